//
// Generated by NVIDIA NVVM Compiler
//
// Compiler Build ID: CL-36424714
// Cuda compilation tools, release 13.0, V13.0.88
// Based on NVVM 20.0.0
//

.version 9.0
.target sm_100
.address_size 64

	// .globl	_Z13scanBlkKernelPjiS_S_
// _ZZ9transposePjS_iiE9s_blkData has been demoted
.extern .shared .align 16 .b8 s[];
.extern .shared .align 16 .b8 start[];

.visible .entry _Z13scanBlkKernelPjiS_S_(
	.param .u64 .ptr .align 1 _Z13scanBlkKernelPjiS_S__param_0,
	.param .u32 _Z13scanBlkKernelPjiS_S__param_1,
	.param .u64 .ptr .align 1 _Z13scanBlkKernelPjiS_S__param_2,
	.param .u64 .ptr .align 1 _Z13scanBlkKernelPjiS_S__param_3
)
{
	.reg .pred 	%p<68>;
	.reg .b32 	%r<880>;
	.reg .b64 	%rd<30>;

	ld.param.u64 	%rd5, [_Z13scanBlkKernelPjiS_S__param_0];
	ld.param.u32 	%r129, [_Z13scanBlkKernelPjiS_S__param_1];
	ld.param.u64 	%rd6, [_Z13scanBlkKernelPjiS_S__param_2];
	cvta.to.global.u64 	%rd1, %rd5;
	cvta.to.global.u64 	%rd2, %rd6;
	add.s32 	%r1, %r129, 63;
	shl.b32 	%r130, %r1, 3;
	shr.s32 	%r131, %r130, 31;
	shr.u32 	%r132, %r131, 26;
	add.s32 	%r133, %r130, %r132;
	shr.s32 	%r2, %r133, 6;
	mov.u32 	%r3, %tid.x;
	mov.u32 	%r4, %ntid.x;
	add.s32 	%r5, %r3, %r4;
	mov.u32 	%r6, %ctaid.x;
	mul.lo.s32 	%r7, %r2, %r6;
	setp.ge.s32 	%p1, %r3, %r2;
	@%p1 bra 	$L__BB0_17;
	max.u32 	%r134, %r2, %r5;
	setp.lt.u32 	%p2, %r5, %r2;
	selp.u32 	%r135, 1, 0, %p2;
	add.s32 	%r136, %r5, %r135;
	sub.s32 	%r137, %r134, %r136;
	div.u32 	%r138, %r137, %r4;
	add.s32 	%r8, %r138, %r135;
	and.b32  	%r139, %r8, 3;
	setp.eq.s32 	%p3, %r139, 3;
	mov.u32 	%r850, %r3;
	@%p3 bra 	$L__BB0_6;
	add.s32 	%r847, %r3, %r7;
	add.s32 	%r140, %r8, 1;
	and.b32  	%r141, %r140, 3;
	neg.s32 	%r846, %r141;
	mov.u32 	%r850, %r3;
$L__BB0_3:
	.pragma "nounroll";
	mul.wide.s32 	%rd7, %r847, 4;
	add.s64 	%rd3, %rd1, %rd7;
	setp.ge.s32 	%p4, %r847, %r129;
	mov.b32 	%r849, 0;
	@%p4 bra 	$L__BB0_5;
	ld.global.u32 	%r849, [%rd3];
$L__BB0_5:
	shr.u32 	%r143, %r850, 5;
	add.s32 	%r144, %r850, %r143;
	shl.b32 	%r145, %r144, 2;
	mov.u32 	%r146, s;
	add.s32 	%r147, %r146, %r145;
	st.shared.u32 	[%r147], %r849;
	add.s32 	%r850, %r850, %r4;
	add.s32 	%r847, %r847, %r4;
	add.s32 	%r846, %r846, 1;
	setp.ne.s32 	%p5, %r846, 0;
	@%p5 bra 	$L__BB0_3;
$L__BB0_6:
	setp.lt.u32 	%p6, %r8, 3;
	@%p6 bra 	$L__BB0_17;
	shl.b32 	%r149, %r4, 1;
	add.s32 	%r858, %r850, %r149;
	shl.b32 	%r21, %r4, 2;
	mul.lo.s32 	%r150, %r4, 3;
	add.s32 	%r857, %r850, %r150;
	shl.b32 	%r151, %r850, 2;
	shl.b32 	%r23, %r4, 4;
	add.s32 	%r855, %r4, %r850;
	add.s32 	%r152, %r21, %r151;
	mov.u32 	%r153, s;
	add.s32 	%r25, %r153, %r152;
	add.s32 	%r26, %r153, %r151;
	add.s32 	%r854, %r855, %r7;
	add.s32 	%r851, %r850, %r7;
	add.s32 	%r853, %r851, %r149;
	add.s32 	%r852, %r851, %r150;
	mov.b32 	%r856, 0;
$L__BB0_8:
	setp.ge.s32 	%p7, %r851, %r129;
	mov.b32 	%r860, 0;
	@%p7 bra 	$L__BB0_10;
	mul.wide.s32 	%rd8, %r851, 4;
	add.s64 	%rd9, %rd1, %rd8;
	ld.global.u32 	%r860, [%rd9];
$L__BB0_10:
	shr.u32 	%r156, %r850, 3;
	and.b32  	%r157, %r156, 536870908;
	add.s32 	%r158, %r856, %r157;
	add.s32 	%r159, %r26, %r158;
	st.shared.u32 	[%r159], %r860;
	setp.ge.s32 	%p8, %r854, %r129;
	mov.b32 	%r861, 0;
	@%p8 bra 	$L__BB0_12;
	mul.wide.s32 	%rd10, %r854, 4;
	add.s64 	%rd11, %rd1, %rd10;
	ld.global.u32 	%r861, [%rd11];
$L__BB0_12:
	shr.u32 	%r161, %r855, 3;
	and.b32  	%r162, %r161, 536870908;
	add.s32 	%r163, %r856, %r162;
	add.s32 	%r164, %r25, %r163;
	st.shared.u32 	[%r164], %r861;
	add.s32 	%r44, %r850, %r4;
	setp.ge.s32 	%p9, %r853, %r129;
	mov.b32 	%r862, 0;
	@%p9 bra 	$L__BB0_14;
	mul.wide.s32 	%rd12, %r853, 4;
	add.s64 	%rd13, %rd1, %rd12;
	ld.global.u32 	%r862, [%rd13];
$L__BB0_14:
	shr.u32 	%r166, %r858, 5;
	add.s32 	%r167, %r858, %r166;
	shl.b32 	%r168, %r167, 2;
	add.s32 	%r170, %r153, %r168;
	st.shared.u32 	[%r170], %r862;
	add.s32 	%r47, %r44, %r4;
	setp.ge.s32 	%p10, %r852, %r129;
	mov.b32 	%r863, 0;
	@%p10 bra 	$L__BB0_16;
	mul.wide.s32 	%rd14, %r852, 4;
	add.s64 	%rd15, %rd1, %rd14;
	ld.global.u32 	%r863, [%rd15];
$L__BB0_16:
	shr.u32 	%r171, %r857, 5;
	add.s32 	%r172, %r857, %r171;
	shl.b32 	%r173, %r172, 2;
	add.s32 	%r175, %r153, %r173;
	st.shared.u32 	[%r175], %r863;
	add.s32 	%r176, %r47, %r4;
	add.s32 	%r850, %r176, %r4;
	add.s32 	%r858, %r858, %r21;
	add.s32 	%r857, %r857, %r21;
	add.s32 	%r856, %r856, %r23;
	add.s32 	%r855, %r855, %r21;
	add.s32 	%r854, %r854, %r21;
	add.s32 	%r853, %r853, %r21;
	add.s32 	%r852, %r852, %r21;
	add.s32 	%r851, %r851, %r21;
	setp.lt.s32 	%p11, %r850, %r2;
	@%p11 bra 	$L__BB0_8;
$L__BB0_17:
	shr.s32 	%r177, %r2, 5;
	add.s32 	%r178, %r177, %r2;
	shl.b32 	%r179, %r178, 2;
	mov.u32 	%r180, s;
	add.s32 	%r59, %r180, %r179;
	bar.sync 	0;
	shl.b32 	%r181, %r3, 2;
	shl.b32 	%r183, %r5, 2;
	shr.u32 	%r184, %r3, 3;
	add.s32 	%r185, %r184, %r181;
	shl.b32 	%r186, %r185, 2;
	add.s32 	%r187, %r180, %r186;
	ld.shared.u32 	%r60, [%r187];
	shr.u32 	%r188, %r5, 3;
	add.s32 	%r189, %r188, %r183;
	shl.b32 	%r190, %r189, 2;
	add.s32 	%r61, %r180, %r190;
	ld.shared.u32 	%r62, [%r61];
	or.b32  	%r63, %r181, 1;
	shr.u32 	%r191, %r181, 5;
	add.s32 	%r192, %r191, %r181;
	shl.b32 	%r193, %r192, 2;
	add.s32 	%r64, %r180, %r193;
	ld.shared.u32 	%r65, [%r64+4];
	shl.b32 	%r194, %r4, 2;
	add.s32 	%r195, %r63, %r194;
	shr.u32 	%r196, %r195, 5;
	add.s32 	%r197, %r196, %r183;
	shl.b32 	%r198, %r197, 2;
	add.s32 	%r74, %r180, %r198;
	ld.shared.u32 	%r67, [%r74+4];
	add.s32 	%r199, %r65, %r60;
	add.s32 	%r200, %r67, %r62;
	ld.shared.u32 	%r69, [%r64+8];
	add.s32 	%r201, %r195, 1;
	shr.u32 	%r202, %r201, 5;
	add.s32 	%r203, %r202, %r183;
	shl.b32 	%r204, %r203, 2;
	add.s32 	%r70, %r180, %r204;
	ld.shared.u32 	%r71, [%r70+8];
	add.s32 	%r205, %r69, %r199;
	add.s32 	%r206, %r71, %r200;
	ld.shared.u32 	%r73, [%r64+12];
	ld.shared.u32 	%r75, [%r74+12];
	add.s32 	%r207, %r73, %r205;
	add.s32 	%r208, %r75, %r206;
	shr.u32 	%r209, %r3, 5;
	add.s32 	%r210, %r209, %r3;
	shl.b32 	%r211, %r210, 2;
	add.s32 	%r212, %r59, %r211;
	st.shared.u32 	[%r212], %r207;
	shr.u32 	%r213, %r5, 5;
	add.s32 	%r214, %r213, %r5;
	shl.b32 	%r215, %r214, 2;
	add.s32 	%r216, %r59, %r215;
	st.shared.u32 	[%r216], %r208;
	bar.sync 	0;
	shr.s32 	%r217, %r1, 31;
	shr.u32 	%r218, %r217, 26;
	add.s32 	%r219, %r1, %r218;
	shr.s32 	%r76, %r219, 6;
	setp.lt.s32 	%p12, %r129, 1;
	@%p12 bra 	$L__BB0_22;
	mov.b32 	%r865, 1;
	mov.u32 	%r864, %r76;
$L__BB0_19:
	setp.ge.u32 	%p13, %r3, %r864;
	@%p13 bra 	$L__BB0_21;
	shl.b32 	%r222, %r3, 1;
	sub.s32 	%r223, %r181, %r222;
	add.s32 	%r224, %r223, 2;
	mul.lo.s32 	%r225, %r224, %r865;
	add.s32 	%r226, %r225, -1;
	sub.s32 	%r227, %r226, %r865;
	shr.s32 	%r228, %r227, 5;
	sub.s32 	%r229, %r225, %r865;
	add.s32 	%r230, %r228, %r229;
	shl.b32 	%r231, %r230, 2;
	add.s32 	%r232, %r59, %r231;
	ld.shared.u32 	%r233, [%r232+-4];
	shr.s32 	%r234, %r226, 5;
	add.s32 	%r235, %r234, %r225;
	shl.b32 	%r236, %r235, 2;
	add.s32 	%r237, %r59, %r236;
	ld.shared.u32 	%r238, [%r237+-4];
	add.s32 	%r239, %r238, %r233;
	st.shared.u32 	[%r237+-4], %r239;
$L__BB0_21:
	bar.sync 	0;
	shl.b32 	%r865, %r865, 1;
	shr.u32 	%r864, %r864, 1;
	setp.gt.s32 	%p14, %r865, %r76;
	@%p14 bra 	$L__BB0_22;
	bra.uni 	$L__BB0_19;
$L__BB0_22:
	shr.s32 	%r77, %r76, 1;
	setp.lt.s32 	%p15, %r77, 1;
	@%p15 bra 	$L__BB0_73;
	mad.lo.s32 	%r78, %r3, -3, %r63;
	setp.eq.s32 	%p16, %r3, 0;
	@%p16 bra 	$L__BB0_24;
	bra.uni 	$L__BB0_25;
$L__BB0_24:
	and.b32  	%r240, %r76, -2;
	mul.lo.s32 	%r241, %r240, %r78;
	add.s32 	%r242, %r241, -1;
	add.s32 	%r243, %r242, %r77;
	shr.u32 	%r244, %r242, 5;
	add.s32 	%r245, %r244, %r241;
	shl.b32 	%r246, %r245, 2;
	add.s32 	%r247, %r59, %r246;
	ld.shared.u32 	%r248, [%r247+-4];
	shr.u32 	%r249, %r243, 5;
	add.s32 	%r250, %r241, %r77;
	add.s32 	%r251, %r249, %r250;
	shl.b32 	%r252, %r251, 2;
	add.s32 	%r253, %r59, %r252;
	ld.shared.u32 	%r254, [%r253+-4];
	add.s32 	%r255, %r254, %r248;
	st.shared.u32 	[%r253+-4], %r255;
$L__BB0_25:
	bar.sync 	0;
	setp.eq.s32 	%p17, %r77, 1;
	@%p17 bra 	$L__BB0_73;
	setp.gt.u32 	%p18, %r3, 2;
	@%p18 bra 	$L__BB0_28;
	and.b32  	%r256, %r77, 2147483646;
	mul.lo.s32 	%r257, %r256, %r78;
	add.s32 	%r258, %r257, -1;
	shr.u32 	%r259, %r77, 1;
	add.s32 	%r260, %r258, %r259;
	shr.s32 	%r261, %r258, 5;
	add.s32 	%r262, %r261, %r257;
	shl.b32 	%r263, %r262, 2;
	add.s32 	%r264, %r59, %r263;
	ld.shared.u32 	%r265, [%r264+-4];
	shr.s32 	%r266, %r260, 5;
	add.s32 	%r267, %r257, %r259;
	add.s32 	%r268, %r266, %r267;
	shl.b32 	%r269, %r268, 2;
	add.s32 	%r270, %r59, %r269;
	ld.shared.u32 	%r271, [%r270+-4];
	add.s32 	%r272, %r271, %r265;
	st.shared.u32 	[%r270+-4], %r272;
$L__BB0_28:
	bar.sync 	0;
	setp.lt.u32 	%p19, %r77, 4;
	@%p19 bra 	$L__BB0_73;
	setp.gt.u32 	%p20, %r3, 6;
	@%p20 bra 	$L__BB0_31;
	shr.u32 	%r273, %r77, 1;
	and.b32  	%r274, %r273, 1073741822;
	mul.lo.s32 	%r275, %r274, %r78;
	add.s32 	%r276, %r275, -1;
	shr.u32 	%r277, %r77, 2;
	add.s32 	%r278, %r276, %r277;
	shr.s32 	%r279, %r276, 5;
	add.s32 	%r280, %r279, %r275;
	shl.b32 	%r281, %r280, 2;
	add.s32 	%r282, %r59, %r281;
	ld.shared.u32 	%r283, [%r282+-4];
	shr.s32 	%r284, %r278, 5;
	add.s32 	%r285, %r275, %r277;
	add.s32 	%r286, %r284, %r285;
	shl.b32 	%r287, %r286, 2;
	add.s32 	%r288, %r59, %r287;
	ld.shared.u32 	%r289, [%r288+-4];
	add.s32 	%r290, %r289, %r283;
	st.shared.u32 	[%r288+-4], %r290;
$L__BB0_31:
	bar.sync 	0;
	setp.lt.u32 	%p21, %r77, 8;
	@%p21 bra 	$L__BB0_73;
	setp.gt.u32 	%p22, %r3, 14;
	@%p22 bra 	$L__BB0_34;
	shr.u32 	%r291, %r77, 2;
	and.b32  	%r292, %r291, 536870910;
	mul.lo.s32 	%r293, %r292, %r78;
	add.s32 	%r294, %r293, -1;
	shr.u32 	%r295, %r77, 3;
	add.s32 	%r296, %r294, %r295;
	shr.s32 	%r297, %r294, 5;
	add.s32 	%r298, %r297, %r293;
	shl.b32 	%r299, %r298, 2;
	add.s32 	%r300, %r59, %r299;
	ld.shared.u32 	%r301, [%r300+-4];
	shr.s32 	%r302, %r296, 5;
	add.s32 	%r303, %r293, %r295;
	add.s32 	%r304, %r302, %r303;
	shl.b32 	%r305, %r304, 2;
	add.s32 	%r306, %r59, %r305;
	ld.shared.u32 	%r307, [%r306+-4];
	add.s32 	%r308, %r307, %r301;
	st.shared.u32 	[%r306+-4], %r308;
$L__BB0_34:
	bar.sync 	0;
	setp.lt.u32 	%p23, %r77, 16;
	@%p23 bra 	$L__BB0_73;
	setp.gt.u32 	%p24, %r3, 30;
	@%p24 bra 	$L__BB0_37;
	shr.u32 	%r309, %r77, 3;
	and.b32  	%r310, %r309, 268435454;
	mul.lo.s32 	%r311, %r310, %r78;
	add.s32 	%r312, %r311, -1;
	shr.u32 	%r313, %r77, 4;
	add.s32 	%r314, %r312, %r313;
	shr.s32 	%r315, %r312, 5;
	add.s32 	%r316, %r315, %r311;
	shl.b32 	%r317, %r316, 2;
	add.s32 	%r318, %r59, %r317;
	ld.shared.u32 	%r319, [%r318+-4];
	shr.s32 	%r320, %r314, 5;
	add.s32 	%r321, %r311, %r313;
	add.s32 	%r322, %r320, %r321;
	shl.b32 	%r323, %r322, 2;
	add.s32 	%r324, %r59, %r323;
	ld.shared.u32 	%r325, [%r324+-4];
	add.s32 	%r326, %r325, %r319;
	st.shared.u32 	[%r324+-4], %r326;
$L__BB0_37:
	bar.sync 	0;
	setp.lt.u32 	%p25, %r77, 32;
	@%p25 bra 	$L__BB0_73;
	setp.gt.u32 	%p26, %r3, 62;
	@%p26 bra 	$L__BB0_40;
	shr.u32 	%r327, %r77, 4;
	and.b32  	%r328, %r327, 134217726;
	mul.lo.s32 	%r329, %r328, %r78;
	add.s32 	%r330, %r329, -1;
	shr.u32 	%r331, %r77, 5;
	add.s32 	%r332, %r330, %r331;
	shr.s32 	%r333, %r330, 5;
	add.s32 	%r334, %r333, %r329;
	shl.b32 	%r335, %r334, 2;
	add.s32 	%r336, %r59, %r335;
	ld.shared.u32 	%r337, [%r336+-4];
	shr.s32 	%r338, %r332, 5;
	add.s32 	%r339, %r329, %r331;
	add.s32 	%r340, %r338, %r339;
	shl.b32 	%r341, %r340, 2;
	add.s32 	%r342, %r59, %r341;
	ld.shared.u32 	%r343, [%r342+-4];
	add.s32 	%r344, %r343, %r337;
	st.shared.u32 	[%r342+-4], %r344;
$L__BB0_40:
	bar.sync 	0;
	setp.lt.u32 	%p27, %r77, 64;
	@%p27 bra 	$L__BB0_73;
	setp.gt.u32 	%p28, %r3, 126;
	@%p28 bra 	$L__BB0_43;
	shr.u32 	%r345, %r77, 5;
	and.b32  	%r346, %r345, 67108862;
	mul.lo.s32 	%r347, %r346, %r78;
	add.s32 	%r348, %r347, -1;
	shr.u32 	%r349, %r77, 6;
	add.s32 	%r350, %r348, %r349;
	shr.s32 	%r351, %r348, 5;
	add.s32 	%r352, %r351, %r347;
	shl.b32 	%r353, %r352, 2;
	add.s32 	%r354, %r59, %r353;
	ld.shared.u32 	%r355, [%r354+-4];
	shr.s32 	%r356, %r350, 5;
	add.s32 	%r357, %r347, %r349;
	add.s32 	%r358, %r356, %r357;
	shl.b32 	%r359, %r358, 2;
	add.s32 	%r360, %r59, %r359;
	ld.shared.u32 	%r361, [%r360+-4];
	add.s32 	%r362, %r361, %r355;
	st.shared.u32 	[%r360+-4], %r362;
$L__BB0_43:
	bar.sync 	0;
	setp.lt.u32 	%p29, %r77, 128;
	@%p29 bra 	$L__BB0_73;
	setp.gt.u32 	%p30, %r3, 254;
	@%p30 bra 	$L__BB0_46;
	shr.u32 	%r363, %r77, 6;
	and.b32  	%r364, %r363, 33554430;
	mul.lo.s32 	%r365, %r364, %r78;
	add.s32 	%r366, %r365, -1;
	shr.u32 	%r367, %r77, 7;
	add.s32 	%r368, %r366, %r367;
	shr.s32 	%r369, %r366, 5;
	add.s32 	%r370, %r369, %r365;
	shl.b32 	%r371, %r370, 2;
	add.s32 	%r372, %r59, %r371;
	ld.shared.u32 	%r373, [%r372+-4];
	shr.s32 	%r374, %r368, 5;
	add.s32 	%r375, %r365, %r367;
	add.s32 	%r376, %r374, %r375;
	shl.b32 	%r377, %r376, 2;
	add.s32 	%r378, %r59, %r377;
	ld.shared.u32 	%r379, [%r378+-4];
	add.s32 	%r380, %r379, %r373;
	st.shared.u32 	[%r378+-4], %r380;
$L__BB0_46:
	bar.sync 	0;
	setp.lt.u32 	%p31, %r77, 256;
	@%p31 bra 	$L__BB0_73;
	setp.gt.u32 	%p32, %r3, 510;
	@%p32 bra 	$L__BB0_49;
	shr.u32 	%r381, %r77, 7;
	and.b32  	%r382, %r381, 16777214;
	mul.lo.s32 	%r383, %r382, %r78;
	add.s32 	%r384, %r383, -1;
	shr.u32 	%r385, %r77, 8;
	add.s32 	%r386, %r384, %r385;
	shr.s32 	%r387, %r384, 5;
	add.s32 	%r388, %r387, %r383;
	shl.b32 	%r389, %r388, 2;
	add.s32 	%r390, %r59, %r389;
	ld.shared.u32 	%r391, [%r390+-4];
	shr.s32 	%r392, %r386, 5;
	add.s32 	%r393, %r383, %r385;
	add.s32 	%r394, %r392, %r393;
	shl.b32 	%r395, %r394, 2;
	add.s32 	%r396, %r59, %r395;
	ld.shared.u32 	%r397, [%r396+-4];
	add.s32 	%r398, %r397, %r391;
	st.shared.u32 	[%r396+-4], %r398;
$L__BB0_49:
	bar.sync 	0;
	setp.lt.u32 	%p33, %r77, 512;
	@%p33 bra 	$L__BB0_73;
	setp.eq.s32 	%p34, %r3, 1023;
	@%p34 bra 	$L__BB0_52;
	shr.u32 	%r399, %r77, 8;
	and.b32  	%r400, %r399, 8388606;
	mul.lo.s32 	%r401, %r400, %r78;
	add.s32 	%r402, %r401, -1;
	shr.u32 	%r403, %r77, 9;
	add.s32 	%r404, %r402, %r403;
	shr.s32 	%r405, %r402, 5;
	add.s32 	%r406, %r405, %r401;
	shl.b32 	%r407, %r406, 2;
	add.s32 	%r408, %r59, %r407;
	ld.shared.u32 	%r409, [%r408+-4];
	shr.s32 	%r410, %r404, 5;
	add.s32 	%r411, %r401, %r403;
	add.s32 	%r412, %r410, %r411;
	shl.b32 	%r413, %r412, 2;
	add.s32 	%r414, %r59, %r413;
	ld.shared.u32 	%r415, [%r414+-4];
	add.s32 	%r416, %r415, %r409;
	st.shared.u32 	[%r414+-4], %r416;
$L__BB0_52:
	bar.sync 	0;
	setp.lt.u32 	%p35, %r77, 1024;
	@%p35 bra 	$L__BB0_73;
	shr.u32 	%r417, %r77, 9;
	and.b32  	%r418, %r417, 4194302;
	mul.lo.s32 	%r419, %r418, %r78;
	add.s32 	%r420, %r419, -1;
	shr.u32 	%r421, %r77, 10;
	add.s32 	%r422, %r420, %r421;
	shr.s32 	%r423, %r420, 5;
	add.s32 	%r424, %r423, %r419;
	shl.b32 	%r425, %r424, 2;
	add.s32 	%r426, %r59, %r425;
	ld.shared.u32 	%r427, [%r426+-4];
	shr.s32 	%r428, %r422, 5;
	add.s32 	%r429, %r419, %r421;
	add.s32 	%r430, %r428, %r429;
	shl.b32 	%r431, %r430, 2;
	add.s32 	%r432, %r59, %r431;
	ld.shared.u32 	%r433, [%r432+-4];
	add.s32 	%r434, %r433, %r427;
	st.shared.u32 	[%r432+-4], %r434;
	bar.sync 	0;
	setp.lt.u32 	%p36, %r77, 2048;
	@%p36 bra 	$L__BB0_73;
	and.b32  	%r436, %r421, 2097150;
	mul.lo.s32 	%r437, %r436, %r78;
	add.s32 	%r438, %r437, -1;
	shr.u32 	%r439, %r77, 11;
	add.s32 	%r440, %r438, %r439;
	shr.s32 	%r441, %r438, 5;
	add.s32 	%r442, %r441, %r437;
	shl.b32 	%r443, %r442, 2;
	add.s32 	%r444, %r59, %r443;
	ld.shared.u32 	%r445, [%r444+-4];
	shr.s32 	%r446, %r440, 5;
	add.s32 	%r447, %r437, %r439;
	add.s32 	%r448, %r446, %r447;
	shl.b32 	%r449, %r448, 2;
	add.s32 	%r450, %r59, %r449;
	ld.shared.u32 	%r451, [%r450+-4];
	add.s32 	%r452, %r451, %r445;
	st.shared.u32 	[%r450+-4], %r452;
	bar.sync 	0;
	setp.lt.u32 	%p37, %r77, 4096;
	@%p37 bra 	$L__BB0_73;
	and.b32  	%r454, %r439, 1048574;
	mul.lo.s32 	%r455, %r454, %r78;
	add.s32 	%r456, %r455, -1;
	shr.u32 	%r457, %r77, 12;
	add.s32 	%r458, %r456, %r457;
	shr.s32 	%r459, %r456, 5;
	add.s32 	%r460, %r459, %r455;
	shl.b32 	%r461, %r460, 2;
	add.s32 	%r462, %r59, %r461;
	ld.shared.u32 	%r463, [%r462+-4];
	shr.s32 	%r464, %r458, 5;
	add.s32 	%r465, %r455, %r457;
	add.s32 	%r466, %r464, %r465;
	shl.b32 	%r467, %r466, 2;
	add.s32 	%r468, %r59, %r467;
	ld.shared.u32 	%r469, [%r468+-4];
	add.s32 	%r470, %r469, %r463;
	st.shared.u32 	[%r468+-4], %r470;
	bar.sync 	0;
	setp.lt.u32 	%p38, %r77, 8192;
	@%p38 bra 	$L__BB0_73;
	and.b32  	%r472, %r457, 524286;
	mul.lo.s32 	%r473, %r472, %r78;
	add.s32 	%r474, %r473, -1;
	shr.u32 	%r475, %r77, 13;
	add.s32 	%r476, %r474, %r475;
	shr.s32 	%r477, %r474, 5;
	add.s32 	%r478, %r477, %r473;
	shl.b32 	%r479, %r478, 2;
	add.s32 	%r480, %r59, %r479;
	ld.shared.u32 	%r481, [%r480+-4];
	shr.s32 	%r482, %r476, 5;
	add.s32 	%r483, %r473, %r475;
	add.s32 	%r484, %r482, %r483;
	shl.b32 	%r485, %r484, 2;
	add.s32 	%r486, %r59, %r485;
	ld.shared.u32 	%r487, [%r486+-4];
	add.s32 	%r488, %r487, %r481;
	st.shared.u32 	[%r486+-4], %r488;
	bar.sync 	0;
	setp.lt.u32 	%p39, %r77, 16384;
	@%p39 bra 	$L__BB0_73;
	and.b32  	%r490, %r475, 262142;
	mul.lo.s32 	%r491, %r490, %r78;
	add.s32 	%r492, %r491, -1;
	shr.u32 	%r493, %r77, 14;
	add.s32 	%r494, %r492, %r493;
	shr.s32 	%r495, %r492, 5;
	add.s32 	%r496, %r495, %r491;
	shl.b32 	%r497, %r496, 2;
	add.s32 	%r498, %r59, %r497;
	ld.shared.u32 	%r499, [%r498+-4];
	shr.s32 	%r500, %r494, 5;
	add.s32 	%r501, %r491, %r493;
	add.s32 	%r502, %r500, %r501;
	shl.b32 	%r503, %r502, 2;
	add.s32 	%r504, %r59, %r503;
	ld.shared.u32 	%r505, [%r504+-4];
	add.s32 	%r506, %r505, %r499;
	st.shared.u32 	[%r504+-4], %r506;
	bar.sync 	0;
	setp.lt.u32 	%p40, %r77, 32768;
	@%p40 bra 	$L__BB0_73;
	and.b32  	%r508, %r493, 131070;
	mul.lo.s32 	%r509, %r508, %r78;
	add.s32 	%r510, %r509, -1;
	shr.u32 	%r511, %r77, 15;
	add.s32 	%r512, %r510, %r511;
	shr.s32 	%r513, %r510, 5;
	add.s32 	%r514, %r513, %r509;
	shl.b32 	%r515, %r514, 2;
	add.s32 	%r516, %r59, %r515;
	ld.shared.u32 	%r517, [%r516+-4];
	shr.s32 	%r518, %r512, 5;
	add.s32 	%r519, %r509, %r511;
	add.s32 	%r520, %r518, %r519;
	shl.b32 	%r521, %r520, 2;
	add.s32 	%r522, %r59, %r521;
	ld.shared.u32 	%r523, [%r522+-4];
	add.s32 	%r524, %r523, %r517;
	st.shared.u32 	[%r522+-4], %r524;
	bar.sync 	0;
	setp.lt.u32 	%p41, %r77, 65536;
	@%p41 bra 	$L__BB0_73;
	and.b32  	%r526, %r511, 65534;
	mul.lo.s32 	%r527, %r526, %r78;
	add.s32 	%r528, %r527, -1;
	shr.u32 	%r529, %r77, 16;
	add.s32 	%r530, %r528, %r529;
	shr.s32 	%r531, %r528, 5;
	add.s32 	%r532, %r531, %r527;
	shl.b32 	%r533, %r532, 2;
	add.s32 	%r534, %r59, %r533;
	ld.shared.u32 	%r535, [%r534+-4];
	shr.s32 	%r536, %r530, 5;
	add.s32 	%r537, %r527, %r529;
	add.s32 	%r538, %r536, %r537;
	shl.b32 	%r539, %r538, 2;
	add.s32 	%r540, %r59, %r539;
	ld.shared.u32 	%r541, [%r540+-4];
	add.s32 	%r542, %r541, %r535;
	st.shared.u32 	[%r540+-4], %r542;
	bar.sync 	0;
	setp.lt.u32 	%p42, %r77, 131072;
	@%p42 bra 	$L__BB0_73;
	and.b32  	%r544, %r529, 32766;
	mul.lo.s32 	%r545, %r544, %r78;
	add.s32 	%r546, %r545, -1;
	shr.u32 	%r547, %r77, 17;
	add.s32 	%r548, %r546, %r547;
	shr.s32 	%r549, %r546, 5;
	add.s32 	%r550, %r549, %r545;
	shl.b32 	%r551, %r550, 2;
	add.s32 	%r552, %r59, %r551;
	ld.shared.u32 	%r553, [%r552+-4];
	shr.s32 	%r554, %r548, 5;
	add.s32 	%r555, %r545, %r547;
	add.s32 	%r556, %r554, %r555;
	shl.b32 	%r557, %r556, 2;
	add.s32 	%r558, %r59, %r557;
	ld.shared.u32 	%r559, [%r558+-4];
	add.s32 	%r560, %r559, %r553;
	st.shared.u32 	[%r558+-4], %r560;
	bar.sync 	0;
	setp.lt.u32 	%p43, %r77, 262144;
	@%p43 bra 	$L__BB0_73;
	and.b32  	%r562, %r547, 16382;
	mul.lo.s32 	%r563, %r562, %r78;
	add.s32 	%r564, %r563, -1;
	shr.u32 	%r565, %r77, 18;
	add.s32 	%r566, %r564, %r565;
	shr.s32 	%r567, %r564, 5;
	add.s32 	%r568, %r567, %r563;
	shl.b32 	%r569, %r568, 2;
	add.s32 	%r570, %r59, %r569;
	ld.shared.u32 	%r571, [%r570+-4];
	shr.s32 	%r572, %r566, 5;
	add.s32 	%r573, %r563, %r565;
	add.s32 	%r574, %r572, %r573;
	shl.b32 	%r575, %r574, 2;
	add.s32 	%r576, %r59, %r575;
	ld.shared.u32 	%r577, [%r576+-4];
	add.s32 	%r578, %r577, %r571;
	st.shared.u32 	[%r576+-4], %r578;
	bar.sync 	0;
	setp.lt.u32 	%p44, %r77, 524288;
	@%p44 bra 	$L__BB0_73;
	and.b32  	%r580, %r565, 8190;
	mul.lo.s32 	%r581, %r580, %r78;
	add.s32 	%r582, %r581, -1;
	shr.u32 	%r583, %r77, 19;
	add.s32 	%r584, %r582, %r583;
	shr.s32 	%r585, %r582, 5;
	add.s32 	%r586, %r585, %r581;
	shl.b32 	%r587, %r586, 2;
	add.s32 	%r588, %r59, %r587;
	ld.shared.u32 	%r589, [%r588+-4];
	shr.s32 	%r590, %r584, 5;
	add.s32 	%r591, %r581, %r583;
	add.s32 	%r592, %r590, %r591;
	shl.b32 	%r593, %r592, 2;
	add.s32 	%r594, %r59, %r593;
	ld.shared.u32 	%r595, [%r594+-4];
	add.s32 	%r596, %r595, %r589;
	st.shared.u32 	[%r594+-4], %r596;
	bar.sync 	0;
	setp.lt.u32 	%p45, %r77, 1048576;
	@%p45 bra 	$L__BB0_73;
	and.b32  	%r598, %r583, 4094;
	mul.lo.s32 	%r599, %r598, %r78;
	add.s32 	%r600, %r599, -1;
	shr.u32 	%r601, %r77, 20;
	add.s32 	%r602, %r600, %r601;
	shr.s32 	%r603, %r600, 5;
	add.s32 	%r604, %r603, %r599;
	shl.b32 	%r605, %r604, 2;
	add.s32 	%r606, %r59, %r605;
	ld.shared.u32 	%r607, [%r606+-4];
	shr.s32 	%r608, %r602, 5;
	add.s32 	%r609, %r599, %r601;
	add.s32 	%r610, %r608, %r609;
	shl.b32 	%r611, %r610, 2;
	add.s32 	%r612, %r59, %r611;
	ld.shared.u32 	%r613, [%r612+-4];
	add.s32 	%r614, %r613, %r607;
	st.shared.u32 	[%r612+-4], %r614;
	bar.sync 	0;
	setp.lt.u32 	%p46, %r77, 2097152;
	@%p46 bra 	$L__BB0_73;
	and.b32  	%r616, %r601, 2046;
	mul.lo.s32 	%r617, %r616, %r78;
	add.s32 	%r618, %r617, -1;
	shr.u32 	%r619, %r77, 21;
	add.s32 	%r620, %r618, %r619;
	shr.s32 	%r621, %r618, 5;
	add.s32 	%r622, %r621, %r617;
	shl.b32 	%r623, %r622, 2;
	add.s32 	%r624, %r59, %r623;
	ld.shared.u32 	%r625, [%r624+-4];
	shr.s32 	%r626, %r620, 5;
	add.s32 	%r627, %r617, %r619;
	add.s32 	%r628, %r626, %r627;
	shl.b32 	%r629, %r628, 2;
	add.s32 	%r630, %r59, %r629;
	ld.shared.u32 	%r631, [%r630+-4];
	add.s32 	%r632, %r631, %r625;
	st.shared.u32 	[%r630+-4], %r632;
	bar.sync 	0;
	setp.lt.u32 	%p47, %r77, 4194304;
	@%p47 bra 	$L__BB0_73;
	and.b32  	%r634, %r619, 1022;
	mul.lo.s32 	%r635, %r634, %r78;
	add.s32 	%r636, %r635, -1;
	shr.u32 	%r637, %r77, 22;
	add.s32 	%r638, %r636, %r637;
	shr.s32 	%r639, %r636, 5;
	add.s32 	%r640, %r639, %r635;
	shl.b32 	%r641, %r640, 2;
	add.s32 	%r642, %r59, %r641;
	ld.shared.u32 	%r643, [%r642+-4];
	shr.s32 	%r644, %r638, 5;
	add.s32 	%r645, %r635, %r637;
	add.s32 	%r646, %r644, %r645;
	shl.b32 	%r647, %r646, 2;
	add.s32 	%r648, %r59, %r647;
	ld.shared.u32 	%r649, [%r648+-4];
	add.s32 	%r650, %r649, %r643;
	st.shared.u32 	[%r648+-4], %r650;
	bar.sync 	0;
	setp.lt.u32 	%p48, %r77, 8388608;
	@%p48 bra 	$L__BB0_73;
	and.b32  	%r652, %r637, 510;
	mul.lo.s32 	%r653, %r652, %r78;
	add.s32 	%r654, %r653, -1;
	shr.u32 	%r655, %r77, 23;
	add.s32 	%r656, %r654, %r655;
	shr.s32 	%r657, %r654, 5;
	add.s32 	%r658, %r657, %r653;
	shl.b32 	%r659, %r658, 2;
	add.s32 	%r660, %r59, %r659;
	ld.shared.u32 	%r661, [%r660+-4];
	shr.s32 	%r662, %r656, 5;
	add.s32 	%r663, %r653, %r655;
	add.s32 	%r664, %r662, %r663;
	shl.b32 	%r665, %r664, 2;
	add.s32 	%r666, %r59, %r665;
	ld.shared.u32 	%r667, [%r666+-4];
	add.s32 	%r668, %r667, %r661;
	st.shared.u32 	[%r666+-4], %r668;
	bar.sync 	0;
	setp.lt.u32 	%p49, %r77, 16777216;
	@%p49 bra 	$L__BB0_73;
	and.b32  	%r670, %r655, 254;
	mul.lo.s32 	%r671, %r670, %r78;
	add.s32 	%r672, %r671, -1;
	shr.u32 	%r673, %r77, 24;
	add.s32 	%r674, %r672, %r673;
	shr.s32 	%r675, %r672, 5;
	add.s32 	%r676, %r675, %r671;
	shl.b32 	%r677, %r676, 2;
	add.s32 	%r678, %r59, %r677;
	ld.shared.u32 	%r679, [%r678+-4];
	shr.s32 	%r680, %r674, 5;
	add.s32 	%r681, %r671, %r673;
	add.s32 	%r682, %r680, %r681;
	shl.b32 	%r683, %r682, 2;
	add.s32 	%r684, %r59, %r683;
	ld.shared.u32 	%r685, [%r684+-4];
	add.s32 	%r686, %r685, %r679;
	st.shared.u32 	[%r684+-4], %r686;
	bar.sync 	0;
	setp.lt.u32 	%p50, %r77, 33554432;
	@%p50 bra 	$L__BB0_73;
	and.b32  	%r688, %r673, 126;
	mul.lo.s32 	%r689, %r688, %r78;
	add.s32 	%r690, %r689, -1;
	shr.u32 	%r691, %r77, 25;
	add.s32 	%r692, %r690, %r691;
	shr.s32 	%r693, %r690, 5;
	add.s32 	%r694, %r693, %r689;
	shl.b32 	%r695, %r694, 2;
	add.s32 	%r696, %r59, %r695;
	ld.shared.u32 	%r697, [%r696+-4];
	shr.s32 	%r698, %r692, 5;
	add.s32 	%r699, %r689, %r691;
	add.s32 	%r700, %r698, %r699;
	shl.b32 	%r701, %r700, 2;
	add.s32 	%r702, %r59, %r701;
	ld.shared.u32 	%r703, [%r702+-4];
	add.s32 	%r704, %r703, %r697;
	st.shared.u32 	[%r702+-4], %r704;
	bar.sync 	0;
	setp.lt.u32 	%p51, %r77, 67108864;
	@%p51 bra 	$L__BB0_73;
	and.b32  	%r706, %r691, 62;
	mul.lo.s32 	%r707, %r706, %r78;
	add.s32 	%r708, %r707, -1;
	shr.u32 	%r709, %r77, 26;
	add.s32 	%r710, %r708, %r709;
	shr.s32 	%r711, %r708, 5;
	add.s32 	%r712, %r711, %r707;
	shl.b32 	%r713, %r712, 2;
	add.s32 	%r714, %r59, %r713;
	ld.shared.u32 	%r715, [%r714+-4];
	shr.s32 	%r716, %r710, 5;
	add.s32 	%r717, %r707, %r709;
	add.s32 	%r718, %r716, %r717;
	shl.b32 	%r719, %r718, 2;
	add.s32 	%r720, %r59, %r719;
	ld.shared.u32 	%r721, [%r720+-4];
	add.s32 	%r722, %r721, %r715;
	st.shared.u32 	[%r720+-4], %r722;
	bar.sync 	0;
	setp.lt.u32 	%p52, %r77, 134217728;
	@%p52 bra 	$L__BB0_73;
	and.b32  	%r724, %r709, 30;
	mul.lo.s32 	%r725, %r724, %r78;
	add.s32 	%r726, %r725, -1;
	shr.u32 	%r727, %r77, 27;
	add.s32 	%r728, %r726, %r727;
	shr.s32 	%r729, %r726, 5;
	add.s32 	%r730, %r729, %r725;
	shl.b32 	%r731, %r730, 2;
	add.s32 	%r732, %r59, %r731;
	ld.shared.u32 	%r733, [%r732+-4];
	shr.s32 	%r734, %r728, 5;
	add.s32 	%r735, %r725, %r727;
	add.s32 	%r736, %r734, %r735;
	shl.b32 	%r737, %r736, 2;
	add.s32 	%r738, %r59, %r737;
	ld.shared.u32 	%r739, [%r738+-4];
	add.s32 	%r740, %r739, %r733;
	st.shared.u32 	[%r738+-4], %r740;
	bar.sync 	0;
	setp.lt.u32 	%p53, %r77, 268435456;
	@%p53 bra 	$L__BB0_73;
	and.b32  	%r742, %r727, 14;
	mul.lo.s32 	%r743, %r742, %r78;
	add.s32 	%r744, %r743, -1;
	shr.u32 	%r745, %r77, 28;
	add.s32 	%r746, %r744, %r745;
	shr.s32 	%r747, %r744, 5;
	add.s32 	%r748, %r747, %r743;
	shl.b32 	%r749, %r748, 2;
	add.s32 	%r750, %r59, %r749;
	ld.shared.u32 	%r751, [%r750+-4];
	shr.s32 	%r752, %r746, 5;
	add.s32 	%r753, %r743, %r745;
	add.s32 	%r754, %r752, %r753;
	shl.b32 	%r755, %r754, 2;
	add.s32 	%r756, %r59, %r755;
	ld.shared.u32 	%r757, [%r756+-4];
	add.s32 	%r758, %r757, %r751;
	st.shared.u32 	[%r756+-4], %r758;
	bar.sync 	0;
	setp.lt.u32 	%p54, %r77, 536870912;
	@%p54 bra 	$L__BB0_73;
	shr.u32 	%r759, %r77, 29;
	and.b32  	%r761, %r745, 6;
	mul.lo.s32 	%r762, %r761, %r78;
	add.s32 	%r763, %r762, -1;
	add.s32 	%r764, %r763, %r759;
	shr.s32 	%r765, %r763, 5;
	add.s32 	%r766, %r765, %r762;
	shl.b32 	%r767, %r766, 2;
	add.s32 	%r768, %r59, %r767;
	ld.shared.u32 	%r769, [%r768+-4];
	shr.s32 	%r770, %r764, 5;
	add.s32 	%r771, %r762, %r759;
	add.s32 	%r772, %r770, %r771;
	shl.b32 	%r773, %r772, 2;
	add.s32 	%r774, %r59, %r773;
	ld.shared.u32 	%r775, [%r774+-4];
	add.s32 	%r776, %r775, %r769;
	st.shared.u32 	[%r774+-4], %r776;
	bar.sync 	0;
$L__BB0_73:
	setp.eq.s32 	%p55, %r3, 0;
	mov.b32 	%r866, 0;
	@%p55 bra 	$L__BB0_75;
	add.s32 	%r778, %r3, -1;
	shr.u32 	%r779, %r778, 5;
	add.s32 	%r780, %r779, %r3;
	shl.b32 	%r781, %r780, 2;
	add.s32 	%r782, %r59, %r781;
	ld.shared.u32 	%r866, [%r782+-4];
$L__BB0_75:
	setp.ge.s32 	%p56, %r3, %r2;
	add.s32 	%r783, %r5, -1;
	shr.u32 	%r784, %r783, 5;
	add.s32 	%r785, %r784, %r5;
	shl.b32 	%r786, %r785, 2;
	add.s32 	%r787, %r59, %r786;
	ld.shared.u32 	%r788, [%r787+-4];
	bar.sync 	0;
	add.s32 	%r789, %r60, %r866;
	add.s32 	%r790, %r62, %r788;
	mov.u32 	%r795, s;
	add.s32 	%r796, %r795, %r186;
	st.shared.u32 	[%r796], %r789;
	st.shared.u32 	[%r61], %r790;
	add.s32 	%r797, %r789, %r65;
	add.s32 	%r798, %r790, %r67;
	st.shared.u32 	[%r64+4], %r797;
	st.shared.u32 	[%r74+4], %r798;
	add.s32 	%r799, %r797, %r69;
	add.s32 	%r800, %r798, %r71;
	st.shared.u32 	[%r64+8], %r799;
	st.shared.u32 	[%r70+8], %r800;
	add.s32 	%r801, %r799, %r73;
	add.s32 	%r86, %r800, %r75;
	st.shared.u32 	[%r64+12], %r801;
	st.shared.u32 	[%r74+12], %r86;
	bar.sync 	0;
	@%p56 bra 	$L__BB0_92;
	mul.lo.s32 	%r87, %r2, %r6;
	max.s32 	%r802, %r2, %r5;
	setp.lt.s32 	%p57, %r5, %r2;
	selp.u32 	%r803, 1, 0, %p57;
	add.s32 	%r804, %r5, %r803;
	sub.s32 	%r805, %r802, %r804;
	div.u32 	%r806, %r805, %r4;
	add.s32 	%r88, %r806, %r803;
	and.b32  	%r807, %r88, 3;
	setp.eq.s32 	%p58, %r807, 3;
	mov.u32 	%r870, %r3;
	@%p58 bra 	$L__BB0_81;
	add.s32 	%r868, %r3, %r87;
	add.s32 	%r808, %r88, 1;
	and.b32  	%r809, %r808, 3;
	neg.s32 	%r867, %r809;
	mov.u32 	%r870, %r3;
$L__BB0_78:
	.pragma "nounroll";
	setp.ge.u32 	%p59, %r868, %r129;
	@%p59 bra 	$L__BB0_80;
	shr.u32 	%r810, %r870, 5;
	add.s32 	%r811, %r870, %r810;
	shl.b32 	%r812, %r811, 2;
	add.s32 	%r814, %r795, %r812;
	ld.shared.u32 	%r815, [%r814];
	mul.wide.u32 	%rd16, %r868, 4;
	add.s64 	%rd17, %rd2, %rd16;
	st.global.u32 	[%rd17], %r815;
$L__BB0_80:
	add.s32 	%r870, %r870, %r4;
	add.s32 	%r868, %r868, %r4;
	add.s32 	%r867, %r867, 1;
	setp.ne.s32 	%p60, %r867, 0;
	@%p60 bra 	$L__BB0_78;
$L__BB0_81:
	setp.lt.u32 	%p61, %r88, 3;
	@%p61 bra 	$L__BB0_92;
	shl.b32 	%r817, %r4, 1;
	add.s32 	%r878, %r870, %r817;
	mul.lo.s32 	%r818, %r4, 3;
	add.s32 	%r877, %r870, %r818;
	shl.b32 	%r819, %r870, 2;
	shl.b32 	%r100, %r4, 4;
	add.s32 	%r875, %r4, %r870;
	shl.b32 	%r102, %r4, 2;
	add.s32 	%r820, %r102, %r819;
	add.s32 	%r103, %r795, %r820;
	add.s32 	%r104, %r795, %r819;
	add.s32 	%r874, %r875, %r87;
	add.s32 	%r871, %r870, %r87;
	add.s32 	%r873, %r871, %r817;
	add.s32 	%r872, %r871, %r818;
	mov.b32 	%r876, 0;
$L__BB0_83:
	setp.ge.u32 	%p62, %r871, %r129;
	@%p62 bra 	$L__BB0_85;
	shr.u32 	%r822, %r870, 3;
	and.b32  	%r823, %r822, 536870908;
	add.s32 	%r824, %r876, %r823;
	add.s32 	%r825, %r104, %r824;
	ld.shared.u32 	%r826, [%r825];
	mul.wide.u32 	%rd18, %r871, 4;
	add.s64 	%rd19, %rd2, %rd18;
	st.global.u32 	[%rd19], %r826;
$L__BB0_85:
	setp.ge.u32 	%p63, %r874, %r129;
	@%p63 bra 	$L__BB0_87;
	shr.u32 	%r827, %r875, 3;
	and.b32  	%r828, %r827, 536870908;
	add.s32 	%r829, %r876, %r828;
	add.s32 	%r830, %r103, %r829;
	ld.shared.u32 	%r831, [%r830];
	mul.wide.u32 	%rd20, %r874, 4;
	add.s64 	%rd21, %rd2, %rd20;
	st.global.u32 	[%rd21], %r831;
$L__BB0_87:
	add.s32 	%r118, %r870, %r4;
	setp.ge.u32 	%p64, %r873, %r129;
	@%p64 bra 	$L__BB0_89;
	shr.u32 	%r832, %r878, 5;
	add.s32 	%r833, %r878, %r832;
	shl.b32 	%r834, %r833, 2;
	add.s32 	%r836, %r795, %r834;
	ld.shared.u32 	%r837, [%r836];
	mul.wide.u32 	%rd22, %r873, 4;
	add.s64 	%rd23, %rd2, %rd22;
	st.global.u32 	[%rd23], %r837;
$L__BB0_89:
	add.s32 	%r119, %r118, %r4;
	setp.ge.u32 	%p65, %r872, %r129;
	@%p65 bra 	$L__BB0_91;
	shr.u32 	%r838, %r877, 5;
	add.s32 	%r839, %r877, %r838;
	shl.b32 	%r840, %r839, 2;
	add.s32 	%r842, %r795, %r840;
	ld.shared.u32 	%r843, [%r842];
	mul.wide.u32 	%rd24, %r872, 4;
	add.s64 	%rd25, %rd2, %rd24;
	st.global.u32 	[%rd25], %r843;
$L__BB0_91:
	add.s32 	%r844, %r119, %r4;
	add.s32 	%r870, %r844, %r4;
	add.s32 	%r878, %r878, %r102;
	add.s32 	%r877, %r877, %r102;
	add.s32 	%r876, %r876, %r100;
	add.s32 	%r875, %r875, %r102;
	add.s32 	%r874, %r874, %r102;
	add.s32 	%r873, %r873, %r102;
	add.s32 	%r872, %r872, %r102;
	add.s32 	%r871, %r871, %r102;
	setp.lt.s32 	%p66, %r870, %r2;
	@%p66 bra 	$L__BB0_83;
$L__BB0_92:
	add.s32 	%r845, %r4, -1;
	setp.ne.s32 	%p67, %r3, %r845;
	@%p67 bra 	$L__BB0_94;
	ld.param.u64 	%rd29, [_Z13scanBlkKernelPjiS_S__param_3];
	cvta.to.global.u64 	%rd26, %rd29;
	mul.wide.u32 	%rd27, %r6, 4;
	add.s64 	%rd28, %rd26, %rd27;
	st.global.u32 	[%rd28], %r86;
$L__BB0_94:
	ret;

}
	// .globl	_Z18sumPrefixBlkKernelPjiS_
.visible .entry _Z18sumPrefixBlkKernelPjiS_(
	.param .u64 .ptr .align 1 _Z18sumPrefixBlkKernelPjiS__param_0,
	.param .u32 _Z18sumPrefixBlkKernelPjiS__param_1,
	.param .u64 .ptr .align 1 _Z18sumPrefixBlkKernelPjiS__param_2
)
{
	.reg .pred 	%p<13>;
	.reg .b32 	%r<69>;
	.reg .b64 	%rd<17>;

	ld.param.u64 	%rd3, [_Z18sumPrefixBlkKernelPjiS__param_0];
	ld.param.u32 	%r32, [_Z18sumPrefixBlkKernelPjiS__param_1];
	ld.param.u64 	%rd2, [_Z18sumPrefixBlkKernelPjiS__param_2];
	cvta.to.global.u64 	%rd1, %rd3;
	mov.u32 	%r1, %ctaid.x;
	setp.eq.s32 	%p1, %r1, 0;
	mov.b32 	%r60, 0;
	@%p1 bra 	$L__BB1_2;
	cvta.to.global.u64 	%rd4, %rd2;
	add.s32 	%r34, %r1, -1;
	mul.wide.u32 	%rd5, %r34, 4;
	add.s64 	%rd6, %rd4, %rd5;
	ld.global.u32 	%r60, [%rd6];
$L__BB1_2:
	shl.b32 	%r35, %r32, 3;
	add.s32 	%r36, %r35, 504;
	shr.s32 	%r37, %r36, 31;
	shr.u32 	%r38, %r37, 26;
	add.s32 	%r39, %r36, %r38;
	shr.s32 	%r4, %r39, 6;
	mul.lo.s32 	%r5, %r4, %r1;
	mov.u32 	%r68, %tid.x;
	setp.ge.s32 	%p2, %r68, %r4;
	@%p2 bra 	$L__BB1_19;
	mov.u32 	%r7, %ntid.x;
	add.s32 	%r40, %r68, %r7;
	max.u32 	%r41, %r4, %r40;
	setp.lt.u32 	%p3, %r40, %r4;
	selp.u32 	%r42, 1, 0, %p3;
	add.s32 	%r43, %r40, %r42;
	sub.s32 	%r44, %r41, %r43;
	div.u32 	%r45, %r44, %r7;
	add.s32 	%r8, %r45, %r42;
	and.b32  	%r46, %r8, 3;
	setp.eq.s32 	%p4, %r46, 3;
	@%p4 bra 	$L__BB1_8;
	add.s32 	%r47, %r8, 1;
	and.b32  	%r48, %r47, 3;
	add.s32 	%r62, %r68, %r5;
	neg.s32 	%r61, %r48;
	mad.lo.s32 	%r68, %r7, %r48, %r68;
$L__BB1_5:
	.pragma "nounroll";
	setp.ge.u32 	%p5, %r62, %r32;
	@%p5 bra 	$L__BB1_7;
	mul.wide.u32 	%rd7, %r62, 4;
	add.s64 	%rd8, %rd1, %rd7;
	ld.global.u32 	%r49, [%rd8];
	add.s32 	%r50, %r49, %r60;
	st.global.u32 	[%rd8], %r50;
$L__BB1_7:
	add.s32 	%r62, %r62, %r7;
	add.s32 	%r61, %r61, 1;
	setp.ne.s32 	%p6, %r61, 0;
	@%p6 bra 	$L__BB1_5;
$L__BB1_8:
	setp.lt.u32 	%p7, %r8, 3;
	@%p7 bra 	$L__BB1_19;
	shl.b32 	%r17, %r7, 2;
	add.s32 	%r64, %r68, %r5;
	add.s32 	%r67, %r64, %r7;
	shl.b32 	%r51, %r7, 1;
	add.s32 	%r66, %r64, %r51;
	mad.lo.s32 	%r65, %r7, 3, %r64;
$L__BB1_10:
	setp.ge.u32 	%p8, %r64, %r32;
	@%p8 bra 	$L__BB1_12;
	mul.wide.u32 	%rd9, %r64, 4;
	add.s64 	%rd10, %rd1, %rd9;
	ld.global.u32 	%r52, [%rd10];
	add.s32 	%r53, %r52, %r60;
	st.global.u32 	[%rd10], %r53;
$L__BB1_12:
	setp.ge.u32 	%p9, %r67, %r32;
	@%p9 bra 	$L__BB1_14;
	mul.wide.u32 	%rd11, %r67, 4;
	add.s64 	%rd12, %rd1, %rd11;
	ld.global.u32 	%r54, [%rd12];
	add.s32 	%r55, %r54, %r60;
	st.global.u32 	[%rd12], %r55;
$L__BB1_14:
	setp.ge.u32 	%p10, %r66, %r32;
	@%p10 bra 	$L__BB1_16;
	mul.wide.u32 	%rd13, %r66, 4;
	add.s64 	%rd14, %rd1, %rd13;
	ld.global.u32 	%r56, [%rd14];
	add.s32 	%r57, %r56, %r60;
	st.global.u32 	[%rd14], %r57;
$L__BB1_16:
	setp.ge.u32 	%p11, %r65, %r32;
	@%p11 bra 	$L__BB1_18;
	mul.wide.u32 	%rd15, %r65, 4;
	add.s64 	%rd16, %rd1, %rd15;
	ld.global.u32 	%r58, [%rd16];
	add.s32 	%r59, %r58, %r60;
	st.global.u32 	[%rd16], %r59;
$L__BB1_18:
	add.s32 	%r68, %r68, %r17;
	add.s32 	%r67, %r67, %r17;
	add.s32 	%r66, %r66, %r17;
	add.s32 	%r65, %r65, %r17;
	add.s32 	%r64, %r64, %r17;
	setp.lt.s32 	%p12, %r68, %r4;
	@%p12 bra 	$L__BB1_10;
$L__BB1_19:
	ret;

}
	// .globl	_Z12reduceKernelPjiS_
.visible .entry _Z12reduceKernelPjiS_(
	.param .u64 .ptr .align 1 _Z12reduceKernelPjiS__param_0,
	.param .u32 _Z12reduceKernelPjiS__param_1,
	.param .u64 .ptr .align 1 _Z12reduceKernelPjiS__param_2
)
{
	.reg .pred 	%p<2>;
	.reg .b32 	%r<9>;
	.reg .b64 	%rd<8>;

	ld.param.u64 	%rd1, [_Z12reduceKernelPjiS__param_0];
	ld.param.u32 	%r2, [_Z12reduceKernelPjiS__param_1];
	ld.param.u64 	%rd2, [_Z12reduceKernelPjiS__param_2];
	mov.u32 	%r3, %ntid.x;
	mov.u32 	%r4, %ctaid.x;
	mov.u32 	%r5, %tid.x;
	mad.lo.s32 	%r1, %r3, %r4, %r5;
	setp.ge.s32 	%p1, %r1, %r2;
	@%p1 bra 	$L__BB2_2;
	cvta.to.global.u64 	%rd3, %rd1;
	cvta.to.global.u64 	%rd4, %rd2;
	mul.wide.s32 	%rd5, %r1, 4;
	add.s64 	%rd6, %rd3, %rd5;
	ld.global.u32 	%r6, [%rd6];
	add.s64 	%rd7, %rd4, %rd5;
	ld.global.u32 	%r7, [%rd7];
	sub.s32 	%r8, %r7, %r6;
	st.global.u32 	[%rd7], %r8;
$L__BB2_2:
	ret;

}
	// .globl	_Z13scatterKernelPjiS_S_iS_
.visible .entry _Z13scatterKernelPjiS_S_iS_(
	.param .u64 .ptr .align 1 _Z13scatterKernelPjiS_S_iS__param_0,
	.param .u32 _Z13scatterKernelPjiS_S_iS__param_1,
	.param .u64 .ptr .align 1 _Z13scatterKernelPjiS_S_iS__param_2,
	.param .u64 .ptr .align 1 _Z13scatterKernelPjiS_S_iS__param_3,
	.param .u32 _Z13scatterKernelPjiS_S_iS__param_4,
	.param .u64 .ptr .align 1 _Z13scatterKernelPjiS_S_iS__param_5
)
{
	.reg .pred 	%p<18>;
	.reg .b32 	%r<216>;
	.reg .b64 	%rd<50>;

	ld.param.u64 	%rd10, [_Z13scatterKernelPjiS_S_iS__param_0];
	ld.param.u32 	%r67, [_Z13scatterKernelPjiS_S_iS__param_1];
	ld.param.u64 	%rd11, [_Z13scatterKernelPjiS_S_iS__param_2];
	ld.param.u64 	%rd9, [_Z13scatterKernelPjiS_S_iS__param_3];
	ld.param.u32 	%r68, [_Z13scatterKernelPjiS_S_iS__param_4];
	ld.param.u64 	%rd12, [_Z13scatterKernelPjiS_S_iS__param_5];
	cvta.to.global.u64 	%rd1, %rd9;
	cvta.to.global.u64 	%rd2, %rd11;
	cvta.to.global.u64 	%rd3, %rd12;
	cvta.to.global.u64 	%rd4, %rd10;
	mov.u32 	%r1, %ctaid.x;
	shl.b32 	%r2, %r1, 8;
	mov.u32 	%r215, %tid.x;
	setp.gt.u32 	%p1, %r215, 255;
	@%p1 bra 	$L__BB3_7;
	mov.u32 	%r4, %ntid.x;
	add.s32 	%r69, %r215, %r4;
	max.u32 	%r70, %r69, 256;
	setp.lt.u32 	%p2, %r69, 256;
	selp.u32 	%r71, 1, 0, %p2;
	add.s32 	%r72, %r69, %r71;
	sub.s32 	%r73, %r70, %r72;
	div.u32 	%r74, %r73, %r4;
	add.s32 	%r5, %r74, %r71;
	and.b32  	%r75, %r5, 3;
	setp.eq.s32 	%p3, %r75, 3;
	mov.u32 	%r198, %r215;
	@%p3 bra 	$L__BB3_4;
	add.s32 	%r76, %r215, %r2;
	mul.wide.u32 	%rd13, %r76, 4;
	add.s64 	%rd49, %rd1, %rd13;
	mul.wide.u32 	%rd6, %r4, 4;
	add.s32 	%r77, %r5, 1;
	and.b32  	%r78, %r77, 3;
	neg.s32 	%r196, %r78;
	mov.u32 	%r198, %r215;
$L__BB3_3:
	.pragma "nounroll";
	shr.u32 	%r79, %r198, 5;
	add.s32 	%r80, %r198, %r79;
	shl.b32 	%r81, %r80, 2;
	mov.u32 	%r82, start;
	add.s32 	%r83, %r82, %r81;
	ld.global.u32 	%r84, [%rd49];
	st.shared.u32 	[%r83], %r84;
	add.s32 	%r198, %r198, %r4;
	add.s64 	%rd49, %rd49, %rd6;
	add.s32 	%r196, %r196, 1;
	setp.ne.s32 	%p4, %r196, 0;
	@%p4 bra 	$L__BB3_3;
$L__BB3_4:
	setp.lt.u32 	%p5, %r5, 3;
	@%p5 bra 	$L__BB3_7;
	shl.b32 	%r86, %r4, 1;
	add.s32 	%r206, %r198, %r86;
	shl.b32 	%r13, %r4, 2;
	mul.lo.s32 	%r87, %r4, 3;
	add.s32 	%r205, %r198, %r87;
	shl.b32 	%r88, %r198, 2;
	add.s32 	%r203, %r4, %r198;
	add.s32 	%r89, %r13, %r88;
	mov.u32 	%r90, start;
	add.s32 	%r16, %r90, %r89;
	add.s32 	%r17, %r90, %r88;
	add.s32 	%r202, %r203, %r2;
	add.s32 	%r199, %r198, %r2;
	add.s32 	%r201, %r199, %r86;
	add.s32 	%r200, %r199, %r87;
	mov.b32 	%r204, 0;
$L__BB3_6:
	ld.param.u64 	%rd48, [_Z13scatterKernelPjiS_S_iS__param_3];
	shr.u32 	%r91, %r206, 5;
	add.s32 	%r92, %r206, %r91;
	shl.b32 	%r93, %r92, 2;
	mov.u32 	%r94, start;
	add.s32 	%r95, %r94, %r93;
	shr.u32 	%r96, %r205, 5;
	add.s32 	%r97, %r205, %r96;
	shl.b32 	%r98, %r97, 2;
	add.s32 	%r99, %r94, %r98;
	shr.u32 	%r100, %r203, 3;
	and.b32  	%r101, %r100, 536870908;
	add.s32 	%r102, %r204, %r101;
	shr.u32 	%r103, %r198, 3;
	and.b32  	%r104, %r103, 536870908;
	add.s32 	%r105, %r204, %r104;
	cvta.to.global.u64 	%rd14, %rd48;
	mul.wide.u32 	%rd15, %r199, 4;
	add.s64 	%rd16, %rd14, %rd15;
	ld.global.u32 	%r106, [%rd16];
	add.s32 	%r107, %r17, %r105;
	st.shared.u32 	[%r107], %r106;
	add.s32 	%r108, %r198, %r4;
	mul.wide.u32 	%rd17, %r202, 4;
	add.s64 	%rd18, %rd14, %rd17;
	ld.global.u32 	%r109, [%rd18];
	add.s32 	%r110, %r16, %r102;
	st.shared.u32 	[%r110], %r109;
	add.s32 	%r111, %r108, %r4;
	mul.wide.u32 	%rd19, %r201, 4;
	add.s64 	%rd20, %rd14, %rd19;
	ld.global.u32 	%r112, [%rd20];
	st.shared.u32 	[%r95], %r112;
	add.s32 	%r113, %r111, %r4;
	mul.wide.u32 	%rd21, %r200, 4;
	add.s64 	%rd22, %rd14, %rd21;
	ld.global.u32 	%r114, [%rd22];
	st.shared.u32 	[%r99], %r114;
	add.s32 	%r198, %r113, %r4;
	add.s32 	%r206, %r206, %r13;
	add.s32 	%r205, %r205, %r13;
	shl.b32 	%r115, %r4, 4;
	add.s32 	%r204, %r204, %r115;
	add.s32 	%r203, %r203, %r13;
	add.s32 	%r202, %r202, %r13;
	add.s32 	%r201, %r201, %r13;
	add.s32 	%r200, %r200, %r13;
	add.s32 	%r199, %r199, %r13;
	setp.lt.u32 	%p6, %r198, 256;
	@%p6 bra 	$L__BB3_6;
$L__BB3_7:
	bar.sync 	0;
	shl.b32 	%r116, %r67, 3;
	add.s32 	%r117, %r116, 504;
	shr.s32 	%r118, %r117, 31;
	shr.u32 	%r119, %r118, 26;
	add.s32 	%r120, %r117, %r119;
	shr.s32 	%r40, %r120, 6;
	mul.lo.s32 	%r41, %r40, %r1;
	setp.ge.s32 	%p7, %r215, %r40;
	@%p7 bra 	$L__BB3_24;
	mov.u32 	%r42, %ntid.x;
	add.s32 	%r121, %r215, %r42;
	max.u32 	%r122, %r40, %r121;
	setp.lt.u32 	%p8, %r121, %r40;
	selp.u32 	%r123, 1, 0, %p8;
	add.s32 	%r124, %r121, %r123;
	sub.s32 	%r125, %r122, %r124;
	div.u32 	%r126, %r125, %r42;
	add.s32 	%r43, %r126, %r123;
	and.b32  	%r127, %r43, 3;
	setp.eq.s32 	%p9, %r127, 3;
	@%p9 bra 	$L__BB3_13;
	add.s32 	%r128, %r43, 1;
	and.b32  	%r129, %r128, 3;
	add.s32 	%r209, %r215, %r41;
	neg.s32 	%r208, %r129;
	mad.lo.s32 	%r215, %r42, %r129, %r215;
$L__BB3_10:
	.pragma "nounroll";
	setp.ge.u32 	%p10, %r209, %r67;
	@%p10 bra 	$L__BB3_12;
	mul.wide.u32 	%rd23, %r209, 4;
	add.s64 	%rd24, %rd4, %rd23;
	ld.global.u32 	%r130, [%rd24];
	shr.u32 	%r131, %r130, %r68;
	and.b32  	%r132, %r131, 255;
	shr.u32 	%r133, %r131, 5;
	and.b32  	%r134, %r133, 7;
	add.s32 	%r135, %r134, %r132;
	shl.b32 	%r136, %r135, 2;
	mov.u32 	%r137, start;
	add.s32 	%r138, %r137, %r136;
	ld.shared.u32 	%r139, [%r138];
	add.s64 	%rd25, %rd3, %rd23;
	ld.global.u32 	%r140, [%rd25];
	add.s32 	%r141, %r139, %r140;
	add.s32 	%r142, %r141, -1;
	mul.wide.u32 	%rd26, %r142, 4;
	add.s64 	%rd27, %rd2, %rd26;
	st.global.u32 	[%rd27], %r130;
$L__BB3_12:
	add.s32 	%r209, %r209, %r42;
	add.s32 	%r208, %r208, 1;
	setp.ne.s32 	%p11, %r208, 0;
	@%p11 bra 	$L__BB3_10;
$L__BB3_13:
	setp.lt.u32 	%p12, %r43, 3;
	@%p12 bra 	$L__BB3_24;
	shl.b32 	%r52, %r42, 2;
	add.s32 	%r211, %r215, %r41;
	add.s32 	%r214, %r211, %r42;
	shl.b32 	%r143, %r42, 1;
	add.s32 	%r213, %r211, %r143;
	mad.lo.s32 	%r212, %r42, 3, %r211;
$L__BB3_15:
	setp.ge.u32 	%p13, %r211, %r67;
	@%p13 bra 	$L__BB3_17;
	mul.wide.u32 	%rd28, %r211, 4;
	add.s64 	%rd29, %rd4, %rd28;
	ld.global.u32 	%r144, [%rd29];
	shr.u32 	%r145, %r144, %r68;
	and.b32  	%r146, %r145, 255;
	shr.u32 	%r147, %r145, 5;
	and.b32  	%r148, %r147, 7;
	add.s32 	%r149, %r148, %r146;
	shl.b32 	%r150, %r149, 2;
	mov.u32 	%r151, start;
	add.s32 	%r152, %r151, %r150;
	ld.shared.u32 	%r153, [%r152];
	add.s64 	%rd30, %rd3, %rd28;
	ld.global.u32 	%r154, [%rd30];
	add.s32 	%r155, %r153, %r154;
	add.s32 	%r156, %r155, -1;
	mul.wide.u32 	%rd31, %r156, 4;
	add.s64 	%rd32, %rd2, %rd31;
	st.global.u32 	[%rd32], %r144;
$L__BB3_17:
	setp.ge.u32 	%p14, %r214, %r67;
	@%p14 bra 	$L__BB3_19;
	mul.wide.u32 	%rd33, %r214, 4;
	add.s64 	%rd34, %rd4, %rd33;
	ld.global.u32 	%r157, [%rd34];
	shr.u32 	%r158, %r157, %r68;
	and.b32  	%r159, %r158, 255;
	shr.u32 	%r160, %r158, 5;
	and.b32  	%r161, %r160, 7;
	add.s32 	%r162, %r161, %r159;
	shl.b32 	%r163, %r162, 2;
	mov.u32 	%r164, start;
	add.s32 	%r165, %r164, %r163;
	ld.shared.u32 	%r166, [%r165];
	add.s64 	%rd35, %rd3, %rd33;
	ld.global.u32 	%r167, [%rd35];
	add.s32 	%r168, %r166, %r167;
	add.s32 	%r169, %r168, -1;
	mul.wide.u32 	%rd36, %r169, 4;
	add.s64 	%rd37, %rd2, %rd36;
	st.global.u32 	[%rd37], %r157;
$L__BB3_19:
	setp.ge.u32 	%p15, %r213, %r67;
	@%p15 bra 	$L__BB3_21;
	mul.wide.u32 	%rd38, %r213, 4;
	add.s64 	%rd39, %rd4, %rd38;
	ld.global.u32 	%r170, [%rd39];
	shr.u32 	%r171, %r170, %r68;
	and.b32  	%r172, %r171, 255;
	shr.u32 	%r173, %r171, 5;
	and.b32  	%r174, %r173, 7;
	add.s32 	%r175, %r174, %r172;
	shl.b32 	%r176, %r175, 2;
	mov.u32 	%r177, start;
	add.s32 	%r178, %r177, %r176;
	ld.shared.u32 	%r179, [%r178];
	add.s64 	%rd40, %rd3, %rd38;
	ld.global.u32 	%r180, [%rd40];
	add.s32 	%r181, %r179, %r180;
	add.s32 	%r182, %r181, -1;
	mul.wide.u32 	%rd41, %r182, 4;
	add.s64 	%rd42, %rd2, %rd41;
	st.global.u32 	[%rd42], %r170;
$L__BB3_21:
	setp.ge.u32 	%p16, %r212, %r67;
	@%p16 bra 	$L__BB3_23;
	mul.wide.u32 	%rd43, %r212, 4;
	add.s64 	%rd44, %rd4, %rd43;
	ld.global.u32 	%r183, [%rd44];
	shr.u32 	%r184, %r183, %r68;
	and.b32  	%r185, %r184, 255;
	shr.u32 	%r186, %r184, 5;
	and.b32  	%r187, %r186, 7;
	add.s32 	%r188, %r187, %r185;
	shl.b32 	%r189, %r188, 2;
	mov.u32 	%r190, start;
	add.s32 	%r191, %r190, %r189;
	ld.shared.u32 	%r192, [%r191];
	add.s64 	%rd45, %rd3, %rd43;
	ld.global.u32 	%r193, [%rd45];
	add.s32 	%r194, %r192, %r193;
	add.s32 	%r195, %r194, -1;
	mul.wide.u32 	%rd46, %r195, 4;
	add.s64 	%rd47, %rd2, %rd46;
	st.global.u32 	[%rd47], %r183;
$L__BB3_23:
	add.s32 	%r215, %r215, %r52;
	add.s32 	%r214, %r214, %r52;
	add.s32 	%r213, %r213, %r52;
	add.s32 	%r212, %r212, %r52;
	add.s32 	%r211, %r211, %r52;
	setp.lt.s32 	%p17, %r215, %r40;
	@%p17 bra 	$L__BB3_15;
$L__BB3_24:
	ret;

}
	// .globl	_Z15sortLocalKernelPjiiS_S_i
.visible .entry _Z15sortLocalKernelPjiiS_S_i(
	.param .u64 .ptr .align 1 _Z15sortLocalKernelPjiiS_S_i_param_0,
	.param .u32 _Z15sortLocalKernelPjiiS_S_i_param_1,
	.param .u32 _Z15sortLocalKernelPjiiS_S_i_param_2,
	.param .u64 .ptr .align 1 _Z15sortLocalKernelPjiiS_S_i_param_3,
	.param .u64 .ptr .align 1 _Z15sortLocalKernelPjiiS_S_i_param_4,
	.param .u32 _Z15sortLocalKernelPjiiS_S_i_param_5
)
{
	.reg .pred 	%p<573>;
	.reg .b32 	%r<6786>;
	.reg .b64 	%rd<46>;

	ld.param.u64 	%rd11, [_Z15sortLocalKernelPjiiS_S_i_param_0];
	ld.param.u32 	%r743, [_Z15sortLocalKernelPjiiS_S_i_param_1];
	ld.param.u32 	%r744, [_Z15sortLocalKernelPjiiS_S_i_param_2];
	ld.param.u64 	%rd12, [_Z15sortLocalKernelPjiiS_S_i_param_3];
	ld.param.u64 	%rd13, [_Z15sortLocalKernelPjiiS_S_i_param_4];
	cvta.to.global.u64 	%rd1, %rd11;
	cvta.to.global.u64 	%rd2, %rd12;
	cvta.to.global.u64 	%rd3, %rd13;
	add.s32 	%r1, %r743, 63;
	shl.b32 	%r746, %r1, 3;
	shr.s32 	%r747, %r746, 31;
	shr.u32 	%r748, %r747, 26;
	add.s32 	%r749, %r746, %r748;
	shr.s32 	%r2, %r749, 6;
	shr.s32 	%r750, %r749, 11;
	add.s32 	%r3, %r750, %r2;
	shl.b32 	%r751, %r1, 1;
	shr.s32 	%r752, %r751, 31;
	shr.u32 	%r753, %r752, 26;
	add.s32 	%r754, %r751, %r753;
	shr.s32 	%r4, %r754, 6;
	shr.s32 	%r755, %r754, 11;
	add.s32 	%r5, %r755, %r4;
	mov.u32 	%r6776, %tid.x;
	mov.u32 	%r7, %ntid.x;
	add.s32 	%r8, %r6776, %r7;
	mov.u32 	%r756, %ctaid.x;
	mul.lo.s32 	%r9, %r2, %r756;
	setp.ge.s32 	%p1, %r6776, %r2;
	@%p1 bra 	$L__BB4_17;
	max.u32 	%r757, %r2, %r8;
	setp.lt.u32 	%p2, %r8, %r2;
	selp.u32 	%r758, 1, 0, %p2;
	add.s32 	%r759, %r8, %r758;
	sub.s32 	%r760, %r757, %r759;
	div.u32 	%r761, %r760, %r7;
	add.s32 	%r10, %r761, %r758;
	and.b32  	%r762, %r10, 3;
	setp.eq.s32 	%p3, %r762, 3;
	mov.u32 	%r6712, %r6776;
	@%p3 bra 	$L__BB4_6;
	add.s32 	%r6709, %r6776, %r9;
	add.s32 	%r763, %r10, 1;
	and.b32  	%r764, %r763, 3;
	neg.s32 	%r6708, %r764;
	mov.u32 	%r6712, %r6776;
$L__BB4_3:
	.pragma "nounroll";
	mul.wide.s32 	%rd14, %r6709, 4;
	add.s64 	%rd4, %rd1, %rd14;
	setp.ge.s32 	%p4, %r6709, %r743;
	mov.b32 	%r6711, -1;
	@%p4 bra 	$L__BB4_5;
	ld.global.u32 	%r6711, [%rd4];
$L__BB4_5:
	shr.u32 	%r766, %r6712, 5;
	add.s32 	%r767, %r6712, %r766;
	shl.b32 	%r768, %r767, 2;
	mov.u32 	%r769, s;
	add.s32 	%r770, %r769, %r768;
	st.shared.u32 	[%r770], %r6711;
	add.s32 	%r6712, %r6712, %r7;
	add.s32 	%r6709, %r6709, %r7;
	add.s32 	%r6708, %r6708, 1;
	setp.ne.s32 	%p5, %r6708, 0;
	@%p5 bra 	$L__BB4_3;
$L__BB4_6:
	setp.lt.u32 	%p6, %r10, 3;
	@%p6 bra 	$L__BB4_17;
	shl.b32 	%r772, %r7, 1;
	add.s32 	%r6720, %r6712, %r772;
	shl.b32 	%r23, %r7, 2;
	mul.lo.s32 	%r773, %r7, 3;
	add.s32 	%r6719, %r6712, %r773;
	shl.b32 	%r774, %r6712, 2;
	shl.b32 	%r25, %r7, 4;
	add.s32 	%r6717, %r7, %r6712;
	add.s32 	%r775, %r23, %r774;
	mov.u32 	%r776, s;
	add.s32 	%r27, %r776, %r775;
	add.s32 	%r28, %r776, %r774;
	add.s32 	%r6716, %r6717, %r9;
	add.s32 	%r6713, %r6712, %r9;
	add.s32 	%r6715, %r6713, %r772;
	add.s32 	%r6714, %r6713, %r773;
	mov.b32 	%r6718, 0;
$L__BB4_8:
	setp.ge.s32 	%p7, %r6713, %r743;
	mov.b32 	%r6722, -1;
	@%p7 bra 	$L__BB4_10;
	mul.wide.s32 	%rd15, %r6713, 4;
	add.s64 	%rd16, %rd1, %rd15;
	ld.global.u32 	%r6722, [%rd16];
$L__BB4_10:
	shr.u32 	%r779, %r6712, 3;
	and.b32  	%r780, %r779, 536870908;
	add.s32 	%r781, %r6718, %r780;
	add.s32 	%r782, %r28, %r781;
	st.shared.u32 	[%r782], %r6722;
	setp.ge.s32 	%p8, %r6716, %r743;
	mov.b32 	%r6723, -1;
	@%p8 bra 	$L__BB4_12;
	mul.wide.s32 	%rd17, %r6716, 4;
	add.s64 	%rd18, %rd1, %rd17;
	ld.global.u32 	%r6723, [%rd18];
$L__BB4_12:
	shr.u32 	%r784, %r6717, 3;
	and.b32  	%r785, %r784, 536870908;
	add.s32 	%r786, %r6718, %r785;
	add.s32 	%r787, %r27, %r786;
	st.shared.u32 	[%r787], %r6723;
	add.s32 	%r46, %r6712, %r7;
	setp.ge.s32 	%p9, %r6715, %r743;
	mov.b32 	%r6724, -1;
	@%p9 bra 	$L__BB4_14;
	mul.wide.s32 	%rd19, %r6715, 4;
	add.s64 	%rd20, %rd1, %rd19;
	ld.global.u32 	%r6724, [%rd20];
$L__BB4_14:
	shr.u32 	%r789, %r6720, 5;
	add.s32 	%r790, %r6720, %r789;
	shl.b32 	%r791, %r790, 2;
	add.s32 	%r793, %r776, %r791;
	st.shared.u32 	[%r793], %r6724;
	add.s32 	%r49, %r46, %r7;
	setp.ge.s32 	%p10, %r6714, %r743;
	mov.b32 	%r6725, -1;
	@%p10 bra 	$L__BB4_16;
	mul.wide.s32 	%rd21, %r6714, 4;
	add.s64 	%rd22, %rd1, %rd21;
	ld.global.u32 	%r6725, [%rd22];
$L__BB4_16:
	shr.u32 	%r794, %r6719, 5;
	add.s32 	%r795, %r6719, %r794;
	shl.b32 	%r796, %r795, 2;
	add.s32 	%r798, %r776, %r796;
	st.shared.u32 	[%r798], %r6725;
	add.s32 	%r799, %r49, %r7;
	add.s32 	%r6712, %r799, %r7;
	add.s32 	%r6720, %r6720, %r23;
	add.s32 	%r6719, %r6719, %r23;
	add.s32 	%r6718, %r6718, %r25;
	add.s32 	%r6717, %r6717, %r23;
	add.s32 	%r6716, %r6716, %r23;
	add.s32 	%r6715, %r6715, %r23;
	add.s32 	%r6714, %r6714, %r23;
	add.s32 	%r6713, %r6713, %r23;
	setp.lt.s32 	%p11, %r6712, %r2;
	@%p11 bra 	$L__BB4_8;
$L__BB4_17:
	shl.b32 	%r800, %r3, 2;
	mov.u32 	%r801, s;
	add.s32 	%r61, %r801, %r800;
	shl.b32 	%r802, %r5, 2;
	add.s32 	%r62, %r61, %r802;
	bar.sync 	0;
	shl.b32 	%r63, %r6776, 2;
	shl.b32 	%r64, %r8, 2;
	shr.u32 	%r803, %r6776, 5;
	add.s32 	%r804, %r803, %r6776;
	shl.b32 	%r805, %r804, 2;
	add.s32 	%r65, %r62, %r805;
	shr.u32 	%r806, %r8, 5;
	add.s32 	%r807, %r806, %r8;
	shl.b32 	%r808, %r807, 2;
	add.s32 	%r66, %r62, %r808;
	shr.s32 	%r809, %r1, 31;
	shr.u32 	%r810, %r809, 26;
	add.s32 	%r811, %r1, %r810;
	shr.s32 	%r67, %r811, 6;
	setp.lt.s32 	%p12, %r743, 1;
	add.s32 	%r6770, %r6776, 1;
	shl.b32 	%r69, %r6770, 1;
	shr.s32 	%r70, %r811, 7;
	shr.u32 	%r812, %r6776, 3;
	add.s32 	%r813, %r812, %r63;
	shl.b32 	%r814, %r813, 2;
	add.s32 	%r71, %r801, %r814;
	ld.shared.u32 	%r72, [%r71];
	shr.u32 	%r815, %r72, %r744;
	and.b32  	%r816, %r815, 1;
	shr.u32 	%r817, %r8, 3;
	add.s32 	%r818, %r817, %r64;
	shl.b32 	%r819, %r818, 2;
	add.s32 	%r73, %r801, %r819;
	ld.shared.u32 	%r74, [%r73];
	shr.u32 	%r820, %r74, %r744;
	and.b32  	%r821, %r820, 1;
	mad.lo.s32 	%r822, %r6776, 3, %r6770;
	shr.u32 	%r823, %r822, 5;
	add.s32 	%r824, %r823, %r63;
	shl.b32 	%r825, %r824, 2;
	add.s32 	%r75, %r801, %r825;
	ld.shared.u32 	%r76, [%r75+4];
	shr.u32 	%r826, %r76, %r744;
	and.b32  	%r77, %r826, 1;
	add.s32 	%r827, %r77, %r816;
	shl.b32 	%r78, %r7, 2;
	add.s32 	%r828, %r822, %r78;
	shr.u32 	%r829, %r828, 5;
	add.s32 	%r79, %r829, %r64;
	shl.b32 	%r830, %r79, 2;
	add.s32 	%r80, %r801, %r830;
	ld.shared.u32 	%r81, [%r80+4];
	shr.u32 	%r831, %r81, %r744;
	and.b32  	%r82, %r831, 1;
	add.s32 	%r832, %r82, %r821;
	shr.u32 	%r833, %r63, 5;
	add.s32 	%r834, %r833, %r63;
	shl.b32 	%r835, %r834, 2;
	add.s32 	%r83, %r801, %r835;
	ld.shared.u32 	%r84, [%r83+8];
	shr.u32 	%r836, %r84, %r744;
	and.b32  	%r85, %r836, 1;
	add.s32 	%r837, %r85, %r827;
	add.s32 	%r838, %r828, 1;
	shr.u32 	%r839, %r838, 5;
	add.s32 	%r86, %r839, %r64;
	shl.b32 	%r840, %r86, 2;
	add.s32 	%r87, %r801, %r840;
	ld.shared.u32 	%r88, [%r87+8];
	shr.u32 	%r841, %r88, %r744;
	and.b32  	%r89, %r841, 1;
	add.s32 	%r842, %r89, %r832;
	ld.shared.u32 	%r91, [%r83+12];
	shr.u32 	%r843, %r91, %r744;
	and.b32  	%r92, %r843, 1;
	add.s32 	%r844, %r92, %r837;
	add.s32 	%r845, %r828, 2;
	shr.u32 	%r846, %r845, 5;
	add.s32 	%r93, %r846, %r64;
	shl.b32 	%r847, %r93, 2;
	add.s32 	%r94, %r801, %r847;
	ld.shared.u32 	%r95, [%r94+12];
	shr.u32 	%r848, %r95, %r744;
	and.b32  	%r96, %r848, 1;
	add.s32 	%r849, %r96, %r842;
	st.shared.u32 	[%r65], %r844;
	st.shared.u32 	[%r66], %r849;
	bar.sync 	0;
	@%p12 bra 	$L__BB4_22;
	mov.b32 	%r6727, 1;
	mov.u32 	%r6726, %r67;
$L__BB4_19:
	setp.ge.u32 	%p13, %r6776, %r6726;
	@%p13 bra 	$L__BB4_21;
	mul.lo.s32 	%r851, %r69, %r6727;
	add.s32 	%r852, %r851, -1;
	sub.s32 	%r853, %r852, %r6727;
	shr.s32 	%r854, %r853, 5;
	sub.s32 	%r855, %r851, %r6727;
	add.s32 	%r856, %r854, %r855;
	shl.b32 	%r857, %r856, 2;
	add.s32 	%r858, %r62, %r857;
	ld.shared.u32 	%r859, [%r858+-4];
	shr.s32 	%r860, %r852, 5;
	add.s32 	%r861, %r860, %r851;
	shl.b32 	%r862, %r861, 2;
	add.s32 	%r863, %r62, %r862;
	ld.shared.u32 	%r864, [%r863+-4];
	add.s32 	%r865, %r864, %r859;
	st.shared.u32 	[%r863+-4], %r865;
$L__BB4_21:
	bar.sync 	0;
	shl.b32 	%r6727, %r6727, 1;
	shr.u32 	%r6726, %r6726, 1;
	setp.gt.s32 	%p14, %r6727, %r67;
	@%p14 bra 	$L__BB4_22;
	bra.uni 	$L__BB4_19;
$L__BB4_22:
	setp.gt.s32 	%p15, %r70, 0;
	and.b32  	%r866, %r67, -2;
	mul.lo.s32 	%r97, %r866, %r6770;
	add.s32 	%r98, %r97, -1;
	shr.u32 	%r867, %r98, 5;
	add.s32 	%r868, %r867, %r97;
	shl.b32 	%r869, %r868, 2;
	add.s32 	%r99, %r62, %r869;
	@%p15 bra 	$L__BB4_23;
	bra.uni 	$L__BB4_74;
$L__BB4_23:
	setp.ne.s32 	%p16, %r6776, 0;
	@%p16 bra 	$L__BB4_25;
	add.s32 	%r870, %r98, %r70;
	ld.shared.u32 	%r871, [%r99+-4];
	shr.u32 	%r872, %r870, 5;
	add.s32 	%r873, %r97, %r70;
	add.s32 	%r874, %r872, %r873;
	shl.b32 	%r875, %r874, 2;
	add.s32 	%r876, %r62, %r875;
	ld.shared.u32 	%r877, [%r876+-4];
	add.s32 	%r878, %r877, %r871;
	st.shared.u32 	[%r876+-4], %r878;
$L__BB4_25:
	bar.sync 	0;
	shr.u32 	%r104, %r70, 1;
	setp.eq.s32 	%p17, %r70, 1;
	@%p17 bra 	$L__BB4_74;
	setp.gt.u32 	%p18, %r6776, 2;
	@%p18 bra 	$L__BB4_28;
	and.b32  	%r879, %r70, 2147483646;
	mul.lo.s32 	%r880, %r879, %r6770;
	add.s32 	%r881, %r880, -1;
	add.s32 	%r882, %r881, %r104;
	shr.s32 	%r883, %r881, 5;
	add.s32 	%r884, %r883, %r880;
	shl.b32 	%r885, %r884, 2;
	add.s32 	%r886, %r62, %r885;
	ld.shared.u32 	%r887, [%r886+-4];
	shr.s32 	%r888, %r882, 5;
	add.s32 	%r889, %r880, %r104;
	add.s32 	%r890, %r888, %r889;
	shl.b32 	%r891, %r890, 2;
	add.s32 	%r892, %r62, %r891;
	ld.shared.u32 	%r893, [%r892+-4];
	add.s32 	%r894, %r893, %r887;
	st.shared.u32 	[%r892+-4], %r894;
$L__BB4_28:
	bar.sync 	0;
	shr.u32 	%r105, %r70, 2;
	setp.lt.u32 	%p19, %r70, 4;
	@%p19 bra 	$L__BB4_74;
	setp.gt.u32 	%p20, %r6776, 6;
	@%p20 bra 	$L__BB4_31;
	and.b32  	%r895, %r104, 1073741822;
	mul.lo.s32 	%r896, %r895, %r6770;
	add.s32 	%r897, %r896, -1;
	add.s32 	%r898, %r897, %r105;
	shr.s32 	%r899, %r897, 5;
	add.s32 	%r900, %r899, %r896;
	shl.b32 	%r901, %r900, 2;
	add.s32 	%r902, %r62, %r901;
	ld.shared.u32 	%r903, [%r902+-4];
	shr.s32 	%r904, %r898, 5;
	add.s32 	%r905, %r896, %r105;
	add.s32 	%r906, %r904, %r905;
	shl.b32 	%r907, %r906, 2;
	add.s32 	%r908, %r62, %r907;
	ld.shared.u32 	%r909, [%r908+-4];
	add.s32 	%r910, %r909, %r903;
	st.shared.u32 	[%r908+-4], %r910;
$L__BB4_31:
	bar.sync 	0;
	shr.u32 	%r106, %r70, 3;
	setp.lt.u32 	%p21, %r70, 8;
	@%p21 bra 	$L__BB4_74;
	setp.gt.u32 	%p22, %r6776, 14;
	@%p22 bra 	$L__BB4_34;
	and.b32  	%r911, %r105, 536870910;
	mul.lo.s32 	%r912, %r911, %r6770;
	add.s32 	%r913, %r912, -1;
	add.s32 	%r914, %r913, %r106;
	shr.s32 	%r915, %r913, 5;
	add.s32 	%r916, %r915, %r912;
	shl.b32 	%r917, %r916, 2;
	add.s32 	%r918, %r62, %r917;
	ld.shared.u32 	%r919, [%r918+-4];
	shr.s32 	%r920, %r914, 5;
	add.s32 	%r921, %r912, %r106;
	add.s32 	%r922, %r920, %r921;
	shl.b32 	%r923, %r922, 2;
	add.s32 	%r924, %r62, %r923;
	ld.shared.u32 	%r925, [%r924+-4];
	add.s32 	%r926, %r925, %r919;
	st.shared.u32 	[%r924+-4], %r926;
$L__BB4_34:
	bar.sync 	0;
	shr.u32 	%r107, %r70, 4;
	setp.lt.u32 	%p23, %r70, 16;
	@%p23 bra 	$L__BB4_74;
	setp.gt.u32 	%p24, %r6776, 30;
	@%p24 bra 	$L__BB4_37;
	and.b32  	%r927, %r106, 268435454;
	mul.lo.s32 	%r928, %r927, %r6770;
	add.s32 	%r929, %r928, -1;
	add.s32 	%r930, %r929, %r107;
	shr.s32 	%r931, %r929, 5;
	add.s32 	%r932, %r931, %r928;
	shl.b32 	%r933, %r932, 2;
	add.s32 	%r934, %r62, %r933;
	ld.shared.u32 	%r935, [%r934+-4];
	shr.s32 	%r936, %r930, 5;
	add.s32 	%r937, %r928, %r107;
	add.s32 	%r938, %r936, %r937;
	shl.b32 	%r939, %r938, 2;
	add.s32 	%r940, %r62, %r939;
	ld.shared.u32 	%r941, [%r940+-4];
	add.s32 	%r942, %r941, %r935;
	st.shared.u32 	[%r940+-4], %r942;
$L__BB4_37:
	bar.sync 	0;
	shr.u32 	%r108, %r70, 5;
	setp.lt.u32 	%p25, %r70, 32;
	@%p25 bra 	$L__BB4_74;
	setp.gt.u32 	%p26, %r6776, 62;
	@%p26 bra 	$L__BB4_40;
	and.b32  	%r943, %r107, 134217726;
	mul.lo.s32 	%r944, %r943, %r6770;
	add.s32 	%r945, %r944, -1;
	add.s32 	%r946, %r945, %r108;
	shr.s32 	%r947, %r945, 5;
	add.s32 	%r948, %r947, %r944;
	shl.b32 	%r949, %r948, 2;
	add.s32 	%r950, %r62, %r949;
	ld.shared.u32 	%r951, [%r950+-4];
	shr.s32 	%r952, %r946, 5;
	add.s32 	%r953, %r944, %r108;
	add.s32 	%r954, %r952, %r953;
	shl.b32 	%r955, %r954, 2;
	add.s32 	%r956, %r62, %r955;
	ld.shared.u32 	%r957, [%r956+-4];
	add.s32 	%r958, %r957, %r951;
	st.shared.u32 	[%r956+-4], %r958;
$L__BB4_40:
	bar.sync 	0;
	shr.u32 	%r109, %r70, 6;
	setp.lt.u32 	%p27, %r70, 64;
	@%p27 bra 	$L__BB4_74;
	setp.gt.u32 	%p28, %r6776, 126;
	@%p28 bra 	$L__BB4_43;
	and.b32  	%r959, %r108, 67108862;
	mul.lo.s32 	%r960, %r959, %r6770;
	add.s32 	%r961, %r960, -1;
	add.s32 	%r962, %r961, %r109;
	shr.s32 	%r963, %r961, 5;
	add.s32 	%r964, %r963, %r960;
	shl.b32 	%r965, %r964, 2;
	add.s32 	%r966, %r62, %r965;
	ld.shared.u32 	%r967, [%r966+-4];
	shr.s32 	%r968, %r962, 5;
	add.s32 	%r969, %r960, %r109;
	add.s32 	%r970, %r968, %r969;
	shl.b32 	%r971, %r970, 2;
	add.s32 	%r972, %r62, %r971;
	ld.shared.u32 	%r973, [%r972+-4];
	add.s32 	%r974, %r973, %r967;
	st.shared.u32 	[%r972+-4], %r974;
$L__BB4_43:
	bar.sync 	0;
	shr.u32 	%r110, %r70, 7;
	setp.lt.u32 	%p29, %r70, 128;
	@%p29 bra 	$L__BB4_74;
	setp.gt.u32 	%p30, %r6776, 254;
	@%p30 bra 	$L__BB4_46;
	and.b32  	%r975, %r109, 33554430;
	mul.lo.s32 	%r976, %r975, %r6770;
	add.s32 	%r977, %r976, -1;
	add.s32 	%r978, %r977, %r110;
	shr.s32 	%r979, %r977, 5;
	add.s32 	%r980, %r979, %r976;
	shl.b32 	%r981, %r980, 2;
	add.s32 	%r982, %r62, %r981;
	ld.shared.u32 	%r983, [%r982+-4];
	shr.s32 	%r984, %r978, 5;
	add.s32 	%r985, %r976, %r110;
	add.s32 	%r986, %r984, %r985;
	shl.b32 	%r987, %r986, 2;
	add.s32 	%r988, %r62, %r987;
	ld.shared.u32 	%r989, [%r988+-4];
	add.s32 	%r990, %r989, %r983;
	st.shared.u32 	[%r988+-4], %r990;
$L__BB4_46:
	bar.sync 	0;
	shr.u32 	%r111, %r70, 8;
	setp.lt.u32 	%p31, %r70, 256;
	@%p31 bra 	$L__BB4_74;
	setp.gt.u32 	%p32, %r6776, 510;
	@%p32 bra 	$L__BB4_49;
	and.b32  	%r991, %r110, 16777214;
	mul.lo.s32 	%r992, %r991, %r6770;
	add.s32 	%r993, %r992, -1;
	add.s32 	%r994, %r993, %r111;
	shr.s32 	%r995, %r993, 5;
	add.s32 	%r996, %r995, %r992;
	shl.b32 	%r997, %r996, 2;
	add.s32 	%r998, %r62, %r997;
	ld.shared.u32 	%r999, [%r998+-4];
	shr.s32 	%r1000, %r994, 5;
	add.s32 	%r1001, %r992, %r111;
	add.s32 	%r1002, %r1000, %r1001;
	shl.b32 	%r1003, %r1002, 2;
	add.s32 	%r1004, %r62, %r1003;
	ld.shared.u32 	%r1005, [%r1004+-4];
	add.s32 	%r1006, %r1005, %r999;
	st.shared.u32 	[%r1004+-4], %r1006;
$L__BB4_49:
	bar.sync 	0;
	shr.u32 	%r112, %r70, 9;
	setp.lt.u32 	%p33, %r70, 512;
	@%p33 bra 	$L__BB4_74;
	setp.eq.s32 	%p34, %r6776, 1023;
	@%p34 bra 	$L__BB4_52;
	and.b32  	%r1007, %r111, 8388606;
	mul.lo.s32 	%r1008, %r1007, %r6770;
	add.s32 	%r1009, %r1008, -1;
	add.s32 	%r1010, %r1009, %r112;
	shr.s32 	%r1011, %r1009, 5;
	add.s32 	%r1012, %r1011, %r1008;
	shl.b32 	%r1013, %r1012, 2;
	add.s32 	%r1014, %r62, %r1013;
	ld.shared.u32 	%r1015, [%r1014+-4];
	shr.s32 	%r1016, %r1010, 5;
	add.s32 	%r1017, %r1008, %r112;
	add.s32 	%r1018, %r1016, %r1017;
	shl.b32 	%r1019, %r1018, 2;
	add.s32 	%r1020, %r62, %r1019;
	ld.shared.u32 	%r1021, [%r1020+-4];
	add.s32 	%r1022, %r1021, %r1015;
	st.shared.u32 	[%r1020+-4], %r1022;
$L__BB4_52:
	bar.sync 	0;
	shr.u32 	%r113, %r70, 10;
	setp.lt.u32 	%p35, %r70, 1024;
	@%p35 bra 	$L__BB4_74;
	and.b32  	%r1023, %r112, 4194302;
	mul.lo.s32 	%r1024, %r1023, %r6770;
	add.s32 	%r1025, %r1024, -1;
	add.s32 	%r1026, %r1025, %r113;
	shr.s32 	%r1027, %r1025, 5;
	add.s32 	%r1028, %r1027, %r1024;
	shl.b32 	%r1029, %r1028, 2;
	add.s32 	%r1030, %r62, %r1029;
	ld.shared.u32 	%r1031, [%r1030+-4];
	shr.s32 	%r1032, %r1026, 5;
	add.s32 	%r1033, %r1024, %r113;
	add.s32 	%r1034, %r1032, %r1033;
	shl.b32 	%r1035, %r1034, 2;
	add.s32 	%r1036, %r62, %r1035;
	ld.shared.u32 	%r1037, [%r1036+-4];
	add.s32 	%r1038, %r1037, %r1031;
	st.shared.u32 	[%r1036+-4], %r1038;
	bar.sync 	0;
	shr.u32 	%r114, %r70, 11;
	setp.lt.u32 	%p36, %r70, 2048;
	@%p36 bra 	$L__BB4_74;
	and.b32  	%r1039, %r113, 2097150;
	mul.lo.s32 	%r1040, %r1039, %r6770;
	add.s32 	%r1041, %r1040, -1;
	add.s32 	%r1042, %r1041, %r114;
	shr.s32 	%r1043, %r1041, 5;
	add.s32 	%r1044, %r1043, %r1040;
	shl.b32 	%r1045, %r1044, 2;
	add.s32 	%r1046, %r62, %r1045;
	ld.shared.u32 	%r1047, [%r1046+-4];
	shr.s32 	%r1048, %r1042, 5;
	add.s32 	%r1049, %r1040, %r114;
	add.s32 	%r1050, %r1048, %r1049;
	shl.b32 	%r1051, %r1050, 2;
	add.s32 	%r1052, %r62, %r1051;
	ld.shared.u32 	%r1053, [%r1052+-4];
	add.s32 	%r1054, %r1053, %r1047;
	st.shared.u32 	[%r1052+-4], %r1054;
	bar.sync 	0;
	shr.u32 	%r115, %r70, 12;
	setp.lt.u32 	%p37, %r70, 4096;
	@%p37 bra 	$L__BB4_74;
	and.b32  	%r1055, %r114, 1048574;
	mul.lo.s32 	%r1056, %r1055, %r6770;
	add.s32 	%r1057, %r1056, -1;
	add.s32 	%r1058, %r1057, %r115;
	shr.s32 	%r1059, %r1057, 5;
	add.s32 	%r1060, %r1059, %r1056;
	shl.b32 	%r1061, %r1060, 2;
	add.s32 	%r1062, %r62, %r1061;
	ld.shared.u32 	%r1063, [%r1062+-4];
	shr.s32 	%r1064, %r1058, 5;
	add.s32 	%r1065, %r1056, %r115;
	add.s32 	%r1066, %r1064, %r1065;
	shl.b32 	%r1067, %r1066, 2;
	add.s32 	%r1068, %r62, %r1067;
	ld.shared.u32 	%r1069, [%r1068+-4];
	add.s32 	%r1070, %r1069, %r1063;
	st.shared.u32 	[%r1068+-4], %r1070;
	bar.sync 	0;
	shr.u32 	%r116, %r70, 13;
	setp.lt.u32 	%p38, %r70, 8192;
	@%p38 bra 	$L__BB4_74;
	and.b32  	%r1071, %r115, 524286;
	mul.lo.s32 	%r1072, %r1071, %r6770;
	add.s32 	%r1073, %r1072, -1;
	add.s32 	%r1074, %r1073, %r116;
	shr.s32 	%r1075, %r1073, 5;
	add.s32 	%r1076, %r1075, %r1072;
	shl.b32 	%r1077, %r1076, 2;
	add.s32 	%r1078, %r62, %r1077;
	ld.shared.u32 	%r1079, [%r1078+-4];
	shr.s32 	%r1080, %r1074, 5;
	add.s32 	%r1081, %r1072, %r116;
	add.s32 	%r1082, %r1080, %r1081;
	shl.b32 	%r1083, %r1082, 2;
	add.s32 	%r1084, %r62, %r1083;
	ld.shared.u32 	%r1085, [%r1084+-4];
	add.s32 	%r1086, %r1085, %r1079;
	st.shared.u32 	[%r1084+-4], %r1086;
	bar.sync 	0;
	shr.u32 	%r117, %r70, 14;
	setp.lt.u32 	%p39, %r70, 16384;
	@%p39 bra 	$L__BB4_74;
	and.b32  	%r1087, %r116, 262142;
	mul.lo.s32 	%r1088, %r1087, %r6770;
	add.s32 	%r1089, %r1088, -1;
	add.s32 	%r1090, %r1089, %r117;
	shr.s32 	%r1091, %r1089, 5;
	add.s32 	%r1092, %r1091, %r1088;
	shl.b32 	%r1093, %r1092, 2;
	add.s32 	%r1094, %r62, %r1093;
	ld.shared.u32 	%r1095, [%r1094+-4];
	shr.s32 	%r1096, %r1090, 5;
	add.s32 	%r1097, %r1088, %r117;
	add.s32 	%r1098, %r1096, %r1097;
	shl.b32 	%r1099, %r1098, 2;
	add.s32 	%r1100, %r62, %r1099;
	ld.shared.u32 	%r1101, [%r1100+-4];
	add.s32 	%r1102, %r1101, %r1095;
	st.shared.u32 	[%r1100+-4], %r1102;
	bar.sync 	0;
	shr.u32 	%r118, %r70, 15;
	setp.lt.u32 	%p40, %r70, 32768;
	@%p40 bra 	$L__BB4_74;
	and.b32  	%r1103, %r117, 131070;
	mul.lo.s32 	%r1104, %r1103, %r6770;
	add.s32 	%r1105, %r1104, -1;
	add.s32 	%r1106, %r1105, %r118;
	shr.s32 	%r1107, %r1105, 5;
	add.s32 	%r1108, %r1107, %r1104;
	shl.b32 	%r1109, %r1108, 2;
	add.s32 	%r1110, %r62, %r1109;
	ld.shared.u32 	%r1111, [%r1110+-4];
	shr.s32 	%r1112, %r1106, 5;
	add.s32 	%r1113, %r1104, %r118;
	add.s32 	%r1114, %r1112, %r1113;
	shl.b32 	%r1115, %r1114, 2;
	add.s32 	%r1116, %r62, %r1115;
	ld.shared.u32 	%r1117, [%r1116+-4];
	add.s32 	%r1118, %r1117, %r1111;
	st.shared.u32 	[%r1116+-4], %r1118;
	bar.sync 	0;
	shr.u32 	%r119, %r70, 16;
	setp.lt.u32 	%p41, %r70, 65536;
	@%p41 bra 	$L__BB4_74;
	and.b32  	%r1119, %r118, 65534;
	mul.lo.s32 	%r1120, %r1119, %r6770;
	add.s32 	%r1121, %r1120, -1;
	add.s32 	%r1122, %r1121, %r119;
	shr.s32 	%r1123, %r1121, 5;
	add.s32 	%r1124, %r1123, %r1120;
	shl.b32 	%r1125, %r1124, 2;
	add.s32 	%r1126, %r62, %r1125;
	ld.shared.u32 	%r1127, [%r1126+-4];
	shr.s32 	%r1128, %r1122, 5;
	add.s32 	%r1129, %r1120, %r119;
	add.s32 	%r1130, %r1128, %r1129;
	shl.b32 	%r1131, %r1130, 2;
	add.s32 	%r1132, %r62, %r1131;
	ld.shared.u32 	%r1133, [%r1132+-4];
	add.s32 	%r1134, %r1133, %r1127;
	st.shared.u32 	[%r1132+-4], %r1134;
	bar.sync 	0;
	shr.u32 	%r120, %r70, 17;
	setp.lt.u32 	%p42, %r70, 131072;
	@%p42 bra 	$L__BB4_74;
	and.b32  	%r1135, %r119, 32766;
	mul.lo.s32 	%r1136, %r1135, %r6770;
	add.s32 	%r1137, %r1136, -1;
	add.s32 	%r1138, %r1137, %r120;
	shr.s32 	%r1139, %r1137, 5;
	add.s32 	%r1140, %r1139, %r1136;
	shl.b32 	%r1141, %r1140, 2;
	add.s32 	%r1142, %r62, %r1141;
	ld.shared.u32 	%r1143, [%r1142+-4];
	shr.s32 	%r1144, %r1138, 5;
	add.s32 	%r1145, %r1136, %r120;
	add.s32 	%r1146, %r1144, %r1145;
	shl.b32 	%r1147, %r1146, 2;
	add.s32 	%r1148, %r62, %r1147;
	ld.shared.u32 	%r1149, [%r1148+-4];
	add.s32 	%r1150, %r1149, %r1143;
	st.shared.u32 	[%r1148+-4], %r1150;
	bar.sync 	0;
	shr.u32 	%r121, %r70, 18;
	setp.lt.u32 	%p43, %r70, 262144;
	@%p43 bra 	$L__BB4_74;
	and.b32  	%r1151, %r120, 16382;
	mul.lo.s32 	%r1152, %r1151, %r6770;
	add.s32 	%r1153, %r1152, -1;
	add.s32 	%r1154, %r1153, %r121;
	shr.s32 	%r1155, %r1153, 5;
	add.s32 	%r1156, %r1155, %r1152;
	shl.b32 	%r1157, %r1156, 2;
	add.s32 	%r1158, %r62, %r1157;
	ld.shared.u32 	%r1159, [%r1158+-4];
	shr.s32 	%r1160, %r1154, 5;
	add.s32 	%r1161, %r1152, %r121;
	add.s32 	%r1162, %r1160, %r1161;
	shl.b32 	%r1163, %r1162, 2;
	add.s32 	%r1164, %r62, %r1163;
	ld.shared.u32 	%r1165, [%r1164+-4];
	add.s32 	%r1166, %r1165, %r1159;
	st.shared.u32 	[%r1164+-4], %r1166;
	bar.sync 	0;
	shr.u32 	%r122, %r70, 19;
	setp.lt.u32 	%p44, %r70, 524288;
	@%p44 bra 	$L__BB4_74;
	and.b32  	%r1167, %r121, 8190;
	mul.lo.s32 	%r1168, %r1167, %r6770;
	add.s32 	%r1169, %r1168, -1;
	add.s32 	%r1170, %r1169, %r122;
	shr.s32 	%r1171, %r1169, 5;
	add.s32 	%r1172, %r1171, %r1168;
	shl.b32 	%r1173, %r1172, 2;
	add.s32 	%r1174, %r62, %r1173;
	ld.shared.u32 	%r1175, [%r1174+-4];
	shr.s32 	%r1176, %r1170, 5;
	add.s32 	%r1177, %r1168, %r122;
	add.s32 	%r1178, %r1176, %r1177;
	shl.b32 	%r1179, %r1178, 2;
	add.s32 	%r1180, %r62, %r1179;
	ld.shared.u32 	%r1181, [%r1180+-4];
	add.s32 	%r1182, %r1181, %r1175;
	st.shared.u32 	[%r1180+-4], %r1182;
	bar.sync 	0;
	shr.u32 	%r123, %r70, 20;
	setp.lt.u32 	%p45, %r70, 1048576;
	@%p45 bra 	$L__BB4_74;
	and.b32  	%r1183, %r122, 4094;
	mul.lo.s32 	%r1184, %r1183, %r6770;
	add.s32 	%r1185, %r1184, -1;
	add.s32 	%r1186, %r1185, %r123;
	shr.s32 	%r1187, %r1185, 5;
	add.s32 	%r1188, %r1187, %r1184;
	shl.b32 	%r1189, %r1188, 2;
	add.s32 	%r1190, %r62, %r1189;
	ld.shared.u32 	%r1191, [%r1190+-4];
	shr.s32 	%r1192, %r1186, 5;
	add.s32 	%r1193, %r1184, %r123;
	add.s32 	%r1194, %r1192, %r1193;
	shl.b32 	%r1195, %r1194, 2;
	add.s32 	%r1196, %r62, %r1195;
	ld.shared.u32 	%r1197, [%r1196+-4];
	add.s32 	%r1198, %r1197, %r1191;
	st.shared.u32 	[%r1196+-4], %r1198;
	bar.sync 	0;
	shr.u32 	%r124, %r70, 21;
	setp.lt.u32 	%p46, %r70, 2097152;
	@%p46 bra 	$L__BB4_74;
	and.b32  	%r1199, %r123, 2046;
	mul.lo.s32 	%r1200, %r1199, %r6770;
	add.s32 	%r1201, %r1200, -1;
	add.s32 	%r1202, %r1201, %r124;
	shr.s32 	%r1203, %r1201, 5;
	add.s32 	%r1204, %r1203, %r1200;
	shl.b32 	%r1205, %r1204, 2;
	add.s32 	%r1206, %r62, %r1205;
	ld.shared.u32 	%r1207, [%r1206+-4];
	shr.s32 	%r1208, %r1202, 5;
	add.s32 	%r1209, %r1200, %r124;
	add.s32 	%r1210, %r1208, %r1209;
	shl.b32 	%r1211, %r1210, 2;
	add.s32 	%r1212, %r62, %r1211;
	ld.shared.u32 	%r1213, [%r1212+-4];
	add.s32 	%r1214, %r1213, %r1207;
	st.shared.u32 	[%r1212+-4], %r1214;
	bar.sync 	0;
	shr.u32 	%r125, %r70, 22;
	setp.lt.u32 	%p47, %r70, 4194304;
	@%p47 bra 	$L__BB4_74;
	and.b32  	%r1215, %r124, 1022;
	mul.lo.s32 	%r1216, %r1215, %r6770;
	add.s32 	%r1217, %r1216, -1;
	add.s32 	%r1218, %r1217, %r125;
	shr.s32 	%r1219, %r1217, 5;
	add.s32 	%r1220, %r1219, %r1216;
	shl.b32 	%r1221, %r1220, 2;
	add.s32 	%r1222, %r62, %r1221;
	ld.shared.u32 	%r1223, [%r1222+-4];
	shr.s32 	%r1224, %r1218, 5;
	add.s32 	%r1225, %r1216, %r125;
	add.s32 	%r1226, %r1224, %r1225;
	shl.b32 	%r1227, %r1226, 2;
	add.s32 	%r1228, %r62, %r1227;
	ld.shared.u32 	%r1229, [%r1228+-4];
	add.s32 	%r1230, %r1229, %r1223;
	st.shared.u32 	[%r1228+-4], %r1230;
	bar.sync 	0;
	shr.u32 	%r126, %r70, 23;
	setp.lt.u32 	%p48, %r70, 8388608;
	@%p48 bra 	$L__BB4_74;
	and.b32  	%r1231, %r125, 510;
	mul.lo.s32 	%r1232, %r1231, %r6770;
	add.s32 	%r1233, %r1232, -1;
	add.s32 	%r1234, %r1233, %r126;
	shr.s32 	%r1235, %r1233, 5;
	add.s32 	%r1236, %r1235, %r1232;
	shl.b32 	%r1237, %r1236, 2;
	add.s32 	%r1238, %r62, %r1237;
	ld.shared.u32 	%r1239, [%r1238+-4];
	shr.s32 	%r1240, %r1234, 5;
	add.s32 	%r1241, %r1232, %r126;
	add.s32 	%r1242, %r1240, %r1241;
	shl.b32 	%r1243, %r1242, 2;
	add.s32 	%r1244, %r62, %r1243;
	ld.shared.u32 	%r1245, [%r1244+-4];
	add.s32 	%r1246, %r1245, %r1239;
	st.shared.u32 	[%r1244+-4], %r1246;
	bar.sync 	0;
	shr.u32 	%r127, %r70, 24;
	setp.lt.u32 	%p49, %r70, 16777216;
	@%p49 bra 	$L__BB4_74;
	and.b32  	%r1247, %r126, 254;
	mul.lo.s32 	%r1248, %r1247, %r6770;
	add.s32 	%r1249, %r1248, -1;
	add.s32 	%r1250, %r1249, %r127;
	shr.s32 	%r1251, %r1249, 5;
	add.s32 	%r1252, %r1251, %r1248;
	shl.b32 	%r1253, %r1252, 2;
	add.s32 	%r1254, %r62, %r1253;
	ld.shared.u32 	%r1255, [%r1254+-4];
	shr.s32 	%r1256, %r1250, 5;
	add.s32 	%r1257, %r1248, %r127;
	add.s32 	%r1258, %r1256, %r1257;
	shl.b32 	%r1259, %r1258, 2;
	add.s32 	%r1260, %r62, %r1259;
	ld.shared.u32 	%r1261, [%r1260+-4];
	add.s32 	%r1262, %r1261, %r1255;
	st.shared.u32 	[%r1260+-4], %r1262;
	bar.sync 	0;
	shr.u32 	%r128, %r70, 25;
	setp.lt.u32 	%p50, %r70, 33554432;
	@%p50 bra 	$L__BB4_74;
	and.b32  	%r1263, %r127, 126;
	mul.lo.s32 	%r1264, %r1263, %r6770;
	add.s32 	%r1265, %r1264, -1;
	add.s32 	%r1266, %r1265, %r128;
	shr.s32 	%r1267, %r1265, 5;
	add.s32 	%r1268, %r1267, %r1264;
	shl.b32 	%r1269, %r1268, 2;
	add.s32 	%r1270, %r62, %r1269;
	ld.shared.u32 	%r1271, [%r1270+-4];
	shr.s32 	%r1272, %r1266, 5;
	add.s32 	%r1273, %r1264, %r128;
	add.s32 	%r1274, %r1272, %r1273;
	shl.b32 	%r1275, %r1274, 2;
	add.s32 	%r1276, %r62, %r1275;
	ld.shared.u32 	%r1277, [%r1276+-4];
	add.s32 	%r1278, %r1277, %r1271;
	st.shared.u32 	[%r1276+-4], %r1278;
	bar.sync 	0;
	shr.u32 	%r129, %r70, 26;
	setp.lt.u32 	%p51, %r70, 67108864;
	@%p51 bra 	$L__BB4_74;
	and.b32  	%r1279, %r128, 62;
	mul.lo.s32 	%r1280, %r1279, %r6770;
	add.s32 	%r1281, %r1280, -1;
	add.s32 	%r1282, %r1281, %r129;
	shr.s32 	%r1283, %r1281, 5;
	add.s32 	%r1284, %r1283, %r1280;
	shl.b32 	%r1285, %r1284, 2;
	add.s32 	%r1286, %r62, %r1285;
	ld.shared.u32 	%r1287, [%r1286+-4];
	shr.s32 	%r1288, %r1282, 5;
	add.s32 	%r1289, %r1280, %r129;
	add.s32 	%r1290, %r1288, %r1289;
	shl.b32 	%r1291, %r1290, 2;
	add.s32 	%r1292, %r62, %r1291;
	ld.shared.u32 	%r1293, [%r1292+-4];
	add.s32 	%r1294, %r1293, %r1287;
	st.shared.u32 	[%r1292+-4], %r1294;
	bar.sync 	0;
	shr.u32 	%r130, %r70, 27;
	setp.lt.u32 	%p52, %r70, 134217728;
	@%p52 bra 	$L__BB4_74;
	and.b32  	%r1295, %r129, 30;
	mul.lo.s32 	%r1296, %r1295, %r6770;
	add.s32 	%r1297, %r1296, -1;
	add.s32 	%r1298, %r1297, %r130;
	shr.s32 	%r1299, %r1297, 5;
	add.s32 	%r1300, %r1299, %r1296;
	shl.b32 	%r1301, %r1300, 2;
	add.s32 	%r1302, %r62, %r1301;
	ld.shared.u32 	%r1303, [%r1302+-4];
	shr.s32 	%r1304, %r1298, 5;
	add.s32 	%r1305, %r1296, %r130;
	add.s32 	%r1306, %r1304, %r1305;
	shl.b32 	%r1307, %r1306, 2;
	add.s32 	%r1308, %r62, %r1307;
	ld.shared.u32 	%r1309, [%r1308+-4];
	add.s32 	%r1310, %r1309, %r1303;
	st.shared.u32 	[%r1308+-4], %r1310;
	bar.sync 	0;
	shr.u32 	%r131, %r70, 28;
	setp.lt.u32 	%p53, %r70, 268435456;
	@%p53 bra 	$L__BB4_74;
	and.b32  	%r1311, %r130, 14;
	mul.lo.s32 	%r1312, %r1311, %r6770;
	add.s32 	%r1313, %r1312, -1;
	add.s32 	%r1314, %r1313, %r131;
	shr.s32 	%r1315, %r1313, 5;
	add.s32 	%r1316, %r1315, %r1312;
	shl.b32 	%r1317, %r1316, 2;
	add.s32 	%r1318, %r62, %r1317;
	ld.shared.u32 	%r1319, [%r1318+-4];
	shr.s32 	%r1320, %r1314, 5;
	add.s32 	%r1321, %r1312, %r131;
	add.s32 	%r1322, %r1320, %r1321;
	shl.b32 	%r1323, %r1322, 2;
	add.s32 	%r1324, %r62, %r1323;
	ld.shared.u32 	%r1325, [%r1324+-4];
	add.s32 	%r1326, %r1325, %r1319;
	st.shared.u32 	[%r1324+-4], %r1326;
	bar.sync 	0;
	shr.u32 	%r132, %r70, 29;
	setp.lt.u32 	%p54, %r70, 536870912;
	@%p54 bra 	$L__BB4_74;
	and.b32  	%r1327, %r131, 6;
	mul.lo.s32 	%r1328, %r1327, %r6770;
	add.s32 	%r1329, %r1328, -1;
	add.s32 	%r1330, %r1329, %r132;
	shr.s32 	%r1331, %r1329, 5;
	add.s32 	%r1332, %r1331, %r1328;
	shl.b32 	%r1333, %r1332, 2;
	add.s32 	%r1334, %r62, %r1333;
	ld.shared.u32 	%r1335, [%r1334+-4];
	shr.s32 	%r1336, %r1330, 5;
	add.s32 	%r1337, %r1328, %r132;
	add.s32 	%r1338, %r1336, %r1337;
	shl.b32 	%r1339, %r1338, 2;
	add.s32 	%r1340, %r62, %r1339;
	ld.shared.u32 	%r1341, [%r1340+-4];
	add.s32 	%r1342, %r1341, %r1335;
	st.shared.u32 	[%r1340+-4], %r1342;
	bar.sync 	0;
	setp.lt.u32 	%p55, %r70, 1073741824;
	@%p55 bra 	$L__BB4_74;
	shr.u32 	%r1343, %r70, 30;
	and.b32  	%r1344, %r132, 2;
	mul.lo.s32 	%r1345, %r1344, %r6770;
	add.s32 	%r1346, %r1345, -1;
	add.s32 	%r1347, %r1346, %r1343;
	shr.s32 	%r1348, %r1346, 5;
	add.s32 	%r1349, %r1348, %r1345;
	shl.b32 	%r1350, %r1349, 2;
	add.s32 	%r1351, %r62, %r1350;
	ld.shared.u32 	%r1352, [%r1351+-4];
	shr.s32 	%r1353, %r1347, 5;
	add.s32 	%r1354, %r1345, %r1343;
	add.s32 	%r1355, %r1353, %r1354;
	shl.b32 	%r1356, %r1355, 2;
	add.s32 	%r1357, %r62, %r1356;
	ld.shared.u32 	%r1358, [%r1357+-4];
	add.s32 	%r1359, %r1358, %r1352;
	st.shared.u32 	[%r1357+-4], %r1359;
	bar.sync 	0;
$L__BB4_74:
	shl.b32 	%r1360, %r7, 1;
	add.s32 	%r1361, %r1360, -1;
	shr.u32 	%r1362, %r1361, 5;
	add.s32 	%r1363, %r1362, %r1360;
	shl.b32 	%r1364, %r1363, 2;
	add.s32 	%r133, %r62, %r1364;
	ld.shared.u32 	%r1365, [%r133+-4];
	ld.shared.u32 	%r1366, [%r65];
	ld.shared.u32 	%r1367, [%r66];
	mov.b32 	%r1368, 1;
	shl.b32 	%r1369, %r1368, %r744;
	not.b32 	%r1370, %r1365;
	add.s32 	%r1371, %r2, %r1370;
	and.b32  	%r1372, %r91, %r1369;
	setp.eq.s32 	%p57, %r1372, 0;
	sub.s32 	%r1373, %r63, %r1366;
	add.s32 	%r1374, %r1373, 3;
	add.s32 	%r1375, %r1371, %r1366;
	selp.b32 	%r1376, %r1374, %r1375, %p57;
	shr.u32 	%r1377, %r1376, 5;
	add.s32 	%r1378, %r1377, %r1376;
	shl.b32 	%r1379, %r1378, 2;
	mov.u32 	%r1380, s;
	add.s32 	%r1381, %r1380, %r1379;
	st.shared.u32 	[%r1381], %r91;
	sub.s32 	%r1382, %r1366, %r92;
	and.b32  	%r1383, %r95, %r1369;
	setp.eq.s32 	%p58, %r1383, 0;
	sub.s32 	%r1384, %r64, %r1367;
	add.s32 	%r1385, %r1384, 3;
	add.s32 	%r1386, %r1371, %r1367;
	selp.b32 	%r1387, %r1385, %r1386, %p58;
	shr.u32 	%r1388, %r1387, 5;
	add.s32 	%r1389, %r1388, %r1387;
	shl.b32 	%r1390, %r1389, 2;
	add.s32 	%r1391, %r1380, %r1390;
	st.shared.u32 	[%r1391], %r95;
	sub.s32 	%r1392, %r1367, %r96;
	and.b32  	%r1393, %r84, %r1369;
	setp.eq.s32 	%p59, %r1393, 0;
	sub.s32 	%r1394, %r63, %r1382;
	add.s32 	%r1395, %r1394, 2;
	add.s32 	%r1396, %r1371, %r1382;
	selp.b32 	%r1397, %r1395, %r1396, %p59;
	shr.u32 	%r1398, %r1397, 5;
	add.s32 	%r1399, %r1398, %r1397;
	shl.b32 	%r1400, %r1399, 2;
	add.s32 	%r1401, %r1380, %r1400;
	st.shared.u32 	[%r1401], %r84;
	sub.s32 	%r1402, %r1382, %r85;
	and.b32  	%r1403, %r88, %r1369;
	setp.eq.s32 	%p60, %r1403, 0;
	sub.s32 	%r1404, %r64, %r1392;
	add.s32 	%r1405, %r1404, 2;
	add.s32 	%r1406, %r1371, %r1392;
	selp.b32 	%r1407, %r1405, %r1406, %p60;
	shr.u32 	%r1408, %r1407, 5;
	add.s32 	%r1409, %r1408, %r1407;
	shl.b32 	%r1410, %r1409, 2;
	add.s32 	%r1411, %r1380, %r1410;
	st.shared.u32 	[%r1411], %r88;
	sub.s32 	%r1412, %r1392, %r89;
	and.b32  	%r1413, %r76, %r1369;
	setp.eq.s32 	%p61, %r1413, 0;
	sub.s32 	%r1414, %r63, %r1402;
	add.s32 	%r1415, %r1414, 1;
	add.s32 	%r1416, %r1371, %r1402;
	selp.b32 	%r1417, %r1415, %r1416, %p61;
	shr.u32 	%r1418, %r1417, 5;
	add.s32 	%r1419, %r1418, %r1417;
	shl.b32 	%r1420, %r1419, 2;
	add.s32 	%r1421, %r1380, %r1420;
	st.shared.u32 	[%r1421], %r76;
	sub.s32 	%r1422, %r1402, %r77;
	and.b32  	%r1423, %r81, %r1369;
	setp.eq.s32 	%p62, %r1423, 0;
	sub.s32 	%r1424, %r64, %r1412;
	add.s32 	%r1425, %r1424, 1;
	add.s32 	%r1426, %r1371, %r1412;
	selp.b32 	%r1427, %r1425, %r1426, %p62;
	shr.u32 	%r1428, %r1427, 5;
	add.s32 	%r1429, %r1428, %r1427;
	shl.b32 	%r1430, %r1429, 2;
	add.s32 	%r1431, %r1380, %r1430;
	st.shared.u32 	[%r1431], %r81;
	sub.s32 	%r1432, %r1412, %r82;
	and.b32  	%r1433, %r72, %r1369;
	setp.eq.s32 	%p63, %r1433, 0;
	sub.s32 	%r1434, %r63, %r1422;
	add.s32 	%r1435, %r1371, %r1422;
	selp.b32 	%r1436, %r1434, %r1435, %p63;
	shr.u32 	%r1437, %r1436, 5;
	add.s32 	%r1438, %r1437, %r1436;
	shl.b32 	%r1439, %r1438, 2;
	add.s32 	%r1440, %r1380, %r1439;
	st.shared.u32 	[%r1440], %r72;
	and.b32  	%r1441, %r74, %r1369;
	setp.eq.s32 	%p64, %r1441, 0;
	sub.s32 	%r1442, %r64, %r1432;
	add.s32 	%r1443, %r1371, %r1432;
	selp.b32 	%r1444, %r1442, %r1443, %p64;
	shr.u32 	%r1445, %r1444, 5;
	add.s32 	%r1446, %r1445, %r1444;
	shl.b32 	%r1447, %r1446, 2;
	add.s32 	%r1448, %r1380, %r1447;
	st.shared.u32 	[%r1448], %r74;
	bar.sync 	0;
	add.s32 	%r134, %r744, 1;
	ld.shared.u32 	%r135, [%r71];
	shr.u32 	%r1449, %r135, %r134;
	and.b32  	%r1450, %r1449, 1;
	ld.shared.u32 	%r136, [%r73];
	shr.u32 	%r1451, %r136, %r134;
	and.b32  	%r1452, %r1451, 1;
	ld.shared.u32 	%r137, [%r75+4];
	shr.u32 	%r1453, %r137, %r134;
	and.b32  	%r138, %r1453, 1;
	add.s32 	%r1454, %r138, %r1450;
	ld.shared.u32 	%r139, [%r80+4];
	shr.u32 	%r1455, %r139, %r134;
	and.b32  	%r140, %r1455, 1;
	add.s32 	%r1456, %r140, %r1452;
	ld.shared.u32 	%r141, [%r83+8];
	shr.u32 	%r1457, %r141, %r134;
	and.b32  	%r142, %r1457, 1;
	add.s32 	%r1458, %r142, %r1454;
	ld.shared.u32 	%r143, [%r87+8];
	shr.u32 	%r1459, %r143, %r134;
	and.b32  	%r144, %r1459, 1;
	add.s32 	%r1460, %r144, %r1456;
	ld.shared.u32 	%r145, [%r83+12];
	shr.u32 	%r1461, %r145, %r134;
	and.b32  	%r146, %r1461, 1;
	add.s32 	%r1462, %r146, %r1458;
	ld.shared.u32 	%r147, [%r94+12];
	shr.u32 	%r1463, %r147, %r134;
	and.b32  	%r148, %r1463, 1;
	add.s32 	%r1464, %r148, %r1460;
	st.shared.u32 	[%r65], %r1462;
	st.shared.u32 	[%r66], %r1464;
	bar.sync 	0;
	@%p12 bra 	$L__BB4_79;
	mov.b32 	%r6729, 1;
	mov.u32 	%r6728, %r67;
$L__BB4_76:
	setp.ge.u32 	%p65, %r6776, %r6728;
	@%p65 bra 	$L__BB4_78;
	mul.lo.s32 	%r1466, %r69, %r6729;
	add.s32 	%r1467, %r1466, -1;
	sub.s32 	%r1468, %r1467, %r6729;
	shr.s32 	%r1469, %r1468, 5;
	sub.s32 	%r1470, %r1466, %r6729;
	add.s32 	%r1471, %r1469, %r1470;
	shl.b32 	%r1472, %r1471, 2;
	add.s32 	%r1473, %r62, %r1472;
	ld.shared.u32 	%r1474, [%r1473+-4];
	shr.s32 	%r1475, %r1467, 5;
	add.s32 	%r1476, %r1475, %r1466;
	shl.b32 	%r1477, %r1476, 2;
	add.s32 	%r1478, %r62, %r1477;
	ld.shared.u32 	%r1479, [%r1478+-4];
	add.s32 	%r1480, %r1479, %r1474;
	st.shared.u32 	[%r1478+-4], %r1480;
$L__BB4_78:
	bar.sync 	0;
	shl.b32 	%r6729, %r6729, 1;
	shr.u32 	%r6728, %r6728, 1;
	setp.le.s32 	%p66, %r6729, %r67;
	@%p66 bra 	$L__BB4_76;
$L__BB4_79:
	setp.lt.s32 	%p67, %r70, 1;
	@%p67 bra 	$L__BB4_131;
	setp.ne.s32 	%p68, %r6776, 0;
	@%p68 bra 	$L__BB4_82;
	add.s32 	%r1481, %r98, %r70;
	ld.shared.u32 	%r1482, [%r99+-4];
	shr.u32 	%r1483, %r1481, 5;
	add.s32 	%r1484, %r97, %r70;
	add.s32 	%r1485, %r1483, %r1484;
	shl.b32 	%r1486, %r1485, 2;
	add.s32 	%r1487, %r62, %r1486;
	ld.shared.u32 	%r1488, [%r1487+-4];
	add.s32 	%r1489, %r1488, %r1482;
	st.shared.u32 	[%r1487+-4], %r1489;
$L__BB4_82:
	bar.sync 	0;
	shr.u32 	%r153, %r70, 1;
	setp.eq.s32 	%p69, %r70, 1;
	@%p69 bra 	$L__BB4_131;
	setp.gt.u32 	%p70, %r6776, 2;
	@%p70 bra 	$L__BB4_85;
	and.b32  	%r1490, %r70, 2147483646;
	mul.lo.s32 	%r1491, %r1490, %r6770;
	add.s32 	%r1492, %r1491, -1;
	add.s32 	%r1493, %r1492, %r153;
	shr.s32 	%r1494, %r1492, 5;
	add.s32 	%r1495, %r1494, %r1491;
	shl.b32 	%r1496, %r1495, 2;
	add.s32 	%r1497, %r62, %r1496;
	ld.shared.u32 	%r1498, [%r1497+-4];
	shr.s32 	%r1499, %r1493, 5;
	add.s32 	%r1500, %r1491, %r153;
	add.s32 	%r1501, %r1499, %r1500;
	shl.b32 	%r1502, %r1501, 2;
	add.s32 	%r1503, %r62, %r1502;
	ld.shared.u32 	%r1504, [%r1503+-4];
	add.s32 	%r1505, %r1504, %r1498;
	st.shared.u32 	[%r1503+-4], %r1505;
$L__BB4_85:
	bar.sync 	0;
	shr.u32 	%r154, %r70, 2;
	setp.lt.u32 	%p71, %r70, 4;
	@%p71 bra 	$L__BB4_131;
	setp.gt.u32 	%p72, %r6776, 6;
	@%p72 bra 	$L__BB4_88;
	and.b32  	%r1506, %r153, 1073741822;
	mul.lo.s32 	%r1507, %r1506, %r6770;
	add.s32 	%r1508, %r1507, -1;
	add.s32 	%r1509, %r1508, %r154;
	shr.s32 	%r1510, %r1508, 5;
	add.s32 	%r1511, %r1510, %r1507;
	shl.b32 	%r1512, %r1511, 2;
	add.s32 	%r1513, %r62, %r1512;
	ld.shared.u32 	%r1514, [%r1513+-4];
	shr.s32 	%r1515, %r1509, 5;
	add.s32 	%r1516, %r1507, %r154;
	add.s32 	%r1517, %r1515, %r1516;
	shl.b32 	%r1518, %r1517, 2;
	add.s32 	%r1519, %r62, %r1518;
	ld.shared.u32 	%r1520, [%r1519+-4];
	add.s32 	%r1521, %r1520, %r1514;
	st.shared.u32 	[%r1519+-4], %r1521;
$L__BB4_88:
	bar.sync 	0;
	shr.u32 	%r155, %r70, 3;
	setp.lt.u32 	%p73, %r70, 8;
	@%p73 bra 	$L__BB4_131;
	setp.gt.u32 	%p74, %r6776, 14;
	@%p74 bra 	$L__BB4_91;
	and.b32  	%r1522, %r154, 536870910;
	mul.lo.s32 	%r1523, %r1522, %r6770;
	add.s32 	%r1524, %r1523, -1;
	add.s32 	%r1525, %r1524, %r155;
	shr.s32 	%r1526, %r1524, 5;
	add.s32 	%r1527, %r1526, %r1523;
	shl.b32 	%r1528, %r1527, 2;
	add.s32 	%r1529, %r62, %r1528;
	ld.shared.u32 	%r1530, [%r1529+-4];
	shr.s32 	%r1531, %r1525, 5;
	add.s32 	%r1532, %r1523, %r155;
	add.s32 	%r1533, %r1531, %r1532;
	shl.b32 	%r1534, %r1533, 2;
	add.s32 	%r1535, %r62, %r1534;
	ld.shared.u32 	%r1536, [%r1535+-4];
	add.s32 	%r1537, %r1536, %r1530;
	st.shared.u32 	[%r1535+-4], %r1537;
$L__BB4_91:
	bar.sync 	0;
	shr.u32 	%r156, %r70, 4;
	setp.lt.u32 	%p75, %r70, 16;
	@%p75 bra 	$L__BB4_131;
	setp.gt.u32 	%p76, %r6776, 30;
	@%p76 bra 	$L__BB4_94;
	and.b32  	%r1538, %r155, 268435454;
	mul.lo.s32 	%r1539, %r1538, %r6770;
	add.s32 	%r1540, %r1539, -1;
	add.s32 	%r1541, %r1540, %r156;
	shr.s32 	%r1542, %r1540, 5;
	add.s32 	%r1543, %r1542, %r1539;
	shl.b32 	%r1544, %r1543, 2;
	add.s32 	%r1545, %r62, %r1544;
	ld.shared.u32 	%r1546, [%r1545+-4];
	shr.s32 	%r1547, %r1541, 5;
	add.s32 	%r1548, %r1539, %r156;
	add.s32 	%r1549, %r1547, %r1548;
	shl.b32 	%r1550, %r1549, 2;
	add.s32 	%r1551, %r62, %r1550;
	ld.shared.u32 	%r1552, [%r1551+-4];
	add.s32 	%r1553, %r1552, %r1546;
	st.shared.u32 	[%r1551+-4], %r1553;
$L__BB4_94:
	bar.sync 	0;
	shr.u32 	%r157, %r70, 5;
	setp.lt.u32 	%p77, %r70, 32;
	@%p77 bra 	$L__BB4_131;
	setp.gt.u32 	%p78, %r6776, 62;
	@%p78 bra 	$L__BB4_97;
	and.b32  	%r1554, %r156, 134217726;
	mul.lo.s32 	%r1555, %r1554, %r6770;
	add.s32 	%r1556, %r1555, -1;
	add.s32 	%r1557, %r1556, %r157;
	shr.s32 	%r1558, %r1556, 5;
	add.s32 	%r1559, %r1558, %r1555;
	shl.b32 	%r1560, %r1559, 2;
	add.s32 	%r1561, %r62, %r1560;
	ld.shared.u32 	%r1562, [%r1561+-4];
	shr.s32 	%r1563, %r1557, 5;
	add.s32 	%r1564, %r1555, %r157;
	add.s32 	%r1565, %r1563, %r1564;
	shl.b32 	%r1566, %r1565, 2;
	add.s32 	%r1567, %r62, %r1566;
	ld.shared.u32 	%r1568, [%r1567+-4];
	add.s32 	%r1569, %r1568, %r1562;
	st.shared.u32 	[%r1567+-4], %r1569;
$L__BB4_97:
	bar.sync 	0;
	shr.u32 	%r158, %r70, 6;
	setp.lt.u32 	%p79, %r70, 64;
	@%p79 bra 	$L__BB4_131;
	setp.gt.u32 	%p80, %r6776, 126;
	@%p80 bra 	$L__BB4_100;
	and.b32  	%r1570, %r157, 67108862;
	mul.lo.s32 	%r1571, %r1570, %r6770;
	add.s32 	%r1572, %r1571, -1;
	add.s32 	%r1573, %r1572, %r158;
	shr.s32 	%r1574, %r1572, 5;
	add.s32 	%r1575, %r1574, %r1571;
	shl.b32 	%r1576, %r1575, 2;
	add.s32 	%r1577, %r62, %r1576;
	ld.shared.u32 	%r1578, [%r1577+-4];
	shr.s32 	%r1579, %r1573, 5;
	add.s32 	%r1580, %r1571, %r158;
	add.s32 	%r1581, %r1579, %r1580;
	shl.b32 	%r1582, %r1581, 2;
	add.s32 	%r1583, %r62, %r1582;
	ld.shared.u32 	%r1584, [%r1583+-4];
	add.s32 	%r1585, %r1584, %r1578;
	st.shared.u32 	[%r1583+-4], %r1585;
$L__BB4_100:
	bar.sync 	0;
	shr.u32 	%r159, %r70, 7;
	setp.lt.u32 	%p81, %r70, 128;
	@%p81 bra 	$L__BB4_131;
	setp.gt.u32 	%p82, %r6776, 254;
	@%p82 bra 	$L__BB4_103;
	and.b32  	%r1586, %r158, 33554430;
	mul.lo.s32 	%r1587, %r1586, %r6770;
	add.s32 	%r1588, %r1587, -1;
	add.s32 	%r1589, %r1588, %r159;
	shr.s32 	%r1590, %r1588, 5;
	add.s32 	%r1591, %r1590, %r1587;
	shl.b32 	%r1592, %r1591, 2;
	add.s32 	%r1593, %r62, %r1592;
	ld.shared.u32 	%r1594, [%r1593+-4];
	shr.s32 	%r1595, %r1589, 5;
	add.s32 	%r1596, %r1587, %r159;
	add.s32 	%r1597, %r1595, %r1596;
	shl.b32 	%r1598, %r1597, 2;
	add.s32 	%r1599, %r62, %r1598;
	ld.shared.u32 	%r1600, [%r1599+-4];
	add.s32 	%r1601, %r1600, %r1594;
	st.shared.u32 	[%r1599+-4], %r1601;
$L__BB4_103:
	bar.sync 	0;
	shr.u32 	%r160, %r70, 8;
	setp.lt.u32 	%p83, %r70, 256;
	@%p83 bra 	$L__BB4_131;
	setp.gt.u32 	%p84, %r6776, 510;
	@%p84 bra 	$L__BB4_106;
	and.b32  	%r1602, %r159, 16777214;
	mul.lo.s32 	%r1603, %r1602, %r6770;
	add.s32 	%r1604, %r1603, -1;
	add.s32 	%r1605, %r1604, %r160;
	shr.s32 	%r1606, %r1604, 5;
	add.s32 	%r1607, %r1606, %r1603;
	shl.b32 	%r1608, %r1607, 2;
	add.s32 	%r1609, %r62, %r1608;
	ld.shared.u32 	%r1610, [%r1609+-4];
	shr.s32 	%r1611, %r1605, 5;
	add.s32 	%r1612, %r1603, %r160;
	add.s32 	%r1613, %r1611, %r1612;
	shl.b32 	%r1614, %r1613, 2;
	add.s32 	%r1615, %r62, %r1614;
	ld.shared.u32 	%r1616, [%r1615+-4];
	add.s32 	%r1617, %r1616, %r1610;
	st.shared.u32 	[%r1615+-4], %r1617;
$L__BB4_106:
	bar.sync 	0;
	shr.u32 	%r161, %r70, 9;
	setp.lt.u32 	%p85, %r70, 512;
	@%p85 bra 	$L__BB4_131;
	setp.eq.s32 	%p86, %r6776, 1023;
	@%p86 bra 	$L__BB4_109;
	and.b32  	%r1618, %r160, 8388606;
	mul.lo.s32 	%r1619, %r1618, %r6770;
	add.s32 	%r1620, %r1619, -1;
	add.s32 	%r1621, %r1620, %r161;
	shr.s32 	%r1622, %r1620, 5;
	add.s32 	%r1623, %r1622, %r1619;
	shl.b32 	%r1624, %r1623, 2;
	add.s32 	%r1625, %r62, %r1624;
	ld.shared.u32 	%r1626, [%r1625+-4];
	shr.s32 	%r1627, %r1621, 5;
	add.s32 	%r1628, %r1619, %r161;
	add.s32 	%r1629, %r1627, %r1628;
	shl.b32 	%r1630, %r1629, 2;
	add.s32 	%r1631, %r62, %r1630;
	ld.shared.u32 	%r1632, [%r1631+-4];
	add.s32 	%r1633, %r1632, %r1626;
	st.shared.u32 	[%r1631+-4], %r1633;
$L__BB4_109:
	bar.sync 	0;
	shr.u32 	%r162, %r70, 10;
	setp.lt.u32 	%p87, %r70, 1024;
	@%p87 bra 	$L__BB4_131;
	and.b32  	%r1634, %r161, 4194302;
	mul.lo.s32 	%r1635, %r1634, %r6770;
	add.s32 	%r1636, %r1635, -1;
	add.s32 	%r1637, %r1636, %r162;
	shr.s32 	%r1638, %r1636, 5;
	add.s32 	%r1639, %r1638, %r1635;
	shl.b32 	%r1640, %r1639, 2;
	add.s32 	%r1641, %r62, %r1640;
	ld.shared.u32 	%r1642, [%r1641+-4];
	shr.s32 	%r1643, %r1637, 5;
	add.s32 	%r1644, %r1635, %r162;
	add.s32 	%r1645, %r1643, %r1644;
	shl.b32 	%r1646, %r1645, 2;
	add.s32 	%r1647, %r62, %r1646;
	ld.shared.u32 	%r1648, [%r1647+-4];
	add.s32 	%r1649, %r1648, %r1642;
	st.shared.u32 	[%r1647+-4], %r1649;
	bar.sync 	0;
	shr.u32 	%r163, %r70, 11;
	setp.lt.u32 	%p88, %r70, 2048;
	@%p88 bra 	$L__BB4_131;
	and.b32  	%r1650, %r162, 2097150;
	mul.lo.s32 	%r1651, %r1650, %r6770;
	add.s32 	%r1652, %r1651, -1;
	add.s32 	%r1653, %r1652, %r163;
	shr.s32 	%r1654, %r1652, 5;
	add.s32 	%r1655, %r1654, %r1651;
	shl.b32 	%r1656, %r1655, 2;
	add.s32 	%r1657, %r62, %r1656;
	ld.shared.u32 	%r1658, [%r1657+-4];
	shr.s32 	%r1659, %r1653, 5;
	add.s32 	%r1660, %r1651, %r163;
	add.s32 	%r1661, %r1659, %r1660;
	shl.b32 	%r1662, %r1661, 2;
	add.s32 	%r1663, %r62, %r1662;
	ld.shared.u32 	%r1664, [%r1663+-4];
	add.s32 	%r1665, %r1664, %r1658;
	st.shared.u32 	[%r1663+-4], %r1665;
	bar.sync 	0;
	shr.u32 	%r164, %r70, 12;
	setp.lt.u32 	%p89, %r70, 4096;
	@%p89 bra 	$L__BB4_131;
	and.b32  	%r1666, %r163, 1048574;
	mul.lo.s32 	%r1667, %r1666, %r6770;
	add.s32 	%r1668, %r1667, -1;
	add.s32 	%r1669, %r1668, %r164;
	shr.s32 	%r1670, %r1668, 5;
	add.s32 	%r1671, %r1670, %r1667;
	shl.b32 	%r1672, %r1671, 2;
	add.s32 	%r1673, %r62, %r1672;
	ld.shared.u32 	%r1674, [%r1673+-4];
	shr.s32 	%r1675, %r1669, 5;
	add.s32 	%r1676, %r1667, %r164;
	add.s32 	%r1677, %r1675, %r1676;
	shl.b32 	%r1678, %r1677, 2;
	add.s32 	%r1679, %r62, %r1678;
	ld.shared.u32 	%r1680, [%r1679+-4];
	add.s32 	%r1681, %r1680, %r1674;
	st.shared.u32 	[%r1679+-4], %r1681;
	bar.sync 	0;
	shr.u32 	%r165, %r70, 13;
	setp.lt.u32 	%p90, %r70, 8192;
	@%p90 bra 	$L__BB4_131;
	and.b32  	%r1682, %r164, 524286;
	mul.lo.s32 	%r1683, %r1682, %r6770;
	add.s32 	%r1684, %r1683, -1;
	add.s32 	%r1685, %r1684, %r165;
	shr.s32 	%r1686, %r1684, 5;
	add.s32 	%r1687, %r1686, %r1683;
	shl.b32 	%r1688, %r1687, 2;
	add.s32 	%r1689, %r62, %r1688;
	ld.shared.u32 	%r1690, [%r1689+-4];
	shr.s32 	%r1691, %r1685, 5;
	add.s32 	%r1692, %r1683, %r165;
	add.s32 	%r1693, %r1691, %r1692;
	shl.b32 	%r1694, %r1693, 2;
	add.s32 	%r1695, %r62, %r1694;
	ld.shared.u32 	%r1696, [%r1695+-4];
	add.s32 	%r1697, %r1696, %r1690;
	st.shared.u32 	[%r1695+-4], %r1697;
	bar.sync 	0;
	shr.u32 	%r166, %r70, 14;
	setp.lt.u32 	%p91, %r70, 16384;
	@%p91 bra 	$L__BB4_131;
	and.b32  	%r1698, %r165, 262142;
	mul.lo.s32 	%r1699, %r1698, %r6770;
	add.s32 	%r1700, %r1699, -1;
	add.s32 	%r1701, %r1700, %r166;
	shr.s32 	%r1702, %r1700, 5;
	add.s32 	%r1703, %r1702, %r1699;
	shl.b32 	%r1704, %r1703, 2;
	add.s32 	%r1705, %r62, %r1704;
	ld.shared.u32 	%r1706, [%r1705+-4];
	shr.s32 	%r1707, %r1701, 5;
	add.s32 	%r1708, %r1699, %r166;
	add.s32 	%r1709, %r1707, %r1708;
	shl.b32 	%r1710, %r1709, 2;
	add.s32 	%r1711, %r62, %r1710;
	ld.shared.u32 	%r1712, [%r1711+-4];
	add.s32 	%r1713, %r1712, %r1706;
	st.shared.u32 	[%r1711+-4], %r1713;
	bar.sync 	0;
	shr.u32 	%r167, %r70, 15;
	setp.lt.u32 	%p92, %r70, 32768;
	@%p92 bra 	$L__BB4_131;
	and.b32  	%r1714, %r166, 131070;
	mul.lo.s32 	%r1715, %r1714, %r6770;
	add.s32 	%r1716, %r1715, -1;
	add.s32 	%r1717, %r1716, %r167;
	shr.s32 	%r1718, %r1716, 5;
	add.s32 	%r1719, %r1718, %r1715;
	shl.b32 	%r1720, %r1719, 2;
	add.s32 	%r1721, %r62, %r1720;
	ld.shared.u32 	%r1722, [%r1721+-4];
	shr.s32 	%r1723, %r1717, 5;
	add.s32 	%r1724, %r1715, %r167;
	add.s32 	%r1725, %r1723, %r1724;
	shl.b32 	%r1726, %r1725, 2;
	add.s32 	%r1727, %r62, %r1726;
	ld.shared.u32 	%r1728, [%r1727+-4];
	add.s32 	%r1729, %r1728, %r1722;
	st.shared.u32 	[%r1727+-4], %r1729;
	bar.sync 	0;
	shr.u32 	%r168, %r70, 16;
	setp.lt.u32 	%p93, %r70, 65536;
	@%p93 bra 	$L__BB4_131;
	and.b32  	%r1730, %r167, 65534;
	mul.lo.s32 	%r1731, %r1730, %r6770;
	add.s32 	%r1732, %r1731, -1;
	add.s32 	%r1733, %r1732, %r168;
	shr.s32 	%r1734, %r1732, 5;
	add.s32 	%r1735, %r1734, %r1731;
	shl.b32 	%r1736, %r1735, 2;
	add.s32 	%r1737, %r62, %r1736;
	ld.shared.u32 	%r1738, [%r1737+-4];
	shr.s32 	%r1739, %r1733, 5;
	add.s32 	%r1740, %r1731, %r168;
	add.s32 	%r1741, %r1739, %r1740;
	shl.b32 	%r1742, %r1741, 2;
	add.s32 	%r1743, %r62, %r1742;
	ld.shared.u32 	%r1744, [%r1743+-4];
	add.s32 	%r1745, %r1744, %r1738;
	st.shared.u32 	[%r1743+-4], %r1745;
	bar.sync 	0;
	shr.u32 	%r169, %r70, 17;
	setp.lt.u32 	%p94, %r70, 131072;
	@%p94 bra 	$L__BB4_131;
	and.b32  	%r1746, %r168, 32766;
	mul.lo.s32 	%r1747, %r1746, %r6770;
	add.s32 	%r1748, %r1747, -1;
	add.s32 	%r1749, %r1748, %r169;
	shr.s32 	%r1750, %r1748, 5;
	add.s32 	%r1751, %r1750, %r1747;
	shl.b32 	%r1752, %r1751, 2;
	add.s32 	%r1753, %r62, %r1752;
	ld.shared.u32 	%r1754, [%r1753+-4];
	shr.s32 	%r1755, %r1749, 5;
	add.s32 	%r1756, %r1747, %r169;
	add.s32 	%r1757, %r1755, %r1756;
	shl.b32 	%r1758, %r1757, 2;
	add.s32 	%r1759, %r62, %r1758;
	ld.shared.u32 	%r1760, [%r1759+-4];
	add.s32 	%r1761, %r1760, %r1754;
	st.shared.u32 	[%r1759+-4], %r1761;
	bar.sync 	0;
	shr.u32 	%r170, %r70, 18;
	setp.lt.u32 	%p95, %r70, 262144;
	@%p95 bra 	$L__BB4_131;
	and.b32  	%r1762, %r169, 16382;
	mul.lo.s32 	%r1763, %r1762, %r6770;
	add.s32 	%r1764, %r1763, -1;
	add.s32 	%r1765, %r1764, %r170;
	shr.s32 	%r1766, %r1764, 5;
	add.s32 	%r1767, %r1766, %r1763;
	shl.b32 	%r1768, %r1767, 2;
	add.s32 	%r1769, %r62, %r1768;
	ld.shared.u32 	%r1770, [%r1769+-4];
	shr.s32 	%r1771, %r1765, 5;
	add.s32 	%r1772, %r1763, %r170;
	add.s32 	%r1773, %r1771, %r1772;
	shl.b32 	%r1774, %r1773, 2;
	add.s32 	%r1775, %r62, %r1774;
	ld.shared.u32 	%r1776, [%r1775+-4];
	add.s32 	%r1777, %r1776, %r1770;
	st.shared.u32 	[%r1775+-4], %r1777;
	bar.sync 	0;
	shr.u32 	%r171, %r70, 19;
	setp.lt.u32 	%p96, %r70, 524288;
	@%p96 bra 	$L__BB4_131;
	and.b32  	%r1778, %r170, 8190;
	mul.lo.s32 	%r1779, %r1778, %r6770;
	add.s32 	%r1780, %r1779, -1;
	add.s32 	%r1781, %r1780, %r171;
	shr.s32 	%r1782, %r1780, 5;
	add.s32 	%r1783, %r1782, %r1779;
	shl.b32 	%r1784, %r1783, 2;
	add.s32 	%r1785, %r62, %r1784;
	ld.shared.u32 	%r1786, [%r1785+-4];
	shr.s32 	%r1787, %r1781, 5;
	add.s32 	%r1788, %r1779, %r171;
	add.s32 	%r1789, %r1787, %r1788;
	shl.b32 	%r1790, %r1789, 2;
	add.s32 	%r1791, %r62, %r1790;
	ld.shared.u32 	%r1792, [%r1791+-4];
	add.s32 	%r1793, %r1792, %r1786;
	st.shared.u32 	[%r1791+-4], %r1793;
	bar.sync 	0;
	shr.u32 	%r172, %r70, 20;
	setp.lt.u32 	%p97, %r70, 1048576;
	@%p97 bra 	$L__BB4_131;
	and.b32  	%r1794, %r171, 4094;
	mul.lo.s32 	%r1795, %r1794, %r6770;
	add.s32 	%r1796, %r1795, -1;
	add.s32 	%r1797, %r1796, %r172;
	shr.s32 	%r1798, %r1796, 5;
	add.s32 	%r1799, %r1798, %r1795;
	shl.b32 	%r1800, %r1799, 2;
	add.s32 	%r1801, %r62, %r1800;
	ld.shared.u32 	%r1802, [%r1801+-4];
	shr.s32 	%r1803, %r1797, 5;
	add.s32 	%r1804, %r1795, %r172;
	add.s32 	%r1805, %r1803, %r1804;
	shl.b32 	%r1806, %r1805, 2;
	add.s32 	%r1807, %r62, %r1806;
	ld.shared.u32 	%r1808, [%r1807+-4];
	add.s32 	%r1809, %r1808, %r1802;
	st.shared.u32 	[%r1807+-4], %r1809;
	bar.sync 	0;
	shr.u32 	%r173, %r70, 21;
	setp.lt.u32 	%p98, %r70, 2097152;
	@%p98 bra 	$L__BB4_131;
	and.b32  	%r1810, %r172, 2046;
	mul.lo.s32 	%r1811, %r1810, %r6770;
	add.s32 	%r1812, %r1811, -1;
	add.s32 	%r1813, %r1812, %r173;
	shr.s32 	%r1814, %r1812, 5;
	add.s32 	%r1815, %r1814, %r1811;
	shl.b32 	%r1816, %r1815, 2;
	add.s32 	%r1817, %r62, %r1816;
	ld.shared.u32 	%r1818, [%r1817+-4];
	shr.s32 	%r1819, %r1813, 5;
	add.s32 	%r1820, %r1811, %r173;
	add.s32 	%r1821, %r1819, %r1820;
	shl.b32 	%r1822, %r1821, 2;
	add.s32 	%r1823, %r62, %r1822;
	ld.shared.u32 	%r1824, [%r1823+-4];
	add.s32 	%r1825, %r1824, %r1818;
	st.shared.u32 	[%r1823+-4], %r1825;
	bar.sync 	0;
	shr.u32 	%r174, %r70, 22;
	setp.lt.u32 	%p99, %r70, 4194304;
	@%p99 bra 	$L__BB4_131;
	and.b32  	%r1826, %r173, 1022;
	mul.lo.s32 	%r1827, %r1826, %r6770;
	add.s32 	%r1828, %r1827, -1;
	add.s32 	%r1829, %r1828, %r174;
	shr.s32 	%r1830, %r1828, 5;
	add.s32 	%r1831, %r1830, %r1827;
	shl.b32 	%r1832, %r1831, 2;
	add.s32 	%r1833, %r62, %r1832;
	ld.shared.u32 	%r1834, [%r1833+-4];
	shr.s32 	%r1835, %r1829, 5;
	add.s32 	%r1836, %r1827, %r174;
	add.s32 	%r1837, %r1835, %r1836;
	shl.b32 	%r1838, %r1837, 2;
	add.s32 	%r1839, %r62, %r1838;
	ld.shared.u32 	%r1840, [%r1839+-4];
	add.s32 	%r1841, %r1840, %r1834;
	st.shared.u32 	[%r1839+-4], %r1841;
	bar.sync 	0;
	shr.u32 	%r175, %r70, 23;
	setp.lt.u32 	%p100, %r70, 8388608;
	@%p100 bra 	$L__BB4_131;
	and.b32  	%r1842, %r174, 510;
	mul.lo.s32 	%r1843, %r1842, %r6770;
	add.s32 	%r1844, %r1843, -1;
	add.s32 	%r1845, %r1844, %r175;
	shr.s32 	%r1846, %r1844, 5;
	add.s32 	%r1847, %r1846, %r1843;
	shl.b32 	%r1848, %r1847, 2;
	add.s32 	%r1849, %r62, %r1848;
	ld.shared.u32 	%r1850, [%r1849+-4];
	shr.s32 	%r1851, %r1845, 5;
	add.s32 	%r1852, %r1843, %r175;
	add.s32 	%r1853, %r1851, %r1852;
	shl.b32 	%r1854, %r1853, 2;
	add.s32 	%r1855, %r62, %r1854;
	ld.shared.u32 	%r1856, [%r1855+-4];
	add.s32 	%r1857, %r1856, %r1850;
	st.shared.u32 	[%r1855+-4], %r1857;
	bar.sync 	0;
	shr.u32 	%r176, %r70, 24;
	setp.lt.u32 	%p101, %r70, 16777216;
	@%p101 bra 	$L__BB4_131;
	and.b32  	%r1858, %r175, 254;
	mul.lo.s32 	%r1859, %r1858, %r6770;
	add.s32 	%r1860, %r1859, -1;
	add.s32 	%r1861, %r1860, %r176;
	shr.s32 	%r1862, %r1860, 5;
	add.s32 	%r1863, %r1862, %r1859;
	shl.b32 	%r1864, %r1863, 2;
	add.s32 	%r1865, %r62, %r1864;
	ld.shared.u32 	%r1866, [%r1865+-4];
	shr.s32 	%r1867, %r1861, 5;
	add.s32 	%r1868, %r1859, %r176;
	add.s32 	%r1869, %r1867, %r1868;
	shl.b32 	%r1870, %r1869, 2;
	add.s32 	%r1871, %r62, %r1870;
	ld.shared.u32 	%r1872, [%r1871+-4];
	add.s32 	%r1873, %r1872, %r1866;
	st.shared.u32 	[%r1871+-4], %r1873;
	bar.sync 	0;
	shr.u32 	%r177, %r70, 25;
	setp.lt.u32 	%p102, %r70, 33554432;
	@%p102 bra 	$L__BB4_131;
	and.b32  	%r1874, %r176, 126;
	mul.lo.s32 	%r1875, %r1874, %r6770;
	add.s32 	%r1876, %r1875, -1;
	add.s32 	%r1877, %r1876, %r177;
	shr.s32 	%r1878, %r1876, 5;
	add.s32 	%r1879, %r1878, %r1875;
	shl.b32 	%r1880, %r1879, 2;
	add.s32 	%r1881, %r62, %r1880;
	ld.shared.u32 	%r1882, [%r1881+-4];
	shr.s32 	%r1883, %r1877, 5;
	add.s32 	%r1884, %r1875, %r177;
	add.s32 	%r1885, %r1883, %r1884;
	shl.b32 	%r1886, %r1885, 2;
	add.s32 	%r1887, %r62, %r1886;
	ld.shared.u32 	%r1888, [%r1887+-4];
	add.s32 	%r1889, %r1888, %r1882;
	st.shared.u32 	[%r1887+-4], %r1889;
	bar.sync 	0;
	shr.u32 	%r178, %r70, 26;
	setp.lt.u32 	%p103, %r70, 67108864;
	@%p103 bra 	$L__BB4_131;
	and.b32  	%r1890, %r177, 62;
	mul.lo.s32 	%r1891, %r1890, %r6770;
	add.s32 	%r1892, %r1891, -1;
	add.s32 	%r1893, %r1892, %r178;
	shr.s32 	%r1894, %r1892, 5;
	add.s32 	%r1895, %r1894, %r1891;
	shl.b32 	%r1896, %r1895, 2;
	add.s32 	%r1897, %r62, %r1896;
	ld.shared.u32 	%r1898, [%r1897+-4];
	shr.s32 	%r1899, %r1893, 5;
	add.s32 	%r1900, %r1891, %r178;
	add.s32 	%r1901, %r1899, %r1900;
	shl.b32 	%r1902, %r1901, 2;
	add.s32 	%r1903, %r62, %r1902;
	ld.shared.u32 	%r1904, [%r1903+-4];
	add.s32 	%r1905, %r1904, %r1898;
	st.shared.u32 	[%r1903+-4], %r1905;
	bar.sync 	0;
	shr.u32 	%r179, %r70, 27;
	setp.lt.u32 	%p104, %r70, 134217728;
	@%p104 bra 	$L__BB4_131;
	and.b32  	%r1906, %r178, 30;
	mul.lo.s32 	%r1907, %r1906, %r6770;
	add.s32 	%r1908, %r1907, -1;
	add.s32 	%r1909, %r1908, %r179;
	shr.s32 	%r1910, %r1908, 5;
	add.s32 	%r1911, %r1910, %r1907;
	shl.b32 	%r1912, %r1911, 2;
	add.s32 	%r1913, %r62, %r1912;
	ld.shared.u32 	%r1914, [%r1913+-4];
	shr.s32 	%r1915, %r1909, 5;
	add.s32 	%r1916, %r1907, %r179;
	add.s32 	%r1917, %r1915, %r1916;
	shl.b32 	%r1918, %r1917, 2;
	add.s32 	%r1919, %r62, %r1918;
	ld.shared.u32 	%r1920, [%r1919+-4];
	add.s32 	%r1921, %r1920, %r1914;
	st.shared.u32 	[%r1919+-4], %r1921;
	bar.sync 	0;
	shr.u32 	%r180, %r70, 28;
	setp.lt.u32 	%p105, %r70, 268435456;
	@%p105 bra 	$L__BB4_131;
	and.b32  	%r1922, %r179, 14;
	mul.lo.s32 	%r1923, %r1922, %r6770;
	add.s32 	%r1924, %r1923, -1;
	add.s32 	%r1925, %r1924, %r180;
	shr.s32 	%r1926, %r1924, 5;
	add.s32 	%r1927, %r1926, %r1923;
	shl.b32 	%r1928, %r1927, 2;
	add.s32 	%r1929, %r62, %r1928;
	ld.shared.u32 	%r1930, [%r1929+-4];
	shr.s32 	%r1931, %r1925, 5;
	add.s32 	%r1932, %r1923, %r180;
	add.s32 	%r1933, %r1931, %r1932;
	shl.b32 	%r1934, %r1933, 2;
	add.s32 	%r1935, %r62, %r1934;
	ld.shared.u32 	%r1936, [%r1935+-4];
	add.s32 	%r1937, %r1936, %r1930;
	st.shared.u32 	[%r1935+-4], %r1937;
	bar.sync 	0;
	shr.u32 	%r181, %r70, 29;
	setp.lt.u32 	%p106, %r70, 536870912;
	@%p106 bra 	$L__BB4_131;
	and.b32  	%r1938, %r180, 6;
	mul.lo.s32 	%r1939, %r1938, %r6770;
	add.s32 	%r1940, %r1939, -1;
	add.s32 	%r1941, %r1940, %r181;
	shr.s32 	%r1942, %r1940, 5;
	add.s32 	%r1943, %r1942, %r1939;
	shl.b32 	%r1944, %r1943, 2;
	add.s32 	%r1945, %r62, %r1944;
	ld.shared.u32 	%r1946, [%r1945+-4];
	shr.s32 	%r1947, %r1941, 5;
	add.s32 	%r1948, %r1939, %r181;
	add.s32 	%r1949, %r1947, %r1948;
	shl.b32 	%r1950, %r1949, 2;
	add.s32 	%r1951, %r62, %r1950;
	ld.shared.u32 	%r1952, [%r1951+-4];
	add.s32 	%r1953, %r1952, %r1946;
	st.shared.u32 	[%r1951+-4], %r1953;
	bar.sync 	0;
	setp.lt.u32 	%p107, %r70, 1073741824;
	@%p107 bra 	$L__BB4_131;
	shr.u32 	%r1954, %r70, 30;
	and.b32  	%r1955, %r181, 2;
	mul.lo.s32 	%r1956, %r1955, %r6770;
	add.s32 	%r1957, %r1956, -1;
	add.s32 	%r1958, %r1957, %r1954;
	shr.s32 	%r1959, %r1957, 5;
	add.s32 	%r1960, %r1959, %r1956;
	shl.b32 	%r1961, %r1960, 2;
	add.s32 	%r1962, %r62, %r1961;
	ld.shared.u32 	%r1963, [%r1962+-4];
	shr.s32 	%r1964, %r1958, 5;
	add.s32 	%r1965, %r1956, %r1954;
	add.s32 	%r1966, %r1964, %r1965;
	shl.b32 	%r1967, %r1966, 2;
	add.s32 	%r1968, %r62, %r1967;
	ld.shared.u32 	%r1969, [%r1968+-4];
	add.s32 	%r1970, %r1969, %r1963;
	st.shared.u32 	[%r1968+-4], %r1970;
	bar.sync 	0;
$L__BB4_131:
	ld.shared.u32 	%r1971, [%r133+-4];
	ld.shared.u32 	%r1972, [%r65];
	ld.shared.u32 	%r1973, [%r66];
	mov.b32 	%r1974, 1;
	shl.b32 	%r1975, %r1974, %r134;
	not.b32 	%r1976, %r1971;
	add.s32 	%r1977, %r2, %r1976;
	and.b32  	%r1978, %r145, %r1975;
	setp.eq.s32 	%p109, %r1978, 0;
	sub.s32 	%r1979, %r63, %r1972;
	add.s32 	%r1980, %r1979, 3;
	add.s32 	%r1981, %r1977, %r1972;
	selp.b32 	%r1982, %r1980, %r1981, %p109;
	shr.u32 	%r1983, %r1982, 5;
	add.s32 	%r1984, %r1983, %r1982;
	shl.b32 	%r1985, %r1984, 2;
	mov.u32 	%r1986, s;
	add.s32 	%r1987, %r1986, %r1985;
	st.shared.u32 	[%r1987], %r145;
	sub.s32 	%r1988, %r1972, %r146;
	and.b32  	%r1989, %r147, %r1975;
	setp.eq.s32 	%p110, %r1989, 0;
	sub.s32 	%r1990, %r64, %r1973;
	add.s32 	%r1991, %r1990, 3;
	add.s32 	%r1992, %r1977, %r1973;
	selp.b32 	%r1993, %r1991, %r1992, %p110;
	shr.u32 	%r1994, %r1993, 5;
	add.s32 	%r1995, %r1994, %r1993;
	shl.b32 	%r1996, %r1995, 2;
	add.s32 	%r1997, %r1986, %r1996;
	st.shared.u32 	[%r1997], %r147;
	sub.s32 	%r1998, %r1973, %r148;
	and.b32  	%r1999, %r141, %r1975;
	setp.eq.s32 	%p111, %r1999, 0;
	sub.s32 	%r2000, %r63, %r1988;
	add.s32 	%r2001, %r2000, 2;
	add.s32 	%r2002, %r1977, %r1988;
	selp.b32 	%r2003, %r2001, %r2002, %p111;
	shr.u32 	%r2004, %r2003, 5;
	add.s32 	%r2005, %r2004, %r2003;
	shl.b32 	%r2006, %r2005, 2;
	add.s32 	%r2007, %r1986, %r2006;
	st.shared.u32 	[%r2007], %r141;
	sub.s32 	%r2008, %r1988, %r142;
	and.b32  	%r2009, %r143, %r1975;
	setp.eq.s32 	%p112, %r2009, 0;
	sub.s32 	%r2010, %r64, %r1998;
	add.s32 	%r2011, %r2010, 2;
	add.s32 	%r2012, %r1977, %r1998;
	selp.b32 	%r2013, %r2011, %r2012, %p112;
	shr.u32 	%r2014, %r2013, 5;
	add.s32 	%r2015, %r2014, %r2013;
	shl.b32 	%r2016, %r2015, 2;
	add.s32 	%r2017, %r1986, %r2016;
	st.shared.u32 	[%r2017], %r143;
	sub.s32 	%r2018, %r1998, %r144;
	and.b32  	%r2019, %r137, %r1975;
	setp.eq.s32 	%p113, %r2019, 0;
	sub.s32 	%r2020, %r63, %r2008;
	add.s32 	%r2021, %r2020, 1;
	add.s32 	%r2022, %r1977, %r2008;
	selp.b32 	%r2023, %r2021, %r2022, %p113;
	shr.u32 	%r2024, %r2023, 5;
	add.s32 	%r2025, %r2024, %r2023;
	shl.b32 	%r2026, %r2025, 2;
	add.s32 	%r2027, %r1986, %r2026;
	st.shared.u32 	[%r2027], %r137;
	sub.s32 	%r2028, %r2008, %r138;
	and.b32  	%r2029, %r139, %r1975;
	setp.eq.s32 	%p114, %r2029, 0;
	sub.s32 	%r2030, %r64, %r2018;
	add.s32 	%r2031, %r2030, 1;
	add.s32 	%r2032, %r1977, %r2018;
	selp.b32 	%r2033, %r2031, %r2032, %p114;
	shr.u32 	%r2034, %r2033, 5;
	add.s32 	%r2035, %r2034, %r2033;
	shl.b32 	%r2036, %r2035, 2;
	add.s32 	%r2037, %r1986, %r2036;
	st.shared.u32 	[%r2037], %r139;
	sub.s32 	%r2038, %r2018, %r140;
	and.b32  	%r2039, %r135, %r1975;
	setp.eq.s32 	%p115, %r2039, 0;
	sub.s32 	%r2040, %r63, %r2028;
	add.s32 	%r2041, %r1977, %r2028;
	selp.b32 	%r2042, %r2040, %r2041, %p115;
	shr.u32 	%r2043, %r2042, 5;
	add.s32 	%r2044, %r2043, %r2042;
	shl.b32 	%r2045, %r2044, 2;
	add.s32 	%r2046, %r1986, %r2045;
	st.shared.u32 	[%r2046], %r135;
	and.b32  	%r2047, %r136, %r1975;
	setp.eq.s32 	%p116, %r2047, 0;
	sub.s32 	%r2048, %r64, %r2038;
	add.s32 	%r2049, %r1977, %r2038;
	selp.b32 	%r2050, %r2048, %r2049, %p116;
	shr.u32 	%r2051, %r2050, 5;
	add.s32 	%r2052, %r2051, %r2050;
	shl.b32 	%r2053, %r2052, 2;
	add.s32 	%r2054, %r1986, %r2053;
	st.shared.u32 	[%r2054], %r136;
	bar.sync 	0;
	add.s32 	%r182, %r744, 2;
	ld.shared.u32 	%r183, [%r71];
	shr.u32 	%r2055, %r183, %r182;
	and.b32  	%r2056, %r2055, 1;
	ld.shared.u32 	%r184, [%r73];
	shr.u32 	%r2057, %r184, %r182;
	and.b32  	%r2058, %r2057, 1;
	ld.shared.u32 	%r185, [%r75+4];
	shr.u32 	%r2059, %r185, %r182;
	and.b32  	%r186, %r2059, 1;
	add.s32 	%r2060, %r186, %r2056;
	ld.shared.u32 	%r187, [%r80+4];
	shr.u32 	%r2061, %r187, %r182;
	and.b32  	%r188, %r2061, 1;
	add.s32 	%r2062, %r188, %r2058;
	ld.shared.u32 	%r189, [%r83+8];
	shr.u32 	%r2063, %r189, %r182;
	and.b32  	%r190, %r2063, 1;
	add.s32 	%r2064, %r190, %r2060;
	ld.shared.u32 	%r191, [%r87+8];
	shr.u32 	%r2065, %r191, %r182;
	and.b32  	%r192, %r2065, 1;
	add.s32 	%r2066, %r192, %r2062;
	ld.shared.u32 	%r193, [%r83+12];
	shr.u32 	%r2067, %r193, %r182;
	and.b32  	%r194, %r2067, 1;
	add.s32 	%r2068, %r194, %r2064;
	ld.shared.u32 	%r195, [%r94+12];
	shr.u32 	%r2069, %r195, %r182;
	and.b32  	%r196, %r2069, 1;
	add.s32 	%r2070, %r196, %r2066;
	st.shared.u32 	[%r65], %r2068;
	st.shared.u32 	[%r66], %r2070;
	bar.sync 	0;
	@%p12 bra 	$L__BB4_136;
	mov.b32 	%r6731, 1;
	mov.u32 	%r6730, %r67;
$L__BB4_133:
	setp.ge.u32 	%p117, %r6776, %r6730;
	@%p117 bra 	$L__BB4_135;
	mul.lo.s32 	%r2072, %r69, %r6731;
	add.s32 	%r2073, %r2072, -1;
	sub.s32 	%r2074, %r2073, %r6731;
	shr.s32 	%r2075, %r2074, 5;
	sub.s32 	%r2076, %r2072, %r6731;
	add.s32 	%r2077, %r2075, %r2076;
	shl.b32 	%r2078, %r2077, 2;
	add.s32 	%r2079, %r62, %r2078;
	ld.shared.u32 	%r2080, [%r2079+-4];
	shr.s32 	%r2081, %r2073, 5;
	add.s32 	%r2082, %r2081, %r2072;
	shl.b32 	%r2083, %r2082, 2;
	add.s32 	%r2084, %r62, %r2083;
	ld.shared.u32 	%r2085, [%r2084+-4];
	add.s32 	%r2086, %r2085, %r2080;
	st.shared.u32 	[%r2084+-4], %r2086;
$L__BB4_135:
	bar.sync 	0;
	shl.b32 	%r6731, %r6731, 1;
	shr.u32 	%r6730, %r6730, 1;
	setp.le.s32 	%p118, %r6731, %r67;
	@%p118 bra 	$L__BB4_133;
$L__BB4_136:
	@%p67 bra 	$L__BB4_188;
	setp.ne.s32 	%p120, %r6776, 0;
	@%p120 bra 	$L__BB4_139;
	add.s32 	%r2087, %r98, %r70;
	ld.shared.u32 	%r2088, [%r99+-4];
	shr.u32 	%r2089, %r2087, 5;
	add.s32 	%r2090, %r97, %r70;
	add.s32 	%r2091, %r2089, %r2090;
	shl.b32 	%r2092, %r2091, 2;
	add.s32 	%r2093, %r62, %r2092;
	ld.shared.u32 	%r2094, [%r2093+-4];
	add.s32 	%r2095, %r2094, %r2088;
	st.shared.u32 	[%r2093+-4], %r2095;
$L__BB4_139:
	bar.sync 	0;
	shr.u32 	%r201, %r70, 1;
	setp.eq.s32 	%p121, %r70, 1;
	@%p121 bra 	$L__BB4_188;
	setp.gt.u32 	%p122, %r6776, 2;
	@%p122 bra 	$L__BB4_142;
	and.b32  	%r2096, %r70, 2147483646;
	mul.lo.s32 	%r2097, %r2096, %r6770;
	add.s32 	%r2098, %r2097, -1;
	add.s32 	%r2099, %r2098, %r201;
	shr.s32 	%r2100, %r2098, 5;
	add.s32 	%r2101, %r2100, %r2097;
	shl.b32 	%r2102, %r2101, 2;
	add.s32 	%r2103, %r62, %r2102;
	ld.shared.u32 	%r2104, [%r2103+-4];
	shr.s32 	%r2105, %r2099, 5;
	add.s32 	%r2106, %r2097, %r201;
	add.s32 	%r2107, %r2105, %r2106;
	shl.b32 	%r2108, %r2107, 2;
	add.s32 	%r2109, %r62, %r2108;
	ld.shared.u32 	%r2110, [%r2109+-4];
	add.s32 	%r2111, %r2110, %r2104;
	st.shared.u32 	[%r2109+-4], %r2111;
$L__BB4_142:
	bar.sync 	0;
	shr.u32 	%r202, %r70, 2;
	setp.lt.u32 	%p123, %r70, 4;
	@%p123 bra 	$L__BB4_188;
	setp.gt.u32 	%p124, %r6776, 6;
	@%p124 bra 	$L__BB4_145;
	and.b32  	%r2112, %r201, 1073741822;
	mul.lo.s32 	%r2113, %r2112, %r6770;
	add.s32 	%r2114, %r2113, -1;
	add.s32 	%r2115, %r2114, %r202;
	shr.s32 	%r2116, %r2114, 5;
	add.s32 	%r2117, %r2116, %r2113;
	shl.b32 	%r2118, %r2117, 2;
	add.s32 	%r2119, %r62, %r2118;
	ld.shared.u32 	%r2120, [%r2119+-4];
	shr.s32 	%r2121, %r2115, 5;
	add.s32 	%r2122, %r2113, %r202;
	add.s32 	%r2123, %r2121, %r2122;
	shl.b32 	%r2124, %r2123, 2;
	add.s32 	%r2125, %r62, %r2124;
	ld.shared.u32 	%r2126, [%r2125+-4];
	add.s32 	%r2127, %r2126, %r2120;
	st.shared.u32 	[%r2125+-4], %r2127;
$L__BB4_145:
	bar.sync 	0;
	shr.u32 	%r203, %r70, 3;
	setp.lt.u32 	%p125, %r70, 8;
	@%p125 bra 	$L__BB4_188;
	setp.gt.u32 	%p126, %r6776, 14;
	@%p126 bra 	$L__BB4_148;
	and.b32  	%r2128, %r202, 536870910;
	mul.lo.s32 	%r2129, %r2128, %r6770;
	add.s32 	%r2130, %r2129, -1;
	add.s32 	%r2131, %r2130, %r203;
	shr.s32 	%r2132, %r2130, 5;
	add.s32 	%r2133, %r2132, %r2129;
	shl.b32 	%r2134, %r2133, 2;
	add.s32 	%r2135, %r62, %r2134;
	ld.shared.u32 	%r2136, [%r2135+-4];
	shr.s32 	%r2137, %r2131, 5;
	add.s32 	%r2138, %r2129, %r203;
	add.s32 	%r2139, %r2137, %r2138;
	shl.b32 	%r2140, %r2139, 2;
	add.s32 	%r2141, %r62, %r2140;
	ld.shared.u32 	%r2142, [%r2141+-4];
	add.s32 	%r2143, %r2142, %r2136;
	st.shared.u32 	[%r2141+-4], %r2143;
$L__BB4_148:
	bar.sync 	0;
	shr.u32 	%r204, %r70, 4;
	setp.lt.u32 	%p127, %r70, 16;
	@%p127 bra 	$L__BB4_188;
	setp.gt.u32 	%p128, %r6776, 30;
	@%p128 bra 	$L__BB4_151;
	and.b32  	%r2144, %r203, 268435454;
	mul.lo.s32 	%r2145, %r2144, %r6770;
	add.s32 	%r2146, %r2145, -1;
	add.s32 	%r2147, %r2146, %r204;
	shr.s32 	%r2148, %r2146, 5;
	add.s32 	%r2149, %r2148, %r2145;
	shl.b32 	%r2150, %r2149, 2;
	add.s32 	%r2151, %r62, %r2150;
	ld.shared.u32 	%r2152, [%r2151+-4];
	shr.s32 	%r2153, %r2147, 5;
	add.s32 	%r2154, %r2145, %r204;
	add.s32 	%r2155, %r2153, %r2154;
	shl.b32 	%r2156, %r2155, 2;
	add.s32 	%r2157, %r62, %r2156;
	ld.shared.u32 	%r2158, [%r2157+-4];
	add.s32 	%r2159, %r2158, %r2152;
	st.shared.u32 	[%r2157+-4], %r2159;
$L__BB4_151:
	bar.sync 	0;
	shr.u32 	%r205, %r70, 5;
	setp.lt.u32 	%p129, %r70, 32;
	@%p129 bra 	$L__BB4_188;
	setp.gt.u32 	%p130, %r6776, 62;
	@%p130 bra 	$L__BB4_154;
	and.b32  	%r2160, %r204, 134217726;
	mul.lo.s32 	%r2161, %r2160, %r6770;
	add.s32 	%r2162, %r2161, -1;
	add.s32 	%r2163, %r2162, %r205;
	shr.s32 	%r2164, %r2162, 5;
	add.s32 	%r2165, %r2164, %r2161;
	shl.b32 	%r2166, %r2165, 2;
	add.s32 	%r2167, %r62, %r2166;
	ld.shared.u32 	%r2168, [%r2167+-4];
	shr.s32 	%r2169, %r2163, 5;
	add.s32 	%r2170, %r2161, %r205;
	add.s32 	%r2171, %r2169, %r2170;
	shl.b32 	%r2172, %r2171, 2;
	add.s32 	%r2173, %r62, %r2172;
	ld.shared.u32 	%r2174, [%r2173+-4];
	add.s32 	%r2175, %r2174, %r2168;
	st.shared.u32 	[%r2173+-4], %r2175;
$L__BB4_154:
	bar.sync 	0;
	shr.u32 	%r206, %r70, 6;
	setp.lt.u32 	%p131, %r70, 64;
	@%p131 bra 	$L__BB4_188;
	setp.gt.u32 	%p132, %r6776, 126;
	@%p132 bra 	$L__BB4_157;
	and.b32  	%r2176, %r205, 67108862;
	mul.lo.s32 	%r2177, %r2176, %r6770;
	add.s32 	%r2178, %r2177, -1;
	add.s32 	%r2179, %r2178, %r206;
	shr.s32 	%r2180, %r2178, 5;
	add.s32 	%r2181, %r2180, %r2177;
	shl.b32 	%r2182, %r2181, 2;
	add.s32 	%r2183, %r62, %r2182;
	ld.shared.u32 	%r2184, [%r2183+-4];
	shr.s32 	%r2185, %r2179, 5;
	add.s32 	%r2186, %r2177, %r206;
	add.s32 	%r2187, %r2185, %r2186;
	shl.b32 	%r2188, %r2187, 2;
	add.s32 	%r2189, %r62, %r2188;
	ld.shared.u32 	%r2190, [%r2189+-4];
	add.s32 	%r2191, %r2190, %r2184;
	st.shared.u32 	[%r2189+-4], %r2191;
$L__BB4_157:
	bar.sync 	0;
	shr.u32 	%r207, %r70, 7;
	setp.lt.u32 	%p133, %r70, 128;
	@%p133 bra 	$L__BB4_188;
	setp.gt.u32 	%p134, %r6776, 254;
	@%p134 bra 	$L__BB4_160;
	and.b32  	%r2192, %r206, 33554430;
	mul.lo.s32 	%r2193, %r2192, %r6770;
	add.s32 	%r2194, %r2193, -1;
	add.s32 	%r2195, %r2194, %r207;
	shr.s32 	%r2196, %r2194, 5;
	add.s32 	%r2197, %r2196, %r2193;
	shl.b32 	%r2198, %r2197, 2;
	add.s32 	%r2199, %r62, %r2198;
	ld.shared.u32 	%r2200, [%r2199+-4];
	shr.s32 	%r2201, %r2195, 5;
	add.s32 	%r2202, %r2193, %r207;
	add.s32 	%r2203, %r2201, %r2202;
	shl.b32 	%r2204, %r2203, 2;
	add.s32 	%r2205, %r62, %r2204;
	ld.shared.u32 	%r2206, [%r2205+-4];
	add.s32 	%r2207, %r2206, %r2200;
	st.shared.u32 	[%r2205+-4], %r2207;
$L__BB4_160:
	bar.sync 	0;
	shr.u32 	%r208, %r70, 8;
	setp.lt.u32 	%p135, %r70, 256;
	@%p135 bra 	$L__BB4_188;
	setp.gt.u32 	%p136, %r6776, 510;
	@%p136 bra 	$L__BB4_163;
	and.b32  	%r2208, %r207, 16777214;
	mul.lo.s32 	%r2209, %r2208, %r6770;
	add.s32 	%r2210, %r2209, -1;
	add.s32 	%r2211, %r2210, %r208;
	shr.s32 	%r2212, %r2210, 5;
	add.s32 	%r2213, %r2212, %r2209;
	shl.b32 	%r2214, %r2213, 2;
	add.s32 	%r2215, %r62, %r2214;
	ld.shared.u32 	%r2216, [%r2215+-4];
	shr.s32 	%r2217, %r2211, 5;
	add.s32 	%r2218, %r2209, %r208;
	add.s32 	%r2219, %r2217, %r2218;
	shl.b32 	%r2220, %r2219, 2;
	add.s32 	%r2221, %r62, %r2220;
	ld.shared.u32 	%r2222, [%r2221+-4];
	add.s32 	%r2223, %r2222, %r2216;
	st.shared.u32 	[%r2221+-4], %r2223;
$L__BB4_163:
	bar.sync 	0;
	shr.u32 	%r209, %r70, 9;
	setp.lt.u32 	%p137, %r70, 512;
	@%p137 bra 	$L__BB4_188;
	setp.eq.s32 	%p138, %r6776, 1023;
	@%p138 bra 	$L__BB4_166;
	and.b32  	%r2224, %r208, 8388606;
	mul.lo.s32 	%r2225, %r2224, %r6770;
	add.s32 	%r2226, %r2225, -1;
	add.s32 	%r2227, %r2226, %r209;
	shr.s32 	%r2228, %r2226, 5;
	add.s32 	%r2229, %r2228, %r2225;
	shl.b32 	%r2230, %r2229, 2;
	add.s32 	%r2231, %r62, %r2230;
	ld.shared.u32 	%r2232, [%r2231+-4];
	shr.s32 	%r2233, %r2227, 5;
	add.s32 	%r2234, %r2225, %r209;
	add.s32 	%r2235, %r2233, %r2234;
	shl.b32 	%r2236, %r2235, 2;
	add.s32 	%r2237, %r62, %r2236;
	ld.shared.u32 	%r2238, [%r2237+-4];
	add.s32 	%r2239, %r2238, %r2232;
	st.shared.u32 	[%r2237+-4], %r2239;
$L__BB4_166:
	bar.sync 	0;
	shr.u32 	%r210, %r70, 10;
	setp.lt.u32 	%p139, %r70, 1024;
	@%p139 bra 	$L__BB4_188;
	and.b32  	%r2240, %r209, 4194302;
	mul.lo.s32 	%r2241, %r2240, %r6770;
	add.s32 	%r2242, %r2241, -1;
	add.s32 	%r2243, %r2242, %r210;
	shr.s32 	%r2244, %r2242, 5;
	add.s32 	%r2245, %r2244, %r2241;
	shl.b32 	%r2246, %r2245, 2;
	add.s32 	%r2247, %r62, %r2246;
	ld.shared.u32 	%r2248, [%r2247+-4];
	shr.s32 	%r2249, %r2243, 5;
	add.s32 	%r2250, %r2241, %r210;
	add.s32 	%r2251, %r2249, %r2250;
	shl.b32 	%r2252, %r2251, 2;
	add.s32 	%r2253, %r62, %r2252;
	ld.shared.u32 	%r2254, [%r2253+-4];
	add.s32 	%r2255, %r2254, %r2248;
	st.shared.u32 	[%r2253+-4], %r2255;
	bar.sync 	0;
	shr.u32 	%r211, %r70, 11;
	setp.lt.u32 	%p140, %r70, 2048;
	@%p140 bra 	$L__BB4_188;
	and.b32  	%r2256, %r210, 2097150;
	mul.lo.s32 	%r2257, %r2256, %r6770;
	add.s32 	%r2258, %r2257, -1;
	add.s32 	%r2259, %r2258, %r211;
	shr.s32 	%r2260, %r2258, 5;
	add.s32 	%r2261, %r2260, %r2257;
	shl.b32 	%r2262, %r2261, 2;
	add.s32 	%r2263, %r62, %r2262;
	ld.shared.u32 	%r2264, [%r2263+-4];
	shr.s32 	%r2265, %r2259, 5;
	add.s32 	%r2266, %r2257, %r211;
	add.s32 	%r2267, %r2265, %r2266;
	shl.b32 	%r2268, %r2267, 2;
	add.s32 	%r2269, %r62, %r2268;
	ld.shared.u32 	%r2270, [%r2269+-4];
	add.s32 	%r2271, %r2270, %r2264;
	st.shared.u32 	[%r2269+-4], %r2271;
	bar.sync 	0;
	shr.u32 	%r212, %r70, 12;
	setp.lt.u32 	%p141, %r70, 4096;
	@%p141 bra 	$L__BB4_188;
	and.b32  	%r2272, %r211, 1048574;
	mul.lo.s32 	%r2273, %r2272, %r6770;
	add.s32 	%r2274, %r2273, -1;
	add.s32 	%r2275, %r2274, %r212;
	shr.s32 	%r2276, %r2274, 5;
	add.s32 	%r2277, %r2276, %r2273;
	shl.b32 	%r2278, %r2277, 2;
	add.s32 	%r2279, %r62, %r2278;
	ld.shared.u32 	%r2280, [%r2279+-4];
	shr.s32 	%r2281, %r2275, 5;
	add.s32 	%r2282, %r2273, %r212;
	add.s32 	%r2283, %r2281, %r2282;
	shl.b32 	%r2284, %r2283, 2;
	add.s32 	%r2285, %r62, %r2284;
	ld.shared.u32 	%r2286, [%r2285+-4];
	add.s32 	%r2287, %r2286, %r2280;
	st.shared.u32 	[%r2285+-4], %r2287;
	bar.sync 	0;
	shr.u32 	%r213, %r70, 13;
	setp.lt.u32 	%p142, %r70, 8192;
	@%p142 bra 	$L__BB4_188;
	and.b32  	%r2288, %r212, 524286;
	mul.lo.s32 	%r2289, %r2288, %r6770;
	add.s32 	%r2290, %r2289, -1;
	add.s32 	%r2291, %r2290, %r213;
	shr.s32 	%r2292, %r2290, 5;
	add.s32 	%r2293, %r2292, %r2289;
	shl.b32 	%r2294, %r2293, 2;
	add.s32 	%r2295, %r62, %r2294;
	ld.shared.u32 	%r2296, [%r2295+-4];
	shr.s32 	%r2297, %r2291, 5;
	add.s32 	%r2298, %r2289, %r213;
	add.s32 	%r2299, %r2297, %r2298;
	shl.b32 	%r2300, %r2299, 2;
	add.s32 	%r2301, %r62, %r2300;
	ld.shared.u32 	%r2302, [%r2301+-4];
	add.s32 	%r2303, %r2302, %r2296;
	st.shared.u32 	[%r2301+-4], %r2303;
	bar.sync 	0;
	shr.u32 	%r214, %r70, 14;
	setp.lt.u32 	%p143, %r70, 16384;
	@%p143 bra 	$L__BB4_188;
	and.b32  	%r2304, %r213, 262142;
	mul.lo.s32 	%r2305, %r2304, %r6770;
	add.s32 	%r2306, %r2305, -1;
	add.s32 	%r2307, %r2306, %r214;
	shr.s32 	%r2308, %r2306, 5;
	add.s32 	%r2309, %r2308, %r2305;
	shl.b32 	%r2310, %r2309, 2;
	add.s32 	%r2311, %r62, %r2310;
	ld.shared.u32 	%r2312, [%r2311+-4];
	shr.s32 	%r2313, %r2307, 5;
	add.s32 	%r2314, %r2305, %r214;
	add.s32 	%r2315, %r2313, %r2314;
	shl.b32 	%r2316, %r2315, 2;
	add.s32 	%r2317, %r62, %r2316;
	ld.shared.u32 	%r2318, [%r2317+-4];
	add.s32 	%r2319, %r2318, %r2312;
	st.shared.u32 	[%r2317+-4], %r2319;
	bar.sync 	0;
	shr.u32 	%r215, %r70, 15;
	setp.lt.u32 	%p144, %r70, 32768;
	@%p144 bra 	$L__BB4_188;
	and.b32  	%r2320, %r214, 131070;
	mul.lo.s32 	%r2321, %r2320, %r6770;
	add.s32 	%r2322, %r2321, -1;
	add.s32 	%r2323, %r2322, %r215;
	shr.s32 	%r2324, %r2322, 5;
	add.s32 	%r2325, %r2324, %r2321;
	shl.b32 	%r2326, %r2325, 2;
	add.s32 	%r2327, %r62, %r2326;
	ld.shared.u32 	%r2328, [%r2327+-4];
	shr.s32 	%r2329, %r2323, 5;
	add.s32 	%r2330, %r2321, %r215;
	add.s32 	%r2331, %r2329, %r2330;
	shl.b32 	%r2332, %r2331, 2;
	add.s32 	%r2333, %r62, %r2332;
	ld.shared.u32 	%r2334, [%r2333+-4];
	add.s32 	%r2335, %r2334, %r2328;
	st.shared.u32 	[%r2333+-4], %r2335;
	bar.sync 	0;
	shr.u32 	%r216, %r70, 16;
	setp.lt.u32 	%p145, %r70, 65536;
	@%p145 bra 	$L__BB4_188;
	and.b32  	%r2336, %r215, 65534;
	mul.lo.s32 	%r2337, %r2336, %r6770;
	add.s32 	%r2338, %r2337, -1;
	add.s32 	%r2339, %r2338, %r216;
	shr.s32 	%r2340, %r2338, 5;
	add.s32 	%r2341, %r2340, %r2337;
	shl.b32 	%r2342, %r2341, 2;
	add.s32 	%r2343, %r62, %r2342;
	ld.shared.u32 	%r2344, [%r2343+-4];
	shr.s32 	%r2345, %r2339, 5;
	add.s32 	%r2346, %r2337, %r216;
	add.s32 	%r2347, %r2345, %r2346;
	shl.b32 	%r2348, %r2347, 2;
	add.s32 	%r2349, %r62, %r2348;
	ld.shared.u32 	%r2350, [%r2349+-4];
	add.s32 	%r2351, %r2350, %r2344;
	st.shared.u32 	[%r2349+-4], %r2351;
	bar.sync 	0;
	shr.u32 	%r217, %r70, 17;
	setp.lt.u32 	%p146, %r70, 131072;
	@%p146 bra 	$L__BB4_188;
	and.b32  	%r2352, %r216, 32766;
	mul.lo.s32 	%r2353, %r2352, %r6770;
	add.s32 	%r2354, %r2353, -1;
	add.s32 	%r2355, %r2354, %r217;
	shr.s32 	%r2356, %r2354, 5;
	add.s32 	%r2357, %r2356, %r2353;
	shl.b32 	%r2358, %r2357, 2;
	add.s32 	%r2359, %r62, %r2358;
	ld.shared.u32 	%r2360, [%r2359+-4];
	shr.s32 	%r2361, %r2355, 5;
	add.s32 	%r2362, %r2353, %r217;
	add.s32 	%r2363, %r2361, %r2362;
	shl.b32 	%r2364, %r2363, 2;
	add.s32 	%r2365, %r62, %r2364;
	ld.shared.u32 	%r2366, [%r2365+-4];
	add.s32 	%r2367, %r2366, %r2360;
	st.shared.u32 	[%r2365+-4], %r2367;
	bar.sync 	0;
	shr.u32 	%r218, %r70, 18;
	setp.lt.u32 	%p147, %r70, 262144;
	@%p147 bra 	$L__BB4_188;
	and.b32  	%r2368, %r217, 16382;
	mul.lo.s32 	%r2369, %r2368, %r6770;
	add.s32 	%r2370, %r2369, -1;
	add.s32 	%r2371, %r2370, %r218;
	shr.s32 	%r2372, %r2370, 5;
	add.s32 	%r2373, %r2372, %r2369;
	shl.b32 	%r2374, %r2373, 2;
	add.s32 	%r2375, %r62, %r2374;
	ld.shared.u32 	%r2376, [%r2375+-4];
	shr.s32 	%r2377, %r2371, 5;
	add.s32 	%r2378, %r2369, %r218;
	add.s32 	%r2379, %r2377, %r2378;
	shl.b32 	%r2380, %r2379, 2;
	add.s32 	%r2381, %r62, %r2380;
	ld.shared.u32 	%r2382, [%r2381+-4];
	add.s32 	%r2383, %r2382, %r2376;
	st.shared.u32 	[%r2381+-4], %r2383;
	bar.sync 	0;
	shr.u32 	%r219, %r70, 19;
	setp.lt.u32 	%p148, %r70, 524288;
	@%p148 bra 	$L__BB4_188;
	and.b32  	%r2384, %r218, 8190;
	mul.lo.s32 	%r2385, %r2384, %r6770;
	add.s32 	%r2386, %r2385, -1;
	add.s32 	%r2387, %r2386, %r219;
	shr.s32 	%r2388, %r2386, 5;
	add.s32 	%r2389, %r2388, %r2385;
	shl.b32 	%r2390, %r2389, 2;
	add.s32 	%r2391, %r62, %r2390;
	ld.shared.u32 	%r2392, [%r2391+-4];
	shr.s32 	%r2393, %r2387, 5;
	add.s32 	%r2394, %r2385, %r219;
	add.s32 	%r2395, %r2393, %r2394;
	shl.b32 	%r2396, %r2395, 2;
	add.s32 	%r2397, %r62, %r2396;
	ld.shared.u32 	%r2398, [%r2397+-4];
	add.s32 	%r2399, %r2398, %r2392;
	st.shared.u32 	[%r2397+-4], %r2399;
	bar.sync 	0;
	shr.u32 	%r220, %r70, 20;
	setp.lt.u32 	%p149, %r70, 1048576;
	@%p149 bra 	$L__BB4_188;
	and.b32  	%r2400, %r219, 4094;
	mul.lo.s32 	%r2401, %r2400, %r6770;
	add.s32 	%r2402, %r2401, -1;
	add.s32 	%r2403, %r2402, %r220;
	shr.s32 	%r2404, %r2402, 5;
	add.s32 	%r2405, %r2404, %r2401;
	shl.b32 	%r2406, %r2405, 2;
	add.s32 	%r2407, %r62, %r2406;
	ld.shared.u32 	%r2408, [%r2407+-4];
	shr.s32 	%r2409, %r2403, 5;
	add.s32 	%r2410, %r2401, %r220;
	add.s32 	%r2411, %r2409, %r2410;
	shl.b32 	%r2412, %r2411, 2;
	add.s32 	%r2413, %r62, %r2412;
	ld.shared.u32 	%r2414, [%r2413+-4];
	add.s32 	%r2415, %r2414, %r2408;
	st.shared.u32 	[%r2413+-4], %r2415;
	bar.sync 	0;
	shr.u32 	%r221, %r70, 21;
	setp.lt.u32 	%p150, %r70, 2097152;
	@%p150 bra 	$L__BB4_188;
	and.b32  	%r2416, %r220, 2046;
	mul.lo.s32 	%r2417, %r2416, %r6770;
	add.s32 	%r2418, %r2417, -1;
	add.s32 	%r2419, %r2418, %r221;
	shr.s32 	%r2420, %r2418, 5;
	add.s32 	%r2421, %r2420, %r2417;
	shl.b32 	%r2422, %r2421, 2;
	add.s32 	%r2423, %r62, %r2422;
	ld.shared.u32 	%r2424, [%r2423+-4];
	shr.s32 	%r2425, %r2419, 5;
	add.s32 	%r2426, %r2417, %r221;
	add.s32 	%r2427, %r2425, %r2426;
	shl.b32 	%r2428, %r2427, 2;
	add.s32 	%r2429, %r62, %r2428;
	ld.shared.u32 	%r2430, [%r2429+-4];
	add.s32 	%r2431, %r2430, %r2424;
	st.shared.u32 	[%r2429+-4], %r2431;
	bar.sync 	0;
	shr.u32 	%r222, %r70, 22;
	setp.lt.u32 	%p151, %r70, 4194304;
	@%p151 bra 	$L__BB4_188;
	and.b32  	%r2432, %r221, 1022;
	mul.lo.s32 	%r2433, %r2432, %r6770;
	add.s32 	%r2434, %r2433, -1;
	add.s32 	%r2435, %r2434, %r222;
	shr.s32 	%r2436, %r2434, 5;
	add.s32 	%r2437, %r2436, %r2433;
	shl.b32 	%r2438, %r2437, 2;
	add.s32 	%r2439, %r62, %r2438;
	ld.shared.u32 	%r2440, [%r2439+-4];
	shr.s32 	%r2441, %r2435, 5;
	add.s32 	%r2442, %r2433, %r222;
	add.s32 	%r2443, %r2441, %r2442;
	shl.b32 	%r2444, %r2443, 2;
	add.s32 	%r2445, %r62, %r2444;
	ld.shared.u32 	%r2446, [%r2445+-4];
	add.s32 	%r2447, %r2446, %r2440;
	st.shared.u32 	[%r2445+-4], %r2447;
	bar.sync 	0;
	shr.u32 	%r223, %r70, 23;
	setp.lt.u32 	%p152, %r70, 8388608;
	@%p152 bra 	$L__BB4_188;
	and.b32  	%r2448, %r222, 510;
	mul.lo.s32 	%r2449, %r2448, %r6770;
	add.s32 	%r2450, %r2449, -1;
	add.s32 	%r2451, %r2450, %r223;
	shr.s32 	%r2452, %r2450, 5;
	add.s32 	%r2453, %r2452, %r2449;
	shl.b32 	%r2454, %r2453, 2;
	add.s32 	%r2455, %r62, %r2454;
	ld.shared.u32 	%r2456, [%r2455+-4];
	shr.s32 	%r2457, %r2451, 5;
	add.s32 	%r2458, %r2449, %r223;
	add.s32 	%r2459, %r2457, %r2458;
	shl.b32 	%r2460, %r2459, 2;
	add.s32 	%r2461, %r62, %r2460;
	ld.shared.u32 	%r2462, [%r2461+-4];
	add.s32 	%r2463, %r2462, %r2456;
	st.shared.u32 	[%r2461+-4], %r2463;
	bar.sync 	0;
	shr.u32 	%r224, %r70, 24;
	setp.lt.u32 	%p153, %r70, 16777216;
	@%p153 bra 	$L__BB4_188;
	and.b32  	%r2464, %r223, 254;
	mul.lo.s32 	%r2465, %r2464, %r6770;
	add.s32 	%r2466, %r2465, -1;
	add.s32 	%r2467, %r2466, %r224;
	shr.s32 	%r2468, %r2466, 5;
	add.s32 	%r2469, %r2468, %r2465;
	shl.b32 	%r2470, %r2469, 2;
	add.s32 	%r2471, %r62, %r2470;
	ld.shared.u32 	%r2472, [%r2471+-4];
	shr.s32 	%r2473, %r2467, 5;
	add.s32 	%r2474, %r2465, %r224;
	add.s32 	%r2475, %r2473, %r2474;
	shl.b32 	%r2476, %r2475, 2;
	add.s32 	%r2477, %r62, %r2476;
	ld.shared.u32 	%r2478, [%r2477+-4];
	add.s32 	%r2479, %r2478, %r2472;
	st.shared.u32 	[%r2477+-4], %r2479;
	bar.sync 	0;
	shr.u32 	%r225, %r70, 25;
	setp.lt.u32 	%p154, %r70, 33554432;
	@%p154 bra 	$L__BB4_188;
	and.b32  	%r2480, %r224, 126;
	mul.lo.s32 	%r2481, %r2480, %r6770;
	add.s32 	%r2482, %r2481, -1;
	add.s32 	%r2483, %r2482, %r225;
	shr.s32 	%r2484, %r2482, 5;
	add.s32 	%r2485, %r2484, %r2481;
	shl.b32 	%r2486, %r2485, 2;
	add.s32 	%r2487, %r62, %r2486;
	ld.shared.u32 	%r2488, [%r2487+-4];
	shr.s32 	%r2489, %r2483, 5;
	add.s32 	%r2490, %r2481, %r225;
	add.s32 	%r2491, %r2489, %r2490;
	shl.b32 	%r2492, %r2491, 2;
	add.s32 	%r2493, %r62, %r2492;
	ld.shared.u32 	%r2494, [%r2493+-4];
	add.s32 	%r2495, %r2494, %r2488;
	st.shared.u32 	[%r2493+-4], %r2495;
	bar.sync 	0;
	shr.u32 	%r226, %r70, 26;
	setp.lt.u32 	%p155, %r70, 67108864;
	@%p155 bra 	$L__BB4_188;
	and.b32  	%r2496, %r225, 62;
	mul.lo.s32 	%r2497, %r2496, %r6770;
	add.s32 	%r2498, %r2497, -1;
	add.s32 	%r2499, %r2498, %r226;
	shr.s32 	%r2500, %r2498, 5;
	add.s32 	%r2501, %r2500, %r2497;
	shl.b32 	%r2502, %r2501, 2;
	add.s32 	%r2503, %r62, %r2502;
	ld.shared.u32 	%r2504, [%r2503+-4];
	shr.s32 	%r2505, %r2499, 5;
	add.s32 	%r2506, %r2497, %r226;
	add.s32 	%r2507, %r2505, %r2506;
	shl.b32 	%r2508, %r2507, 2;
	add.s32 	%r2509, %r62, %r2508;
	ld.shared.u32 	%r2510, [%r2509+-4];
	add.s32 	%r2511, %r2510, %r2504;
	st.shared.u32 	[%r2509+-4], %r2511;
	bar.sync 	0;
	shr.u32 	%r227, %r70, 27;
	setp.lt.u32 	%p156, %r70, 134217728;
	@%p156 bra 	$L__BB4_188;
	and.b32  	%r2512, %r226, 30;
	mul.lo.s32 	%r2513, %r2512, %r6770;
	add.s32 	%r2514, %r2513, -1;
	add.s32 	%r2515, %r2514, %r227;
	shr.s32 	%r2516, %r2514, 5;
	add.s32 	%r2517, %r2516, %r2513;
	shl.b32 	%r2518, %r2517, 2;
	add.s32 	%r2519, %r62, %r2518;
	ld.shared.u32 	%r2520, [%r2519+-4];
	shr.s32 	%r2521, %r2515, 5;
	add.s32 	%r2522, %r2513, %r227;
	add.s32 	%r2523, %r2521, %r2522;
	shl.b32 	%r2524, %r2523, 2;
	add.s32 	%r2525, %r62, %r2524;
	ld.shared.u32 	%r2526, [%r2525+-4];
	add.s32 	%r2527, %r2526, %r2520;
	st.shared.u32 	[%r2525+-4], %r2527;
	bar.sync 	0;
	shr.u32 	%r228, %r70, 28;
	setp.lt.u32 	%p157, %r70, 268435456;
	@%p157 bra 	$L__BB4_188;
	and.b32  	%r2528, %r227, 14;
	mul.lo.s32 	%r2529, %r2528, %r6770;
	add.s32 	%r2530, %r2529, -1;
	add.s32 	%r2531, %r2530, %r228;
	shr.s32 	%r2532, %r2530, 5;
	add.s32 	%r2533, %r2532, %r2529;
	shl.b32 	%r2534, %r2533, 2;
	add.s32 	%r2535, %r62, %r2534;
	ld.shared.u32 	%r2536, [%r2535+-4];
	shr.s32 	%r2537, %r2531, 5;
	add.s32 	%r2538, %r2529, %r228;
	add.s32 	%r2539, %r2537, %r2538;
	shl.b32 	%r2540, %r2539, 2;
	add.s32 	%r2541, %r62, %r2540;
	ld.shared.u32 	%r2542, [%r2541+-4];
	add.s32 	%r2543, %r2542, %r2536;
	st.shared.u32 	[%r2541+-4], %r2543;
	bar.sync 	0;
	shr.u32 	%r229, %r70, 29;
	setp.lt.u32 	%p158, %r70, 536870912;
	@%p158 bra 	$L__BB4_188;
	and.b32  	%r2544, %r228, 6;
	mul.lo.s32 	%r2545, %r2544, %r6770;
	add.s32 	%r2546, %r2545, -1;
	add.s32 	%r2547, %r2546, %r229;
	shr.s32 	%r2548, %r2546, 5;
	add.s32 	%r2549, %r2548, %r2545;
	shl.b32 	%r2550, %r2549, 2;
	add.s32 	%r2551, %r62, %r2550;
	ld.shared.u32 	%r2552, [%r2551+-4];
	shr.s32 	%r2553, %r2547, 5;
	add.s32 	%r2554, %r2545, %r229;
	add.s32 	%r2555, %r2553, %r2554;
	shl.b32 	%r2556, %r2555, 2;
	add.s32 	%r2557, %r62, %r2556;
	ld.shared.u32 	%r2558, [%r2557+-4];
	add.s32 	%r2559, %r2558, %r2552;
	st.shared.u32 	[%r2557+-4], %r2559;
	bar.sync 	0;
	setp.lt.u32 	%p159, %r70, 1073741824;
	@%p159 bra 	$L__BB4_188;
	shr.u32 	%r2560, %r70, 30;
	and.b32  	%r2561, %r229, 2;
	mul.lo.s32 	%r2562, %r2561, %r6770;
	add.s32 	%r2563, %r2562, -1;
	add.s32 	%r2564, %r2563, %r2560;
	shr.s32 	%r2565, %r2563, 5;
	add.s32 	%r2566, %r2565, %r2562;
	shl.b32 	%r2567, %r2566, 2;
	add.s32 	%r2568, %r62, %r2567;
	ld.shared.u32 	%r2569, [%r2568+-4];
	shr.s32 	%r2570, %r2564, 5;
	add.s32 	%r2571, %r2562, %r2560;
	add.s32 	%r2572, %r2570, %r2571;
	shl.b32 	%r2573, %r2572, 2;
	add.s32 	%r2574, %r62, %r2573;
	ld.shared.u32 	%r2575, [%r2574+-4];
	add.s32 	%r2576, %r2575, %r2569;
	st.shared.u32 	[%r2574+-4], %r2576;
	bar.sync 	0;
$L__BB4_188:
	ld.shared.u32 	%r2577, [%r133+-4];
	ld.shared.u32 	%r2578, [%r65];
	ld.shared.u32 	%r2579, [%r66];
	mov.b32 	%r2580, 1;
	shl.b32 	%r2581, %r2580, %r182;
	not.b32 	%r2582, %r2577;
	add.s32 	%r2583, %r2, %r2582;
	and.b32  	%r2584, %r193, %r2581;
	setp.eq.s32 	%p161, %r2584, 0;
	sub.s32 	%r2585, %r63, %r2578;
	add.s32 	%r2586, %r2585, 3;
	add.s32 	%r2587, %r2583, %r2578;
	selp.b32 	%r2588, %r2586, %r2587, %p161;
	shr.u32 	%r2589, %r2588, 5;
	add.s32 	%r2590, %r2589, %r2588;
	shl.b32 	%r2591, %r2590, 2;
	mov.u32 	%r2592, s;
	add.s32 	%r2593, %r2592, %r2591;
	st.shared.u32 	[%r2593], %r193;
	sub.s32 	%r2594, %r2578, %r194;
	and.b32  	%r2595, %r195, %r2581;
	setp.eq.s32 	%p162, %r2595, 0;
	sub.s32 	%r2596, %r64, %r2579;
	add.s32 	%r2597, %r2596, 3;
	add.s32 	%r2598, %r2583, %r2579;
	selp.b32 	%r2599, %r2597, %r2598, %p162;
	shr.u32 	%r2600, %r2599, 5;
	add.s32 	%r2601, %r2600, %r2599;
	shl.b32 	%r2602, %r2601, 2;
	add.s32 	%r2603, %r2592, %r2602;
	st.shared.u32 	[%r2603], %r195;
	sub.s32 	%r2604, %r2579, %r196;
	and.b32  	%r2605, %r189, %r2581;
	setp.eq.s32 	%p163, %r2605, 0;
	sub.s32 	%r2606, %r63, %r2594;
	add.s32 	%r2607, %r2606, 2;
	add.s32 	%r2608, %r2583, %r2594;
	selp.b32 	%r2609, %r2607, %r2608, %p163;
	shr.u32 	%r2610, %r2609, 5;
	add.s32 	%r2611, %r2610, %r2609;
	shl.b32 	%r2612, %r2611, 2;
	add.s32 	%r2613, %r2592, %r2612;
	st.shared.u32 	[%r2613], %r189;
	sub.s32 	%r2614, %r2594, %r190;
	and.b32  	%r2615, %r191, %r2581;
	setp.eq.s32 	%p164, %r2615, 0;
	sub.s32 	%r2616, %r64, %r2604;
	add.s32 	%r2617, %r2616, 2;
	add.s32 	%r2618, %r2583, %r2604;
	selp.b32 	%r2619, %r2617, %r2618, %p164;
	shr.u32 	%r2620, %r2619, 5;
	add.s32 	%r2621, %r2620, %r2619;
	shl.b32 	%r2622, %r2621, 2;
	add.s32 	%r2623, %r2592, %r2622;
	st.shared.u32 	[%r2623], %r191;
	sub.s32 	%r2624, %r2604, %r192;
	and.b32  	%r2625, %r185, %r2581;
	setp.eq.s32 	%p165, %r2625, 0;
	sub.s32 	%r2626, %r63, %r2614;
	add.s32 	%r2627, %r2626, 1;
	add.s32 	%r2628, %r2583, %r2614;
	selp.b32 	%r2629, %r2627, %r2628, %p165;
	shr.u32 	%r2630, %r2629, 5;
	add.s32 	%r2631, %r2630, %r2629;
	shl.b32 	%r2632, %r2631, 2;
	add.s32 	%r2633, %r2592, %r2632;
	st.shared.u32 	[%r2633], %r185;
	sub.s32 	%r2634, %r2614, %r186;
	and.b32  	%r2635, %r187, %r2581;
	setp.eq.s32 	%p166, %r2635, 0;
	sub.s32 	%r2636, %r64, %r2624;
	add.s32 	%r2637, %r2636, 1;
	add.s32 	%r2638, %r2583, %r2624;
	selp.b32 	%r2639, %r2637, %r2638, %p166;
	shr.u32 	%r2640, %r2639, 5;
	add.s32 	%r2641, %r2640, %r2639;
	shl.b32 	%r2642, %r2641, 2;
	add.s32 	%r2643, %r2592, %r2642;
	st.shared.u32 	[%r2643], %r187;
	sub.s32 	%r2644, %r2624, %r188;
	and.b32  	%r2645, %r183, %r2581;
	setp.eq.s32 	%p167, %r2645, 0;
	sub.s32 	%r2646, %r63, %r2634;
	add.s32 	%r2647, %r2583, %r2634;
	selp.b32 	%r2648, %r2646, %r2647, %p167;
	shr.u32 	%r2649, %r2648, 5;
	add.s32 	%r2650, %r2649, %r2648;
	shl.b32 	%r2651, %r2650, 2;
	add.s32 	%r2652, %r2592, %r2651;
	st.shared.u32 	[%r2652], %r183;
	and.b32  	%r2653, %r184, %r2581;
	setp.eq.s32 	%p168, %r2653, 0;
	sub.s32 	%r2654, %r64, %r2644;
	add.s32 	%r2655, %r2583, %r2644;
	selp.b32 	%r2656, %r2654, %r2655, %p168;
	shr.u32 	%r2657, %r2656, 5;
	add.s32 	%r2658, %r2657, %r2656;
	shl.b32 	%r2659, %r2658, 2;
	add.s32 	%r2660, %r2592, %r2659;
	st.shared.u32 	[%r2660], %r184;
	bar.sync 	0;
	add.s32 	%r230, %r744, 3;
	ld.shared.u32 	%r231, [%r71];
	shr.u32 	%r2661, %r231, %r230;
	and.b32  	%r2662, %r2661, 1;
	ld.shared.u32 	%r232, [%r73];
	shr.u32 	%r2663, %r232, %r230;
	and.b32  	%r2664, %r2663, 1;
	ld.shared.u32 	%r233, [%r75+4];
	shr.u32 	%r2665, %r233, %r230;
	and.b32  	%r234, %r2665, 1;
	add.s32 	%r2666, %r234, %r2662;
	ld.shared.u32 	%r235, [%r80+4];
	shr.u32 	%r2667, %r235, %r230;
	and.b32  	%r236, %r2667, 1;
	add.s32 	%r2668, %r236, %r2664;
	ld.shared.u32 	%r237, [%r83+8];
	shr.u32 	%r2669, %r237, %r230;
	and.b32  	%r238, %r2669, 1;
	add.s32 	%r2670, %r238, %r2666;
	ld.shared.u32 	%r239, [%r87+8];
	shr.u32 	%r2671, %r239, %r230;
	and.b32  	%r240, %r2671, 1;
	add.s32 	%r2672, %r240, %r2668;
	ld.shared.u32 	%r241, [%r83+12];
	shr.u32 	%r2673, %r241, %r230;
	and.b32  	%r242, %r2673, 1;
	add.s32 	%r2674, %r242, %r2670;
	ld.shared.u32 	%r243, [%r94+12];
	shr.u32 	%r2675, %r243, %r230;
	and.b32  	%r244, %r2675, 1;
	add.s32 	%r2676, %r244, %r2672;
	st.shared.u32 	[%r65], %r2674;
	st.shared.u32 	[%r66], %r2676;
	bar.sync 	0;
	@%p12 bra 	$L__BB4_193;
	mov.b32 	%r6733, 1;
	mov.u32 	%r6732, %r67;
$L__BB4_190:
	setp.ge.u32 	%p169, %r6776, %r6732;
	@%p169 bra 	$L__BB4_192;
	mul.lo.s32 	%r2678, %r69, %r6733;
	add.s32 	%r2679, %r2678, -1;
	sub.s32 	%r2680, %r2679, %r6733;
	shr.s32 	%r2681, %r2680, 5;
	sub.s32 	%r2682, %r2678, %r6733;
	add.s32 	%r2683, %r2681, %r2682;
	shl.b32 	%r2684, %r2683, 2;
	add.s32 	%r2685, %r62, %r2684;
	ld.shared.u32 	%r2686, [%r2685+-4];
	shr.s32 	%r2687, %r2679, 5;
	add.s32 	%r2688, %r2687, %r2678;
	shl.b32 	%r2689, %r2688, 2;
	add.s32 	%r2690, %r62, %r2689;
	ld.shared.u32 	%r2691, [%r2690+-4];
	add.s32 	%r2692, %r2691, %r2686;
	st.shared.u32 	[%r2690+-4], %r2692;
$L__BB4_192:
	bar.sync 	0;
	shl.b32 	%r6733, %r6733, 1;
	shr.u32 	%r6732, %r6732, 1;
	setp.le.s32 	%p170, %r6733, %r67;
	@%p170 bra 	$L__BB4_190;
$L__BB4_193:
	@%p67 bra 	$L__BB4_245;
	setp.ne.s32 	%p172, %r6776, 0;
	@%p172 bra 	$L__BB4_196;
	add.s32 	%r2693, %r98, %r70;
	ld.shared.u32 	%r2694, [%r99+-4];
	shr.u32 	%r2695, %r2693, 5;
	add.s32 	%r2696, %r97, %r70;
	add.s32 	%r2697, %r2695, %r2696;
	shl.b32 	%r2698, %r2697, 2;
	add.s32 	%r2699, %r62, %r2698;
	ld.shared.u32 	%r2700, [%r2699+-4];
	add.s32 	%r2701, %r2700, %r2694;
	st.shared.u32 	[%r2699+-4], %r2701;
$L__BB4_196:
	bar.sync 	0;
	shr.u32 	%r249, %r70, 1;
	setp.eq.s32 	%p173, %r70, 1;
	@%p173 bra 	$L__BB4_245;
	setp.gt.u32 	%p174, %r6776, 2;
	@%p174 bra 	$L__BB4_199;
	and.b32  	%r2702, %r70, 2147483646;
	mul.lo.s32 	%r2703, %r2702, %r6770;
	add.s32 	%r2704, %r2703, -1;
	add.s32 	%r2705, %r2704, %r249;
	shr.s32 	%r2706, %r2704, 5;
	add.s32 	%r2707, %r2706, %r2703;
	shl.b32 	%r2708, %r2707, 2;
	add.s32 	%r2709, %r62, %r2708;
	ld.shared.u32 	%r2710, [%r2709+-4];
	shr.s32 	%r2711, %r2705, 5;
	add.s32 	%r2712, %r2703, %r249;
	add.s32 	%r2713, %r2711, %r2712;
	shl.b32 	%r2714, %r2713, 2;
	add.s32 	%r2715, %r62, %r2714;
	ld.shared.u32 	%r2716, [%r2715+-4];
	add.s32 	%r2717, %r2716, %r2710;
	st.shared.u32 	[%r2715+-4], %r2717;
$L__BB4_199:
	bar.sync 	0;
	shr.u32 	%r250, %r70, 2;
	setp.lt.u32 	%p175, %r70, 4;
	@%p175 bra 	$L__BB4_245;
	setp.gt.u32 	%p176, %r6776, 6;
	@%p176 bra 	$L__BB4_202;
	and.b32  	%r2718, %r249, 1073741822;
	mul.lo.s32 	%r2719, %r2718, %r6770;
	add.s32 	%r2720, %r2719, -1;
	add.s32 	%r2721, %r2720, %r250;
	shr.s32 	%r2722, %r2720, 5;
	add.s32 	%r2723, %r2722, %r2719;
	shl.b32 	%r2724, %r2723, 2;
	add.s32 	%r2725, %r62, %r2724;
	ld.shared.u32 	%r2726, [%r2725+-4];
	shr.s32 	%r2727, %r2721, 5;
	add.s32 	%r2728, %r2719, %r250;
	add.s32 	%r2729, %r2727, %r2728;
	shl.b32 	%r2730, %r2729, 2;
	add.s32 	%r2731, %r62, %r2730;
	ld.shared.u32 	%r2732, [%r2731+-4];
	add.s32 	%r2733, %r2732, %r2726;
	st.shared.u32 	[%r2731+-4], %r2733;
$L__BB4_202:
	bar.sync 	0;
	shr.u32 	%r251, %r70, 3;
	setp.lt.u32 	%p177, %r70, 8;
	@%p177 bra 	$L__BB4_245;
	setp.gt.u32 	%p178, %r6776, 14;
	@%p178 bra 	$L__BB4_205;
	and.b32  	%r2734, %r250, 536870910;
	mul.lo.s32 	%r2735, %r2734, %r6770;
	add.s32 	%r2736, %r2735, -1;
	add.s32 	%r2737, %r2736, %r251;
	shr.s32 	%r2738, %r2736, 5;
	add.s32 	%r2739, %r2738, %r2735;
	shl.b32 	%r2740, %r2739, 2;
	add.s32 	%r2741, %r62, %r2740;
	ld.shared.u32 	%r2742, [%r2741+-4];
	shr.s32 	%r2743, %r2737, 5;
	add.s32 	%r2744, %r2735, %r251;
	add.s32 	%r2745, %r2743, %r2744;
	shl.b32 	%r2746, %r2745, 2;
	add.s32 	%r2747, %r62, %r2746;
	ld.shared.u32 	%r2748, [%r2747+-4];
	add.s32 	%r2749, %r2748, %r2742;
	st.shared.u32 	[%r2747+-4], %r2749;
$L__BB4_205:
	bar.sync 	0;
	shr.u32 	%r252, %r70, 4;
	setp.lt.u32 	%p179, %r70, 16;
	@%p179 bra 	$L__BB4_245;
	setp.gt.u32 	%p180, %r6776, 30;
	@%p180 bra 	$L__BB4_208;
	and.b32  	%r2750, %r251, 268435454;
	mul.lo.s32 	%r2751, %r2750, %r6770;
	add.s32 	%r2752, %r2751, -1;
	add.s32 	%r2753, %r2752, %r252;
	shr.s32 	%r2754, %r2752, 5;
	add.s32 	%r2755, %r2754, %r2751;
	shl.b32 	%r2756, %r2755, 2;
	add.s32 	%r2757, %r62, %r2756;
	ld.shared.u32 	%r2758, [%r2757+-4];
	shr.s32 	%r2759, %r2753, 5;
	add.s32 	%r2760, %r2751, %r252;
	add.s32 	%r2761, %r2759, %r2760;
	shl.b32 	%r2762, %r2761, 2;
	add.s32 	%r2763, %r62, %r2762;
	ld.shared.u32 	%r2764, [%r2763+-4];
	add.s32 	%r2765, %r2764, %r2758;
	st.shared.u32 	[%r2763+-4], %r2765;
$L__BB4_208:
	bar.sync 	0;
	shr.u32 	%r253, %r70, 5;
	setp.lt.u32 	%p181, %r70, 32;
	@%p181 bra 	$L__BB4_245;
	setp.gt.u32 	%p182, %r6776, 62;
	@%p182 bra 	$L__BB4_211;
	and.b32  	%r2766, %r252, 134217726;
	mul.lo.s32 	%r2767, %r2766, %r6770;
	add.s32 	%r2768, %r2767, -1;
	add.s32 	%r2769, %r2768, %r253;
	shr.s32 	%r2770, %r2768, 5;
	add.s32 	%r2771, %r2770, %r2767;
	shl.b32 	%r2772, %r2771, 2;
	add.s32 	%r2773, %r62, %r2772;
	ld.shared.u32 	%r2774, [%r2773+-4];
	shr.s32 	%r2775, %r2769, 5;
	add.s32 	%r2776, %r2767, %r253;
	add.s32 	%r2777, %r2775, %r2776;
	shl.b32 	%r2778, %r2777, 2;
	add.s32 	%r2779, %r62, %r2778;
	ld.shared.u32 	%r2780, [%r2779+-4];
	add.s32 	%r2781, %r2780, %r2774;
	st.shared.u32 	[%r2779+-4], %r2781;
$L__BB4_211:
	bar.sync 	0;
	shr.u32 	%r254, %r70, 6;
	setp.lt.u32 	%p183, %r70, 64;
	@%p183 bra 	$L__BB4_245;
	setp.gt.u32 	%p184, %r6776, 126;
	@%p184 bra 	$L__BB4_214;
	and.b32  	%r2782, %r253, 67108862;
	mul.lo.s32 	%r2783, %r2782, %r6770;
	add.s32 	%r2784, %r2783, -1;
	add.s32 	%r2785, %r2784, %r254;
	shr.s32 	%r2786, %r2784, 5;
	add.s32 	%r2787, %r2786, %r2783;
	shl.b32 	%r2788, %r2787, 2;
	add.s32 	%r2789, %r62, %r2788;
	ld.shared.u32 	%r2790, [%r2789+-4];
	shr.s32 	%r2791, %r2785, 5;
	add.s32 	%r2792, %r2783, %r254;
	add.s32 	%r2793, %r2791, %r2792;
	shl.b32 	%r2794, %r2793, 2;
	add.s32 	%r2795, %r62, %r2794;
	ld.shared.u32 	%r2796, [%r2795+-4];
	add.s32 	%r2797, %r2796, %r2790;
	st.shared.u32 	[%r2795+-4], %r2797;
$L__BB4_214:
	bar.sync 	0;
	shr.u32 	%r255, %r70, 7;
	setp.lt.u32 	%p185, %r70, 128;
	@%p185 bra 	$L__BB4_245;
	setp.gt.u32 	%p186, %r6776, 254;
	@%p186 bra 	$L__BB4_217;
	and.b32  	%r2798, %r254, 33554430;
	mul.lo.s32 	%r2799, %r2798, %r6770;
	add.s32 	%r2800, %r2799, -1;
	add.s32 	%r2801, %r2800, %r255;
	shr.s32 	%r2802, %r2800, 5;
	add.s32 	%r2803, %r2802, %r2799;
	shl.b32 	%r2804, %r2803, 2;
	add.s32 	%r2805, %r62, %r2804;
	ld.shared.u32 	%r2806, [%r2805+-4];
	shr.s32 	%r2807, %r2801, 5;
	add.s32 	%r2808, %r2799, %r255;
	add.s32 	%r2809, %r2807, %r2808;
	shl.b32 	%r2810, %r2809, 2;
	add.s32 	%r2811, %r62, %r2810;
	ld.shared.u32 	%r2812, [%r2811+-4];
	add.s32 	%r2813, %r2812, %r2806;
	st.shared.u32 	[%r2811+-4], %r2813;
$L__BB4_217:
	bar.sync 	0;
	shr.u32 	%r256, %r70, 8;
	setp.lt.u32 	%p187, %r70, 256;
	@%p187 bra 	$L__BB4_245;
	setp.gt.u32 	%p188, %r6776, 510;
	@%p188 bra 	$L__BB4_220;
	and.b32  	%r2814, %r255, 16777214;
	mul.lo.s32 	%r2815, %r2814, %r6770;
	add.s32 	%r2816, %r2815, -1;
	add.s32 	%r2817, %r2816, %r256;
	shr.s32 	%r2818, %r2816, 5;
	add.s32 	%r2819, %r2818, %r2815;
	shl.b32 	%r2820, %r2819, 2;
	add.s32 	%r2821, %r62, %r2820;
	ld.shared.u32 	%r2822, [%r2821+-4];
	shr.s32 	%r2823, %r2817, 5;
	add.s32 	%r2824, %r2815, %r256;
	add.s32 	%r2825, %r2823, %r2824;
	shl.b32 	%r2826, %r2825, 2;
	add.s32 	%r2827, %r62, %r2826;
	ld.shared.u32 	%r2828, [%r2827+-4];
	add.s32 	%r2829, %r2828, %r2822;
	st.shared.u32 	[%r2827+-4], %r2829;
$L__BB4_220:
	bar.sync 	0;
	shr.u32 	%r257, %r70, 9;
	setp.lt.u32 	%p189, %r70, 512;
	@%p189 bra 	$L__BB4_245;
	setp.eq.s32 	%p190, %r6776, 1023;
	@%p190 bra 	$L__BB4_223;
	and.b32  	%r2830, %r256, 8388606;
	mul.lo.s32 	%r2831, %r2830, %r6770;
	add.s32 	%r2832, %r2831, -1;
	add.s32 	%r2833, %r2832, %r257;
	shr.s32 	%r2834, %r2832, 5;
	add.s32 	%r2835, %r2834, %r2831;
	shl.b32 	%r2836, %r2835, 2;
	add.s32 	%r2837, %r62, %r2836;
	ld.shared.u32 	%r2838, [%r2837+-4];
	shr.s32 	%r2839, %r2833, 5;
	add.s32 	%r2840, %r2831, %r257;
	add.s32 	%r2841, %r2839, %r2840;
	shl.b32 	%r2842, %r2841, 2;
	add.s32 	%r2843, %r62, %r2842;
	ld.shared.u32 	%r2844, [%r2843+-4];
	add.s32 	%r2845, %r2844, %r2838;
	st.shared.u32 	[%r2843+-4], %r2845;
$L__BB4_223:
	bar.sync 	0;
	shr.u32 	%r258, %r70, 10;
	setp.lt.u32 	%p191, %r70, 1024;
	@%p191 bra 	$L__BB4_245;
	and.b32  	%r2846, %r257, 4194302;
	mul.lo.s32 	%r2847, %r2846, %r6770;
	add.s32 	%r2848, %r2847, -1;
	add.s32 	%r2849, %r2848, %r258;
	shr.s32 	%r2850, %r2848, 5;
	add.s32 	%r2851, %r2850, %r2847;
	shl.b32 	%r2852, %r2851, 2;
	add.s32 	%r2853, %r62, %r2852;
	ld.shared.u32 	%r2854, [%r2853+-4];
	shr.s32 	%r2855, %r2849, 5;
	add.s32 	%r2856, %r2847, %r258;
	add.s32 	%r2857, %r2855, %r2856;
	shl.b32 	%r2858, %r2857, 2;
	add.s32 	%r2859, %r62, %r2858;
	ld.shared.u32 	%r2860, [%r2859+-4];
	add.s32 	%r2861, %r2860, %r2854;
	st.shared.u32 	[%r2859+-4], %r2861;
	bar.sync 	0;
	shr.u32 	%r259, %r70, 11;
	setp.lt.u32 	%p192, %r70, 2048;
	@%p192 bra 	$L__BB4_245;
	and.b32  	%r2862, %r258, 2097150;
	mul.lo.s32 	%r2863, %r2862, %r6770;
	add.s32 	%r2864, %r2863, -1;
	add.s32 	%r2865, %r2864, %r259;
	shr.s32 	%r2866, %r2864, 5;
	add.s32 	%r2867, %r2866, %r2863;
	shl.b32 	%r2868, %r2867, 2;
	add.s32 	%r2869, %r62, %r2868;
	ld.shared.u32 	%r2870, [%r2869+-4];
	shr.s32 	%r2871, %r2865, 5;
	add.s32 	%r2872, %r2863, %r259;
	add.s32 	%r2873, %r2871, %r2872;
	shl.b32 	%r2874, %r2873, 2;
	add.s32 	%r2875, %r62, %r2874;
	ld.shared.u32 	%r2876, [%r2875+-4];
	add.s32 	%r2877, %r2876, %r2870;
	st.shared.u32 	[%r2875+-4], %r2877;
	bar.sync 	0;
	shr.u32 	%r260, %r70, 12;
	setp.lt.u32 	%p193, %r70, 4096;
	@%p193 bra 	$L__BB4_245;
	and.b32  	%r2878, %r259, 1048574;
	mul.lo.s32 	%r2879, %r2878, %r6770;
	add.s32 	%r2880, %r2879, -1;
	add.s32 	%r2881, %r2880, %r260;
	shr.s32 	%r2882, %r2880, 5;
	add.s32 	%r2883, %r2882, %r2879;
	shl.b32 	%r2884, %r2883, 2;
	add.s32 	%r2885, %r62, %r2884;
	ld.shared.u32 	%r2886, [%r2885+-4];
	shr.s32 	%r2887, %r2881, 5;
	add.s32 	%r2888, %r2879, %r260;
	add.s32 	%r2889, %r2887, %r2888;
	shl.b32 	%r2890, %r2889, 2;
	add.s32 	%r2891, %r62, %r2890;
	ld.shared.u32 	%r2892, [%r2891+-4];
	add.s32 	%r2893, %r2892, %r2886;
	st.shared.u32 	[%r2891+-4], %r2893;
	bar.sync 	0;
	shr.u32 	%r261, %r70, 13;
	setp.lt.u32 	%p194, %r70, 8192;
	@%p194 bra 	$L__BB4_245;
	and.b32  	%r2894, %r260, 524286;
	mul.lo.s32 	%r2895, %r2894, %r6770;
	add.s32 	%r2896, %r2895, -1;
	add.s32 	%r2897, %r2896, %r261;
	shr.s32 	%r2898, %r2896, 5;
	add.s32 	%r2899, %r2898, %r2895;
	shl.b32 	%r2900, %r2899, 2;
	add.s32 	%r2901, %r62, %r2900;
	ld.shared.u32 	%r2902, [%r2901+-4];
	shr.s32 	%r2903, %r2897, 5;
	add.s32 	%r2904, %r2895, %r261;
	add.s32 	%r2905, %r2903, %r2904;
	shl.b32 	%r2906, %r2905, 2;
	add.s32 	%r2907, %r62, %r2906;
	ld.shared.u32 	%r2908, [%r2907+-4];
	add.s32 	%r2909, %r2908, %r2902;
	st.shared.u32 	[%r2907+-4], %r2909;
	bar.sync 	0;
	shr.u32 	%r262, %r70, 14;
	setp.lt.u32 	%p195, %r70, 16384;
	@%p195 bra 	$L__BB4_245;
	and.b32  	%r2910, %r261, 262142;
	mul.lo.s32 	%r2911, %r2910, %r6770;
	add.s32 	%r2912, %r2911, -1;
	add.s32 	%r2913, %r2912, %r262;
	shr.s32 	%r2914, %r2912, 5;
	add.s32 	%r2915, %r2914, %r2911;
	shl.b32 	%r2916, %r2915, 2;
	add.s32 	%r2917, %r62, %r2916;
	ld.shared.u32 	%r2918, [%r2917+-4];
	shr.s32 	%r2919, %r2913, 5;
	add.s32 	%r2920, %r2911, %r262;
	add.s32 	%r2921, %r2919, %r2920;
	shl.b32 	%r2922, %r2921, 2;
	add.s32 	%r2923, %r62, %r2922;
	ld.shared.u32 	%r2924, [%r2923+-4];
	add.s32 	%r2925, %r2924, %r2918;
	st.shared.u32 	[%r2923+-4], %r2925;
	bar.sync 	0;
	shr.u32 	%r263, %r70, 15;
	setp.lt.u32 	%p196, %r70, 32768;
	@%p196 bra 	$L__BB4_245;
	and.b32  	%r2926, %r262, 131070;
	mul.lo.s32 	%r2927, %r2926, %r6770;
	add.s32 	%r2928, %r2927, -1;
	add.s32 	%r2929, %r2928, %r263;
	shr.s32 	%r2930, %r2928, 5;
	add.s32 	%r2931, %r2930, %r2927;
	shl.b32 	%r2932, %r2931, 2;
	add.s32 	%r2933, %r62, %r2932;
	ld.shared.u32 	%r2934, [%r2933+-4];
	shr.s32 	%r2935, %r2929, 5;
	add.s32 	%r2936, %r2927, %r263;
	add.s32 	%r2937, %r2935, %r2936;
	shl.b32 	%r2938, %r2937, 2;
	add.s32 	%r2939, %r62, %r2938;
	ld.shared.u32 	%r2940, [%r2939+-4];
	add.s32 	%r2941, %r2940, %r2934;
	st.shared.u32 	[%r2939+-4], %r2941;
	bar.sync 	0;
	shr.u32 	%r264, %r70, 16;
	setp.lt.u32 	%p197, %r70, 65536;
	@%p197 bra 	$L__BB4_245;
	and.b32  	%r2942, %r263, 65534;
	mul.lo.s32 	%r2943, %r2942, %r6770;
	add.s32 	%r2944, %r2943, -1;
	add.s32 	%r2945, %r2944, %r264;
	shr.s32 	%r2946, %r2944, 5;
	add.s32 	%r2947, %r2946, %r2943;
	shl.b32 	%r2948, %r2947, 2;
	add.s32 	%r2949, %r62, %r2948;
	ld.shared.u32 	%r2950, [%r2949+-4];
	shr.s32 	%r2951, %r2945, 5;
	add.s32 	%r2952, %r2943, %r264;
	add.s32 	%r2953, %r2951, %r2952;
	shl.b32 	%r2954, %r2953, 2;
	add.s32 	%r2955, %r62, %r2954;
	ld.shared.u32 	%r2956, [%r2955+-4];
	add.s32 	%r2957, %r2956, %r2950;
	st.shared.u32 	[%r2955+-4], %r2957;
	bar.sync 	0;
	shr.u32 	%r265, %r70, 17;
	setp.lt.u32 	%p198, %r70, 131072;
	@%p198 bra 	$L__BB4_245;
	and.b32  	%r2958, %r264, 32766;
	mul.lo.s32 	%r2959, %r2958, %r6770;
	add.s32 	%r2960, %r2959, -1;
	add.s32 	%r2961, %r2960, %r265;
	shr.s32 	%r2962, %r2960, 5;
	add.s32 	%r2963, %r2962, %r2959;
	shl.b32 	%r2964, %r2963, 2;
	add.s32 	%r2965, %r62, %r2964;
	ld.shared.u32 	%r2966, [%r2965+-4];
	shr.s32 	%r2967, %r2961, 5;
	add.s32 	%r2968, %r2959, %r265;
	add.s32 	%r2969, %r2967, %r2968;
	shl.b32 	%r2970, %r2969, 2;
	add.s32 	%r2971, %r62, %r2970;
	ld.shared.u32 	%r2972, [%r2971+-4];
	add.s32 	%r2973, %r2972, %r2966;
	st.shared.u32 	[%r2971+-4], %r2973;
	bar.sync 	0;
	shr.u32 	%r266, %r70, 18;
	setp.lt.u32 	%p199, %r70, 262144;
	@%p199 bra 	$L__BB4_245;
	and.b32  	%r2974, %r265, 16382;
	mul.lo.s32 	%r2975, %r2974, %r6770;
	add.s32 	%r2976, %r2975, -1;
	add.s32 	%r2977, %r2976, %r266;
	shr.s32 	%r2978, %r2976, 5;
	add.s32 	%r2979, %r2978, %r2975;
	shl.b32 	%r2980, %r2979, 2;
	add.s32 	%r2981, %r62, %r2980;
	ld.shared.u32 	%r2982, [%r2981+-4];
	shr.s32 	%r2983, %r2977, 5;
	add.s32 	%r2984, %r2975, %r266;
	add.s32 	%r2985, %r2983, %r2984;
	shl.b32 	%r2986, %r2985, 2;
	add.s32 	%r2987, %r62, %r2986;
	ld.shared.u32 	%r2988, [%r2987+-4];
	add.s32 	%r2989, %r2988, %r2982;
	st.shared.u32 	[%r2987+-4], %r2989;
	bar.sync 	0;
	shr.u32 	%r267, %r70, 19;
	setp.lt.u32 	%p200, %r70, 524288;
	@%p200 bra 	$L__BB4_245;
	and.b32  	%r2990, %r266, 8190;
	mul.lo.s32 	%r2991, %r2990, %r6770;
	add.s32 	%r2992, %r2991, -1;
	add.s32 	%r2993, %r2992, %r267;
	shr.s32 	%r2994, %r2992, 5;
	add.s32 	%r2995, %r2994, %r2991;
	shl.b32 	%r2996, %r2995, 2;
	add.s32 	%r2997, %r62, %r2996;
	ld.shared.u32 	%r2998, [%r2997+-4];
	shr.s32 	%r2999, %r2993, 5;
	add.s32 	%r3000, %r2991, %r267;
	add.s32 	%r3001, %r2999, %r3000;
	shl.b32 	%r3002, %r3001, 2;
	add.s32 	%r3003, %r62, %r3002;
	ld.shared.u32 	%r3004, [%r3003+-4];
	add.s32 	%r3005, %r3004, %r2998;
	st.shared.u32 	[%r3003+-4], %r3005;
	bar.sync 	0;
	shr.u32 	%r268, %r70, 20;
	setp.lt.u32 	%p201, %r70, 1048576;
	@%p201 bra 	$L__BB4_245;
	and.b32  	%r3006, %r267, 4094;
	mul.lo.s32 	%r3007, %r3006, %r6770;
	add.s32 	%r3008, %r3007, -1;
	add.s32 	%r3009, %r3008, %r268;
	shr.s32 	%r3010, %r3008, 5;
	add.s32 	%r3011, %r3010, %r3007;
	shl.b32 	%r3012, %r3011, 2;
	add.s32 	%r3013, %r62, %r3012;
	ld.shared.u32 	%r3014, [%r3013+-4];
	shr.s32 	%r3015, %r3009, 5;
	add.s32 	%r3016, %r3007, %r268;
	add.s32 	%r3017, %r3015, %r3016;
	shl.b32 	%r3018, %r3017, 2;
	add.s32 	%r3019, %r62, %r3018;
	ld.shared.u32 	%r3020, [%r3019+-4];
	add.s32 	%r3021, %r3020, %r3014;
	st.shared.u32 	[%r3019+-4], %r3021;
	bar.sync 	0;
	shr.u32 	%r269, %r70, 21;
	setp.lt.u32 	%p202, %r70, 2097152;
	@%p202 bra 	$L__BB4_245;
	and.b32  	%r3022, %r268, 2046;
	mul.lo.s32 	%r3023, %r3022, %r6770;
	add.s32 	%r3024, %r3023, -1;
	add.s32 	%r3025, %r3024, %r269;
	shr.s32 	%r3026, %r3024, 5;
	add.s32 	%r3027, %r3026, %r3023;
	shl.b32 	%r3028, %r3027, 2;
	add.s32 	%r3029, %r62, %r3028;
	ld.shared.u32 	%r3030, [%r3029+-4];
	shr.s32 	%r3031, %r3025, 5;
	add.s32 	%r3032, %r3023, %r269;
	add.s32 	%r3033, %r3031, %r3032;
	shl.b32 	%r3034, %r3033, 2;
	add.s32 	%r3035, %r62, %r3034;
	ld.shared.u32 	%r3036, [%r3035+-4];
	add.s32 	%r3037, %r3036, %r3030;
	st.shared.u32 	[%r3035+-4], %r3037;
	bar.sync 	0;
	shr.u32 	%r270, %r70, 22;
	setp.lt.u32 	%p203, %r70, 4194304;
	@%p203 bra 	$L__BB4_245;
	and.b32  	%r3038, %r269, 1022;
	mul.lo.s32 	%r3039, %r3038, %r6770;
	add.s32 	%r3040, %r3039, -1;
	add.s32 	%r3041, %r3040, %r270;
	shr.s32 	%r3042, %r3040, 5;
	add.s32 	%r3043, %r3042, %r3039;
	shl.b32 	%r3044, %r3043, 2;
	add.s32 	%r3045, %r62, %r3044;
	ld.shared.u32 	%r3046, [%r3045+-4];
	shr.s32 	%r3047, %r3041, 5;
	add.s32 	%r3048, %r3039, %r270;
	add.s32 	%r3049, %r3047, %r3048;
	shl.b32 	%r3050, %r3049, 2;
	add.s32 	%r3051, %r62, %r3050;
	ld.shared.u32 	%r3052, [%r3051+-4];
	add.s32 	%r3053, %r3052, %r3046;
	st.shared.u32 	[%r3051+-4], %r3053;
	bar.sync 	0;
	shr.u32 	%r271, %r70, 23;
	setp.lt.u32 	%p204, %r70, 8388608;
	@%p204 bra 	$L__BB4_245;
	and.b32  	%r3054, %r270, 510;
	mul.lo.s32 	%r3055, %r3054, %r6770;
	add.s32 	%r3056, %r3055, -1;
	add.s32 	%r3057, %r3056, %r271;
	shr.s32 	%r3058, %r3056, 5;
	add.s32 	%r3059, %r3058, %r3055;
	shl.b32 	%r3060, %r3059, 2;
	add.s32 	%r3061, %r62, %r3060;
	ld.shared.u32 	%r3062, [%r3061+-4];
	shr.s32 	%r3063, %r3057, 5;
	add.s32 	%r3064, %r3055, %r271;
	add.s32 	%r3065, %r3063, %r3064;
	shl.b32 	%r3066, %r3065, 2;
	add.s32 	%r3067, %r62, %r3066;
	ld.shared.u32 	%r3068, [%r3067+-4];
	add.s32 	%r3069, %r3068, %r3062;
	st.shared.u32 	[%r3067+-4], %r3069;
	bar.sync 	0;
	shr.u32 	%r272, %r70, 24;
	setp.lt.u32 	%p205, %r70, 16777216;
	@%p205 bra 	$L__BB4_245;
	and.b32  	%r3070, %r271, 254;
	mul.lo.s32 	%r3071, %r3070, %r6770;
	add.s32 	%r3072, %r3071, -1;
	add.s32 	%r3073, %r3072, %r272;
	shr.s32 	%r3074, %r3072, 5;
	add.s32 	%r3075, %r3074, %r3071;
	shl.b32 	%r3076, %r3075, 2;
	add.s32 	%r3077, %r62, %r3076;
	ld.shared.u32 	%r3078, [%r3077+-4];
	shr.s32 	%r3079, %r3073, 5;
	add.s32 	%r3080, %r3071, %r272;
	add.s32 	%r3081, %r3079, %r3080;
	shl.b32 	%r3082, %r3081, 2;
	add.s32 	%r3083, %r62, %r3082;
	ld.shared.u32 	%r3084, [%r3083+-4];
	add.s32 	%r3085, %r3084, %r3078;
	st.shared.u32 	[%r3083+-4], %r3085;
	bar.sync 	0;
	shr.u32 	%r273, %r70, 25;
	setp.lt.u32 	%p206, %r70, 33554432;
	@%p206 bra 	$L__BB4_245;
	and.b32  	%r3086, %r272, 126;
	mul.lo.s32 	%r3087, %r3086, %r6770;
	add.s32 	%r3088, %r3087, -1;
	add.s32 	%r3089, %r3088, %r273;
	shr.s32 	%r3090, %r3088, 5;
	add.s32 	%r3091, %r3090, %r3087;
	shl.b32 	%r3092, %r3091, 2;
	add.s32 	%r3093, %r62, %r3092;
	ld.shared.u32 	%r3094, [%r3093+-4];
	shr.s32 	%r3095, %r3089, 5;
	add.s32 	%r3096, %r3087, %r273;
	add.s32 	%r3097, %r3095, %r3096;
	shl.b32 	%r3098, %r3097, 2;
	add.s32 	%r3099, %r62, %r3098;
	ld.shared.u32 	%r3100, [%r3099+-4];
	add.s32 	%r3101, %r3100, %r3094;
	st.shared.u32 	[%r3099+-4], %r3101;
	bar.sync 	0;
	shr.u32 	%r274, %r70, 26;
	setp.lt.u32 	%p207, %r70, 67108864;
	@%p207 bra 	$L__BB4_245;
	and.b32  	%r3102, %r273, 62;
	mul.lo.s32 	%r3103, %r3102, %r6770;
	add.s32 	%r3104, %r3103, -1;
	add.s32 	%r3105, %r3104, %r274;
	shr.s32 	%r3106, %r3104, 5;
	add.s32 	%r3107, %r3106, %r3103;
	shl.b32 	%r3108, %r3107, 2;
	add.s32 	%r3109, %r62, %r3108;
	ld.shared.u32 	%r3110, [%r3109+-4];
	shr.s32 	%r3111, %r3105, 5;
	add.s32 	%r3112, %r3103, %r274;
	add.s32 	%r3113, %r3111, %r3112;
	shl.b32 	%r3114, %r3113, 2;
	add.s32 	%r3115, %r62, %r3114;
	ld.shared.u32 	%r3116, [%r3115+-4];
	add.s32 	%r3117, %r3116, %r3110;
	st.shared.u32 	[%r3115+-4], %r3117;
	bar.sync 	0;
	shr.u32 	%r275, %r70, 27;
	setp.lt.u32 	%p208, %r70, 134217728;
	@%p208 bra 	$L__BB4_245;
	and.b32  	%r3118, %r274, 30;
	mul.lo.s32 	%r3119, %r3118, %r6770;
	add.s32 	%r3120, %r3119, -1;
	add.s32 	%r3121, %r3120, %r275;
	shr.s32 	%r3122, %r3120, 5;
	add.s32 	%r3123, %r3122, %r3119;
	shl.b32 	%r3124, %r3123, 2;
	add.s32 	%r3125, %r62, %r3124;
	ld.shared.u32 	%r3126, [%r3125+-4];
	shr.s32 	%r3127, %r3121, 5;
	add.s32 	%r3128, %r3119, %r275;
	add.s32 	%r3129, %r3127, %r3128;
	shl.b32 	%r3130, %r3129, 2;
	add.s32 	%r3131, %r62, %r3130;
	ld.shared.u32 	%r3132, [%r3131+-4];
	add.s32 	%r3133, %r3132, %r3126;
	st.shared.u32 	[%r3131+-4], %r3133;
	bar.sync 	0;
	shr.u32 	%r276, %r70, 28;
	setp.lt.u32 	%p209, %r70, 268435456;
	@%p209 bra 	$L__BB4_245;
	and.b32  	%r3134, %r275, 14;
	mul.lo.s32 	%r3135, %r3134, %r6770;
	add.s32 	%r3136, %r3135, -1;
	add.s32 	%r3137, %r3136, %r276;
	shr.s32 	%r3138, %r3136, 5;
	add.s32 	%r3139, %r3138, %r3135;
	shl.b32 	%r3140, %r3139, 2;
	add.s32 	%r3141, %r62, %r3140;
	ld.shared.u32 	%r3142, [%r3141+-4];
	shr.s32 	%r3143, %r3137, 5;
	add.s32 	%r3144, %r3135, %r276;
	add.s32 	%r3145, %r3143, %r3144;
	shl.b32 	%r3146, %r3145, 2;
	add.s32 	%r3147, %r62, %r3146;
	ld.shared.u32 	%r3148, [%r3147+-4];
	add.s32 	%r3149, %r3148, %r3142;
	st.shared.u32 	[%r3147+-4], %r3149;
	bar.sync 	0;
	shr.u32 	%r277, %r70, 29;
	setp.lt.u32 	%p210, %r70, 536870912;
	@%p210 bra 	$L__BB4_245;
	and.b32  	%r3150, %r276, 6;
	mul.lo.s32 	%r3151, %r3150, %r6770;
	add.s32 	%r3152, %r3151, -1;
	add.s32 	%r3153, %r3152, %r277;
	shr.s32 	%r3154, %r3152, 5;
	add.s32 	%r3155, %r3154, %r3151;
	shl.b32 	%r3156, %r3155, 2;
	add.s32 	%r3157, %r62, %r3156;
	ld.shared.u32 	%r3158, [%r3157+-4];
	shr.s32 	%r3159, %r3153, 5;
	add.s32 	%r3160, %r3151, %r277;
	add.s32 	%r3161, %r3159, %r3160;
	shl.b32 	%r3162, %r3161, 2;
	add.s32 	%r3163, %r62, %r3162;
	ld.shared.u32 	%r3164, [%r3163+-4];
	add.s32 	%r3165, %r3164, %r3158;
	st.shared.u32 	[%r3163+-4], %r3165;
	bar.sync 	0;
	setp.lt.u32 	%p211, %r70, 1073741824;
	@%p211 bra 	$L__BB4_245;
	shr.u32 	%r3166, %r70, 30;
	and.b32  	%r3167, %r277, 2;
	mul.lo.s32 	%r3168, %r3167, %r6770;
	add.s32 	%r3169, %r3168, -1;
	add.s32 	%r3170, %r3169, %r3166;
	shr.s32 	%r3171, %r3169, 5;
	add.s32 	%r3172, %r3171, %r3168;
	shl.b32 	%r3173, %r3172, 2;
	add.s32 	%r3174, %r62, %r3173;
	ld.shared.u32 	%r3175, [%r3174+-4];
	shr.s32 	%r3176, %r3170, 5;
	add.s32 	%r3177, %r3168, %r3166;
	add.s32 	%r3178, %r3176, %r3177;
	shl.b32 	%r3179, %r3178, 2;
	add.s32 	%r3180, %r62, %r3179;
	ld.shared.u32 	%r3181, [%r3180+-4];
	add.s32 	%r3182, %r3181, %r3175;
	st.shared.u32 	[%r3180+-4], %r3182;
	bar.sync 	0;
$L__BB4_245:
	ld.shared.u32 	%r3183, [%r133+-4];
	ld.shared.u32 	%r3184, [%r65];
	ld.shared.u32 	%r3185, [%r66];
	mov.b32 	%r3186, 1;
	shl.b32 	%r3187, %r3186, %r230;
	not.b32 	%r3188, %r3183;
	add.s32 	%r3189, %r2, %r3188;
	and.b32  	%r3190, %r241, %r3187;
	setp.eq.s32 	%p213, %r3190, 0;
	sub.s32 	%r3191, %r63, %r3184;
	add.s32 	%r3192, %r3191, 3;
	add.s32 	%r3193, %r3189, %r3184;
	selp.b32 	%r3194, %r3192, %r3193, %p213;
	shr.u32 	%r3195, %r3194, 5;
	add.s32 	%r3196, %r3195, %r3194;
	shl.b32 	%r3197, %r3196, 2;
	mov.u32 	%r3198, s;
	add.s32 	%r3199, %r3198, %r3197;
	st.shared.u32 	[%r3199], %r241;
	sub.s32 	%r3200, %r3184, %r242;
	and.b32  	%r3201, %r243, %r3187;
	setp.eq.s32 	%p214, %r3201, 0;
	sub.s32 	%r3202, %r64, %r3185;
	add.s32 	%r3203, %r3202, 3;
	add.s32 	%r3204, %r3189, %r3185;
	selp.b32 	%r3205, %r3203, %r3204, %p214;
	shr.u32 	%r3206, %r3205, 5;
	add.s32 	%r3207, %r3206, %r3205;
	shl.b32 	%r3208, %r3207, 2;
	add.s32 	%r3209, %r3198, %r3208;
	st.shared.u32 	[%r3209], %r243;
	sub.s32 	%r3210, %r3185, %r244;
	and.b32  	%r3211, %r237, %r3187;
	setp.eq.s32 	%p215, %r3211, 0;
	sub.s32 	%r3212, %r63, %r3200;
	add.s32 	%r3213, %r3212, 2;
	add.s32 	%r3214, %r3189, %r3200;
	selp.b32 	%r3215, %r3213, %r3214, %p215;
	shr.u32 	%r3216, %r3215, 5;
	add.s32 	%r3217, %r3216, %r3215;
	shl.b32 	%r3218, %r3217, 2;
	add.s32 	%r3219, %r3198, %r3218;
	st.shared.u32 	[%r3219], %r237;
	sub.s32 	%r3220, %r3200, %r238;
	and.b32  	%r3221, %r239, %r3187;
	setp.eq.s32 	%p216, %r3221, 0;
	sub.s32 	%r3222, %r64, %r3210;
	add.s32 	%r3223, %r3222, 2;
	add.s32 	%r3224, %r3189, %r3210;
	selp.b32 	%r3225, %r3223, %r3224, %p216;
	shr.u32 	%r3226, %r3225, 5;
	add.s32 	%r3227, %r3226, %r3225;
	shl.b32 	%r3228, %r3227, 2;
	add.s32 	%r3229, %r3198, %r3228;
	st.shared.u32 	[%r3229], %r239;
	sub.s32 	%r3230, %r3210, %r240;
	and.b32  	%r3231, %r233, %r3187;
	setp.eq.s32 	%p217, %r3231, 0;
	sub.s32 	%r3232, %r63, %r3220;
	add.s32 	%r3233, %r3232, 1;
	add.s32 	%r3234, %r3189, %r3220;
	selp.b32 	%r3235, %r3233, %r3234, %p217;
	shr.u32 	%r3236, %r3235, 5;
	add.s32 	%r3237, %r3236, %r3235;
	shl.b32 	%r3238, %r3237, 2;
	add.s32 	%r3239, %r3198, %r3238;
	st.shared.u32 	[%r3239], %r233;
	sub.s32 	%r3240, %r3220, %r234;
	and.b32  	%r3241, %r235, %r3187;
	setp.eq.s32 	%p218, %r3241, 0;
	sub.s32 	%r3242, %r64, %r3230;
	add.s32 	%r3243, %r3242, 1;
	add.s32 	%r3244, %r3189, %r3230;
	selp.b32 	%r3245, %r3243, %r3244, %p218;
	shr.u32 	%r3246, %r3245, 5;
	add.s32 	%r3247, %r3246, %r3245;
	shl.b32 	%r3248, %r3247, 2;
	add.s32 	%r3249, %r3198, %r3248;
	st.shared.u32 	[%r3249], %r235;
	sub.s32 	%r3250, %r3230, %r236;
	and.b32  	%r3251, %r231, %r3187;
	setp.eq.s32 	%p219, %r3251, 0;
	sub.s32 	%r3252, %r63, %r3240;
	add.s32 	%r3253, %r3189, %r3240;
	selp.b32 	%r3254, %r3252, %r3253, %p219;
	shr.u32 	%r3255, %r3254, 5;
	add.s32 	%r3256, %r3255, %r3254;
	shl.b32 	%r3257, %r3256, 2;
	add.s32 	%r3258, %r3198, %r3257;
	st.shared.u32 	[%r3258], %r231;
	and.b32  	%r3259, %r232, %r3187;
	setp.eq.s32 	%p220, %r3259, 0;
	sub.s32 	%r3260, %r64, %r3250;
	add.s32 	%r3261, %r3189, %r3250;
	selp.b32 	%r3262, %r3260, %r3261, %p220;
	shr.u32 	%r3263, %r3262, 5;
	add.s32 	%r3264, %r3263, %r3262;
	shl.b32 	%r3265, %r3264, 2;
	add.s32 	%r3266, %r3198, %r3265;
	st.shared.u32 	[%r3266], %r232;
	bar.sync 	0;
	add.s32 	%r278, %r744, 4;
	ld.shared.u32 	%r279, [%r71];
	shr.u32 	%r3267, %r279, %r278;
	and.b32  	%r3268, %r3267, 1;
	ld.shared.u32 	%r280, [%r73];
	shr.u32 	%r3269, %r280, %r278;
	and.b32  	%r3270, %r3269, 1;
	ld.shared.u32 	%r281, [%r75+4];
	shr.u32 	%r3271, %r281, %r278;
	and.b32  	%r282, %r3271, 1;
	add.s32 	%r3272, %r282, %r3268;
	ld.shared.u32 	%r283, [%r80+4];
	shr.u32 	%r3273, %r283, %r278;
	and.b32  	%r284, %r3273, 1;
	add.s32 	%r3274, %r284, %r3270;
	ld.shared.u32 	%r285, [%r83+8];
	shr.u32 	%r3275, %r285, %r278;
	and.b32  	%r286, %r3275, 1;
	add.s32 	%r3276, %r286, %r3272;
	ld.shared.u32 	%r287, [%r87+8];
	shr.u32 	%r3277, %r287, %r278;
	and.b32  	%r288, %r3277, 1;
	add.s32 	%r3278, %r288, %r3274;
	ld.shared.u32 	%r289, [%r83+12];
	shr.u32 	%r3279, %r289, %r278;
	and.b32  	%r290, %r3279, 1;
	add.s32 	%r3280, %r290, %r3276;
	ld.shared.u32 	%r291, [%r94+12];
	shr.u32 	%r3281, %r291, %r278;
	and.b32  	%r292, %r3281, 1;
	add.s32 	%r3282, %r292, %r3278;
	st.shared.u32 	[%r65], %r3280;
	st.shared.u32 	[%r66], %r3282;
	bar.sync 	0;
	@%p12 bra 	$L__BB4_250;
	mov.b32 	%r6735, 1;
	mov.u32 	%r6734, %r67;
$L__BB4_247:
	setp.ge.u32 	%p221, %r6776, %r6734;
	@%p221 bra 	$L__BB4_249;
	mul.lo.s32 	%r3284, %r69, %r6735;
	add.s32 	%r3285, %r3284, -1;
	sub.s32 	%r3286, %r3285, %r6735;
	shr.s32 	%r3287, %r3286, 5;
	sub.s32 	%r3288, %r3284, %r6735;
	add.s32 	%r3289, %r3287, %r3288;
	shl.b32 	%r3290, %r3289, 2;
	add.s32 	%r3291, %r62, %r3290;
	ld.shared.u32 	%r3292, [%r3291+-4];
	shr.s32 	%r3293, %r3285, 5;
	add.s32 	%r3294, %r3293, %r3284;
	shl.b32 	%r3295, %r3294, 2;
	add.s32 	%r3296, %r62, %r3295;
	ld.shared.u32 	%r3297, [%r3296+-4];
	add.s32 	%r3298, %r3297, %r3292;
	st.shared.u32 	[%r3296+-4], %r3298;
$L__BB4_249:
	bar.sync 	0;
	shl.b32 	%r6735, %r6735, 1;
	shr.u32 	%r6734, %r6734, 1;
	setp.le.s32 	%p222, %r6735, %r67;
	@%p222 bra 	$L__BB4_247;
$L__BB4_250:
	@%p67 bra 	$L__BB4_302;
	setp.ne.s32 	%p224, %r6776, 0;
	@%p224 bra 	$L__BB4_253;
	add.s32 	%r3299, %r98, %r70;
	ld.shared.u32 	%r3300, [%r99+-4];
	shr.u32 	%r3301, %r3299, 5;
	add.s32 	%r3302, %r97, %r70;
	add.s32 	%r3303, %r3301, %r3302;
	shl.b32 	%r3304, %r3303, 2;
	add.s32 	%r3305, %r62, %r3304;
	ld.shared.u32 	%r3306, [%r3305+-4];
	add.s32 	%r3307, %r3306, %r3300;
	st.shared.u32 	[%r3305+-4], %r3307;
$L__BB4_253:
	bar.sync 	0;
	shr.u32 	%r297, %r70, 1;
	setp.eq.s32 	%p225, %r70, 1;
	@%p225 bra 	$L__BB4_302;
	setp.gt.u32 	%p226, %r6776, 2;
	@%p226 bra 	$L__BB4_256;
	and.b32  	%r3308, %r70, 2147483646;
	mul.lo.s32 	%r3309, %r3308, %r6770;
	add.s32 	%r3310, %r3309, -1;
	add.s32 	%r3311, %r3310, %r297;
	shr.s32 	%r3312, %r3310, 5;
	add.s32 	%r3313, %r3312, %r3309;
	shl.b32 	%r3314, %r3313, 2;
	add.s32 	%r3315, %r62, %r3314;
	ld.shared.u32 	%r3316, [%r3315+-4];
	shr.s32 	%r3317, %r3311, 5;
	add.s32 	%r3318, %r3309, %r297;
	add.s32 	%r3319, %r3317, %r3318;
	shl.b32 	%r3320, %r3319, 2;
	add.s32 	%r3321, %r62, %r3320;
	ld.shared.u32 	%r3322, [%r3321+-4];
	add.s32 	%r3323, %r3322, %r3316;
	st.shared.u32 	[%r3321+-4], %r3323;
$L__BB4_256:
	bar.sync 	0;
	shr.u32 	%r298, %r70, 2;
	setp.lt.u32 	%p227, %r70, 4;
	@%p227 bra 	$L__BB4_302;
	setp.gt.u32 	%p228, %r6776, 6;
	@%p228 bra 	$L__BB4_259;
	and.b32  	%r3324, %r297, 1073741822;
	mul.lo.s32 	%r3325, %r3324, %r6770;
	add.s32 	%r3326, %r3325, -1;
	add.s32 	%r3327, %r3326, %r298;
	shr.s32 	%r3328, %r3326, 5;
	add.s32 	%r3329, %r3328, %r3325;
	shl.b32 	%r3330, %r3329, 2;
	add.s32 	%r3331, %r62, %r3330;
	ld.shared.u32 	%r3332, [%r3331+-4];
	shr.s32 	%r3333, %r3327, 5;
	add.s32 	%r3334, %r3325, %r298;
	add.s32 	%r3335, %r3333, %r3334;
	shl.b32 	%r3336, %r3335, 2;
	add.s32 	%r3337, %r62, %r3336;
	ld.shared.u32 	%r3338, [%r3337+-4];
	add.s32 	%r3339, %r3338, %r3332;
	st.shared.u32 	[%r3337+-4], %r3339;
$L__BB4_259:
	bar.sync 	0;
	shr.u32 	%r299, %r70, 3;
	setp.lt.u32 	%p229, %r70, 8;
	@%p229 bra 	$L__BB4_302;
	setp.gt.u32 	%p230, %r6776, 14;
	@%p230 bra 	$L__BB4_262;
	and.b32  	%r3340, %r298, 536870910;
	mul.lo.s32 	%r3341, %r3340, %r6770;
	add.s32 	%r3342, %r3341, -1;
	add.s32 	%r3343, %r3342, %r299;
	shr.s32 	%r3344, %r3342, 5;
	add.s32 	%r3345, %r3344, %r3341;
	shl.b32 	%r3346, %r3345, 2;
	add.s32 	%r3347, %r62, %r3346;
	ld.shared.u32 	%r3348, [%r3347+-4];
	shr.s32 	%r3349, %r3343, 5;
	add.s32 	%r3350, %r3341, %r299;
	add.s32 	%r3351, %r3349, %r3350;
	shl.b32 	%r3352, %r3351, 2;
	add.s32 	%r3353, %r62, %r3352;
	ld.shared.u32 	%r3354, [%r3353+-4];
	add.s32 	%r3355, %r3354, %r3348;
	st.shared.u32 	[%r3353+-4], %r3355;
$L__BB4_262:
	bar.sync 	0;
	shr.u32 	%r300, %r70, 4;
	setp.lt.u32 	%p231, %r70, 16;
	@%p231 bra 	$L__BB4_302;
	setp.gt.u32 	%p232, %r6776, 30;
	@%p232 bra 	$L__BB4_265;
	and.b32  	%r3356, %r299, 268435454;
	mul.lo.s32 	%r3357, %r3356, %r6770;
	add.s32 	%r3358, %r3357, -1;
	add.s32 	%r3359, %r3358, %r300;
	shr.s32 	%r3360, %r3358, 5;
	add.s32 	%r3361, %r3360, %r3357;
	shl.b32 	%r3362, %r3361, 2;
	add.s32 	%r3363, %r62, %r3362;
	ld.shared.u32 	%r3364, [%r3363+-4];
	shr.s32 	%r3365, %r3359, 5;
	add.s32 	%r3366, %r3357, %r300;
	add.s32 	%r3367, %r3365, %r3366;
	shl.b32 	%r3368, %r3367, 2;
	add.s32 	%r3369, %r62, %r3368;
	ld.shared.u32 	%r3370, [%r3369+-4];
	add.s32 	%r3371, %r3370, %r3364;
	st.shared.u32 	[%r3369+-4], %r3371;
$L__BB4_265:
	bar.sync 	0;
	shr.u32 	%r301, %r70, 5;
	setp.lt.u32 	%p233, %r70, 32;
	@%p233 bra 	$L__BB4_302;
	setp.gt.u32 	%p234, %r6776, 62;
	@%p234 bra 	$L__BB4_268;
	and.b32  	%r3372, %r300, 134217726;
	mul.lo.s32 	%r3373, %r3372, %r6770;
	add.s32 	%r3374, %r3373, -1;
	add.s32 	%r3375, %r3374, %r301;
	shr.s32 	%r3376, %r3374, 5;
	add.s32 	%r3377, %r3376, %r3373;
	shl.b32 	%r3378, %r3377, 2;
	add.s32 	%r3379, %r62, %r3378;
	ld.shared.u32 	%r3380, [%r3379+-4];
	shr.s32 	%r3381, %r3375, 5;
	add.s32 	%r3382, %r3373, %r301;
	add.s32 	%r3383, %r3381, %r3382;
	shl.b32 	%r3384, %r3383, 2;
	add.s32 	%r3385, %r62, %r3384;
	ld.shared.u32 	%r3386, [%r3385+-4];
	add.s32 	%r3387, %r3386, %r3380;
	st.shared.u32 	[%r3385+-4], %r3387;
$L__BB4_268:
	bar.sync 	0;
	shr.u32 	%r302, %r70, 6;
	setp.lt.u32 	%p235, %r70, 64;
	@%p235 bra 	$L__BB4_302;
	setp.gt.u32 	%p236, %r6776, 126;
	@%p236 bra 	$L__BB4_271;
	and.b32  	%r3388, %r301, 67108862;
	mul.lo.s32 	%r3389, %r3388, %r6770;
	add.s32 	%r3390, %r3389, -1;
	add.s32 	%r3391, %r3390, %r302;
	shr.s32 	%r3392, %r3390, 5;
	add.s32 	%r3393, %r3392, %r3389;
	shl.b32 	%r3394, %r3393, 2;
	add.s32 	%r3395, %r62, %r3394;
	ld.shared.u32 	%r3396, [%r3395+-4];
	shr.s32 	%r3397, %r3391, 5;
	add.s32 	%r3398, %r3389, %r302;
	add.s32 	%r3399, %r3397, %r3398;
	shl.b32 	%r3400, %r3399, 2;
	add.s32 	%r3401, %r62, %r3400;
	ld.shared.u32 	%r3402, [%r3401+-4];
	add.s32 	%r3403, %r3402, %r3396;
	st.shared.u32 	[%r3401+-4], %r3403;
$L__BB4_271:
	bar.sync 	0;
	shr.u32 	%r303, %r70, 7;
	setp.lt.u32 	%p237, %r70, 128;
	@%p237 bra 	$L__BB4_302;
	setp.gt.u32 	%p238, %r6776, 254;
	@%p238 bra 	$L__BB4_274;
	and.b32  	%r3404, %r302, 33554430;
	mul.lo.s32 	%r3405, %r3404, %r6770;
	add.s32 	%r3406, %r3405, -1;
	add.s32 	%r3407, %r3406, %r303;
	shr.s32 	%r3408, %r3406, 5;
	add.s32 	%r3409, %r3408, %r3405;
	shl.b32 	%r3410, %r3409, 2;
	add.s32 	%r3411, %r62, %r3410;
	ld.shared.u32 	%r3412, [%r3411+-4];
	shr.s32 	%r3413, %r3407, 5;
	add.s32 	%r3414, %r3405, %r303;
	add.s32 	%r3415, %r3413, %r3414;
	shl.b32 	%r3416, %r3415, 2;
	add.s32 	%r3417, %r62, %r3416;
	ld.shared.u32 	%r3418, [%r3417+-4];
	add.s32 	%r3419, %r3418, %r3412;
	st.shared.u32 	[%r3417+-4], %r3419;
$L__BB4_274:
	bar.sync 	0;
	shr.u32 	%r304, %r70, 8;
	setp.lt.u32 	%p239, %r70, 256;
	@%p239 bra 	$L__BB4_302;
	setp.gt.u32 	%p240, %r6776, 510;
	@%p240 bra 	$L__BB4_277;
	and.b32  	%r3420, %r303, 16777214;
	mul.lo.s32 	%r3421, %r3420, %r6770;
	add.s32 	%r3422, %r3421, -1;
	add.s32 	%r3423, %r3422, %r304;
	shr.s32 	%r3424, %r3422, 5;
	add.s32 	%r3425, %r3424, %r3421;
	shl.b32 	%r3426, %r3425, 2;
	add.s32 	%r3427, %r62, %r3426;
	ld.shared.u32 	%r3428, [%r3427+-4];
	shr.s32 	%r3429, %r3423, 5;
	add.s32 	%r3430, %r3421, %r304;
	add.s32 	%r3431, %r3429, %r3430;
	shl.b32 	%r3432, %r3431, 2;
	add.s32 	%r3433, %r62, %r3432;
	ld.shared.u32 	%r3434, [%r3433+-4];
	add.s32 	%r3435, %r3434, %r3428;
	st.shared.u32 	[%r3433+-4], %r3435;
$L__BB4_277:
	bar.sync 	0;
	shr.u32 	%r305, %r70, 9;
	setp.lt.u32 	%p241, %r70, 512;
	@%p241 bra 	$L__BB4_302;
	setp.eq.s32 	%p242, %r6776, 1023;
	@%p242 bra 	$L__BB4_280;
	and.b32  	%r3436, %r304, 8388606;
	mul.lo.s32 	%r3437, %r3436, %r6770;
	add.s32 	%r3438, %r3437, -1;
	add.s32 	%r3439, %r3438, %r305;
	shr.s32 	%r3440, %r3438, 5;
	add.s32 	%r3441, %r3440, %r3437;
	shl.b32 	%r3442, %r3441, 2;
	add.s32 	%r3443, %r62, %r3442;
	ld.shared.u32 	%r3444, [%r3443+-4];
	shr.s32 	%r3445, %r3439, 5;
	add.s32 	%r3446, %r3437, %r305;
	add.s32 	%r3447, %r3445, %r3446;
	shl.b32 	%r3448, %r3447, 2;
	add.s32 	%r3449, %r62, %r3448;
	ld.shared.u32 	%r3450, [%r3449+-4];
	add.s32 	%r3451, %r3450, %r3444;
	st.shared.u32 	[%r3449+-4], %r3451;
$L__BB4_280:
	bar.sync 	0;
	shr.u32 	%r306, %r70, 10;
	setp.lt.u32 	%p243, %r70, 1024;
	@%p243 bra 	$L__BB4_302;
	and.b32  	%r3452, %r305, 4194302;
	mul.lo.s32 	%r3453, %r3452, %r6770;
	add.s32 	%r3454, %r3453, -1;
	add.s32 	%r3455, %r3454, %r306;
	shr.s32 	%r3456, %r3454, 5;
	add.s32 	%r3457, %r3456, %r3453;
	shl.b32 	%r3458, %r3457, 2;
	add.s32 	%r3459, %r62, %r3458;
	ld.shared.u32 	%r3460, [%r3459+-4];
	shr.s32 	%r3461, %r3455, 5;
	add.s32 	%r3462, %r3453, %r306;
	add.s32 	%r3463, %r3461, %r3462;
	shl.b32 	%r3464, %r3463, 2;
	add.s32 	%r3465, %r62, %r3464;
	ld.shared.u32 	%r3466, [%r3465+-4];
	add.s32 	%r3467, %r3466, %r3460;
	st.shared.u32 	[%r3465+-4], %r3467;
	bar.sync 	0;
	shr.u32 	%r307, %r70, 11;
	setp.lt.u32 	%p244, %r70, 2048;
	@%p244 bra 	$L__BB4_302;
	and.b32  	%r3468, %r306, 2097150;
	mul.lo.s32 	%r3469, %r3468, %r6770;
	add.s32 	%r3470, %r3469, -1;
	add.s32 	%r3471, %r3470, %r307;
	shr.s32 	%r3472, %r3470, 5;
	add.s32 	%r3473, %r3472, %r3469;
	shl.b32 	%r3474, %r3473, 2;
	add.s32 	%r3475, %r62, %r3474;
	ld.shared.u32 	%r3476, [%r3475+-4];
	shr.s32 	%r3477, %r3471, 5;
	add.s32 	%r3478, %r3469, %r307;
	add.s32 	%r3479, %r3477, %r3478;
	shl.b32 	%r3480, %r3479, 2;
	add.s32 	%r3481, %r62, %r3480;
	ld.shared.u32 	%r3482, [%r3481+-4];
	add.s32 	%r3483, %r3482, %r3476;
	st.shared.u32 	[%r3481+-4], %r3483;
	bar.sync 	0;
	shr.u32 	%r308, %r70, 12;
	setp.lt.u32 	%p245, %r70, 4096;
	@%p245 bra 	$L__BB4_302;
	and.b32  	%r3484, %r307, 1048574;
	mul.lo.s32 	%r3485, %r3484, %r6770;
	add.s32 	%r3486, %r3485, -1;
	add.s32 	%r3487, %r3486, %r308;
	shr.s32 	%r3488, %r3486, 5;
	add.s32 	%r3489, %r3488, %r3485;
	shl.b32 	%r3490, %r3489, 2;
	add.s32 	%r3491, %r62, %r3490;
	ld.shared.u32 	%r3492, [%r3491+-4];
	shr.s32 	%r3493, %r3487, 5;
	add.s32 	%r3494, %r3485, %r308;
	add.s32 	%r3495, %r3493, %r3494;
	shl.b32 	%r3496, %r3495, 2;
	add.s32 	%r3497, %r62, %r3496;
	ld.shared.u32 	%r3498, [%r3497+-4];
	add.s32 	%r3499, %r3498, %r3492;
	st.shared.u32 	[%r3497+-4], %r3499;
	bar.sync 	0;
	shr.u32 	%r309, %r70, 13;
	setp.lt.u32 	%p246, %r70, 8192;
	@%p246 bra 	$L__BB4_302;
	and.b32  	%r3500, %r308, 524286;
	mul.lo.s32 	%r3501, %r3500, %r6770;
	add.s32 	%r3502, %r3501, -1;
	add.s32 	%r3503, %r3502, %r309;
	shr.s32 	%r3504, %r3502, 5;
	add.s32 	%r3505, %r3504, %r3501;
	shl.b32 	%r3506, %r3505, 2;
	add.s32 	%r3507, %r62, %r3506;
	ld.shared.u32 	%r3508, [%r3507+-4];
	shr.s32 	%r3509, %r3503, 5;
	add.s32 	%r3510, %r3501, %r309;
	add.s32 	%r3511, %r3509, %r3510;
	shl.b32 	%r3512, %r3511, 2;
	add.s32 	%r3513, %r62, %r3512;
	ld.shared.u32 	%r3514, [%r3513+-4];
	add.s32 	%r3515, %r3514, %r3508;
	st.shared.u32 	[%r3513+-4], %r3515;
	bar.sync 	0;
	shr.u32 	%r310, %r70, 14;
	setp.lt.u32 	%p247, %r70, 16384;
	@%p247 bra 	$L__BB4_302;
	and.b32  	%r3516, %r309, 262142;
	mul.lo.s32 	%r3517, %r3516, %r6770;
	add.s32 	%r3518, %r3517, -1;
	add.s32 	%r3519, %r3518, %r310;
	shr.s32 	%r3520, %r3518, 5;
	add.s32 	%r3521, %r3520, %r3517;
	shl.b32 	%r3522, %r3521, 2;
	add.s32 	%r3523, %r62, %r3522;
	ld.shared.u32 	%r3524, [%r3523+-4];
	shr.s32 	%r3525, %r3519, 5;
	add.s32 	%r3526, %r3517, %r310;
	add.s32 	%r3527, %r3525, %r3526;
	shl.b32 	%r3528, %r3527, 2;
	add.s32 	%r3529, %r62, %r3528;
	ld.shared.u32 	%r3530, [%r3529+-4];
	add.s32 	%r3531, %r3530, %r3524;
	st.shared.u32 	[%r3529+-4], %r3531;
	bar.sync 	0;
	shr.u32 	%r311, %r70, 15;
	setp.lt.u32 	%p248, %r70, 32768;
	@%p248 bra 	$L__BB4_302;
	and.b32  	%r3532, %r310, 131070;
	mul.lo.s32 	%r3533, %r3532, %r6770;
	add.s32 	%r3534, %r3533, -1;
	add.s32 	%r3535, %r3534, %r311;
	shr.s32 	%r3536, %r3534, 5;
	add.s32 	%r3537, %r3536, %r3533;
	shl.b32 	%r3538, %r3537, 2;
	add.s32 	%r3539, %r62, %r3538;
	ld.shared.u32 	%r3540, [%r3539+-4];
	shr.s32 	%r3541, %r3535, 5;
	add.s32 	%r3542, %r3533, %r311;
	add.s32 	%r3543, %r3541, %r3542;
	shl.b32 	%r3544, %r3543, 2;
	add.s32 	%r3545, %r62, %r3544;
	ld.shared.u32 	%r3546, [%r3545+-4];
	add.s32 	%r3547, %r3546, %r3540;
	st.shared.u32 	[%r3545+-4], %r3547;
	bar.sync 	0;
	shr.u32 	%r312, %r70, 16;
	setp.lt.u32 	%p249, %r70, 65536;
	@%p249 bra 	$L__BB4_302;
	and.b32  	%r3548, %r311, 65534;
	mul.lo.s32 	%r3549, %r3548, %r6770;
	add.s32 	%r3550, %r3549, -1;
	add.s32 	%r3551, %r3550, %r312;
	shr.s32 	%r3552, %r3550, 5;
	add.s32 	%r3553, %r3552, %r3549;
	shl.b32 	%r3554, %r3553, 2;
	add.s32 	%r3555, %r62, %r3554;
	ld.shared.u32 	%r3556, [%r3555+-4];
	shr.s32 	%r3557, %r3551, 5;
	add.s32 	%r3558, %r3549, %r312;
	add.s32 	%r3559, %r3557, %r3558;
	shl.b32 	%r3560, %r3559, 2;
	add.s32 	%r3561, %r62, %r3560;
	ld.shared.u32 	%r3562, [%r3561+-4];
	add.s32 	%r3563, %r3562, %r3556;
	st.shared.u32 	[%r3561+-4], %r3563;
	bar.sync 	0;
	shr.u32 	%r313, %r70, 17;
	setp.lt.u32 	%p250, %r70, 131072;
	@%p250 bra 	$L__BB4_302;
	and.b32  	%r3564, %r312, 32766;
	mul.lo.s32 	%r3565, %r3564, %r6770;
	add.s32 	%r3566, %r3565, -1;
	add.s32 	%r3567, %r3566, %r313;
	shr.s32 	%r3568, %r3566, 5;
	add.s32 	%r3569, %r3568, %r3565;
	shl.b32 	%r3570, %r3569, 2;
	add.s32 	%r3571, %r62, %r3570;
	ld.shared.u32 	%r3572, [%r3571+-4];
	shr.s32 	%r3573, %r3567, 5;
	add.s32 	%r3574, %r3565, %r313;
	add.s32 	%r3575, %r3573, %r3574;
	shl.b32 	%r3576, %r3575, 2;
	add.s32 	%r3577, %r62, %r3576;
	ld.shared.u32 	%r3578, [%r3577+-4];
	add.s32 	%r3579, %r3578, %r3572;
	st.shared.u32 	[%r3577+-4], %r3579;
	bar.sync 	0;
	shr.u32 	%r314, %r70, 18;
	setp.lt.u32 	%p251, %r70, 262144;
	@%p251 bra 	$L__BB4_302;
	and.b32  	%r3580, %r313, 16382;
	mul.lo.s32 	%r3581, %r3580, %r6770;
	add.s32 	%r3582, %r3581, -1;
	add.s32 	%r3583, %r3582, %r314;
	shr.s32 	%r3584, %r3582, 5;
	add.s32 	%r3585, %r3584, %r3581;
	shl.b32 	%r3586, %r3585, 2;
	add.s32 	%r3587, %r62, %r3586;
	ld.shared.u32 	%r3588, [%r3587+-4];
	shr.s32 	%r3589, %r3583, 5;
	add.s32 	%r3590, %r3581, %r314;
	add.s32 	%r3591, %r3589, %r3590;
	shl.b32 	%r3592, %r3591, 2;
	add.s32 	%r3593, %r62, %r3592;
	ld.shared.u32 	%r3594, [%r3593+-4];
	add.s32 	%r3595, %r3594, %r3588;
	st.shared.u32 	[%r3593+-4], %r3595;
	bar.sync 	0;
	shr.u32 	%r315, %r70, 19;
	setp.lt.u32 	%p252, %r70, 524288;
	@%p252 bra 	$L__BB4_302;
	and.b32  	%r3596, %r314, 8190;
	mul.lo.s32 	%r3597, %r3596, %r6770;
	add.s32 	%r3598, %r3597, -1;
	add.s32 	%r3599, %r3598, %r315;
	shr.s32 	%r3600, %r3598, 5;
	add.s32 	%r3601, %r3600, %r3597;
	shl.b32 	%r3602, %r3601, 2;
	add.s32 	%r3603, %r62, %r3602;
	ld.shared.u32 	%r3604, [%r3603+-4];
	shr.s32 	%r3605, %r3599, 5;
	add.s32 	%r3606, %r3597, %r315;
	add.s32 	%r3607, %r3605, %r3606;
	shl.b32 	%r3608, %r3607, 2;
	add.s32 	%r3609, %r62, %r3608;
	ld.shared.u32 	%r3610, [%r3609+-4];
	add.s32 	%r3611, %r3610, %r3604;
	st.shared.u32 	[%r3609+-4], %r3611;
	bar.sync 	0;
	shr.u32 	%r316, %r70, 20;
	setp.lt.u32 	%p253, %r70, 1048576;
	@%p253 bra 	$L__BB4_302;
	and.b32  	%r3612, %r315, 4094;
	mul.lo.s32 	%r3613, %r3612, %r6770;
	add.s32 	%r3614, %r3613, -1;
	add.s32 	%r3615, %r3614, %r316;
	shr.s32 	%r3616, %r3614, 5;
	add.s32 	%r3617, %r3616, %r3613;
	shl.b32 	%r3618, %r3617, 2;
	add.s32 	%r3619, %r62, %r3618;
	ld.shared.u32 	%r3620, [%r3619+-4];
	shr.s32 	%r3621, %r3615, 5;
	add.s32 	%r3622, %r3613, %r316;
	add.s32 	%r3623, %r3621, %r3622;
	shl.b32 	%r3624, %r3623, 2;
	add.s32 	%r3625, %r62, %r3624;
	ld.shared.u32 	%r3626, [%r3625+-4];
	add.s32 	%r3627, %r3626, %r3620;
	st.shared.u32 	[%r3625+-4], %r3627;
	bar.sync 	0;
	shr.u32 	%r317, %r70, 21;
	setp.lt.u32 	%p254, %r70, 2097152;
	@%p254 bra 	$L__BB4_302;
	and.b32  	%r3628, %r316, 2046;
	mul.lo.s32 	%r3629, %r3628, %r6770;
	add.s32 	%r3630, %r3629, -1;
	add.s32 	%r3631, %r3630, %r317;
	shr.s32 	%r3632, %r3630, 5;
	add.s32 	%r3633, %r3632, %r3629;
	shl.b32 	%r3634, %r3633, 2;
	add.s32 	%r3635, %r62, %r3634;
	ld.shared.u32 	%r3636, [%r3635+-4];
	shr.s32 	%r3637, %r3631, 5;
	add.s32 	%r3638, %r3629, %r317;
	add.s32 	%r3639, %r3637, %r3638;
	shl.b32 	%r3640, %r3639, 2;
	add.s32 	%r3641, %r62, %r3640;
	ld.shared.u32 	%r3642, [%r3641+-4];
	add.s32 	%r3643, %r3642, %r3636;
	st.shared.u32 	[%r3641+-4], %r3643;
	bar.sync 	0;
	shr.u32 	%r318, %r70, 22;
	setp.lt.u32 	%p255, %r70, 4194304;
	@%p255 bra 	$L__BB4_302;
	and.b32  	%r3644, %r317, 1022;
	mul.lo.s32 	%r3645, %r3644, %r6770;
	add.s32 	%r3646, %r3645, -1;
	add.s32 	%r3647, %r3646, %r318;
	shr.s32 	%r3648, %r3646, 5;
	add.s32 	%r3649, %r3648, %r3645;
	shl.b32 	%r3650, %r3649, 2;
	add.s32 	%r3651, %r62, %r3650;
	ld.shared.u32 	%r3652, [%r3651+-4];
	shr.s32 	%r3653, %r3647, 5;
	add.s32 	%r3654, %r3645, %r318;
	add.s32 	%r3655, %r3653, %r3654;
	shl.b32 	%r3656, %r3655, 2;
	add.s32 	%r3657, %r62, %r3656;
	ld.shared.u32 	%r3658, [%r3657+-4];
	add.s32 	%r3659, %r3658, %r3652;
	st.shared.u32 	[%r3657+-4], %r3659;
	bar.sync 	0;
	shr.u32 	%r319, %r70, 23;
	setp.lt.u32 	%p256, %r70, 8388608;
	@%p256 bra 	$L__BB4_302;
	and.b32  	%r3660, %r318, 510;
	mul.lo.s32 	%r3661, %r3660, %r6770;
	add.s32 	%r3662, %r3661, -1;
	add.s32 	%r3663, %r3662, %r319;
	shr.s32 	%r3664, %r3662, 5;
	add.s32 	%r3665, %r3664, %r3661;
	shl.b32 	%r3666, %r3665, 2;
	add.s32 	%r3667, %r62, %r3666;
	ld.shared.u32 	%r3668, [%r3667+-4];
	shr.s32 	%r3669, %r3663, 5;
	add.s32 	%r3670, %r3661, %r319;
	add.s32 	%r3671, %r3669, %r3670;
	shl.b32 	%r3672, %r3671, 2;
	add.s32 	%r3673, %r62, %r3672;
	ld.shared.u32 	%r3674, [%r3673+-4];
	add.s32 	%r3675, %r3674, %r3668;
	st.shared.u32 	[%r3673+-4], %r3675;
	bar.sync 	0;
	shr.u32 	%r320, %r70, 24;
	setp.lt.u32 	%p257, %r70, 16777216;
	@%p257 bra 	$L__BB4_302;
	and.b32  	%r3676, %r319, 254;
	mul.lo.s32 	%r3677, %r3676, %r6770;
	add.s32 	%r3678, %r3677, -1;
	add.s32 	%r3679, %r3678, %r320;
	shr.s32 	%r3680, %r3678, 5;
	add.s32 	%r3681, %r3680, %r3677;
	shl.b32 	%r3682, %r3681, 2;
	add.s32 	%r3683, %r62, %r3682;
	ld.shared.u32 	%r3684, [%r3683+-4];
	shr.s32 	%r3685, %r3679, 5;
	add.s32 	%r3686, %r3677, %r320;
	add.s32 	%r3687, %r3685, %r3686;
	shl.b32 	%r3688, %r3687, 2;
	add.s32 	%r3689, %r62, %r3688;
	ld.shared.u32 	%r3690, [%r3689+-4];
	add.s32 	%r3691, %r3690, %r3684;
	st.shared.u32 	[%r3689+-4], %r3691;
	bar.sync 	0;
	shr.u32 	%r321, %r70, 25;
	setp.lt.u32 	%p258, %r70, 33554432;
	@%p258 bra 	$L__BB4_302;
	and.b32  	%r3692, %r320, 126;
	mul.lo.s32 	%r3693, %r3692, %r6770;
	add.s32 	%r3694, %r3693, -1;
	add.s32 	%r3695, %r3694, %r321;
	shr.s32 	%r3696, %r3694, 5;
	add.s32 	%r3697, %r3696, %r3693;
	shl.b32 	%r3698, %r3697, 2;
	add.s32 	%r3699, %r62, %r3698;
	ld.shared.u32 	%r3700, [%r3699+-4];
	shr.s32 	%r3701, %r3695, 5;
	add.s32 	%r3702, %r3693, %r321;
	add.s32 	%r3703, %r3701, %r3702;
	shl.b32 	%r3704, %r3703, 2;
	add.s32 	%r3705, %r62, %r3704;
	ld.shared.u32 	%r3706, [%r3705+-4];
	add.s32 	%r3707, %r3706, %r3700;
	st.shared.u32 	[%r3705+-4], %r3707;
	bar.sync 	0;
	shr.u32 	%r322, %r70, 26;
	setp.lt.u32 	%p259, %r70, 67108864;
	@%p259 bra 	$L__BB4_302;
	and.b32  	%r3708, %r321, 62;
	mul.lo.s32 	%r3709, %r3708, %r6770;
	add.s32 	%r3710, %r3709, -1;
	add.s32 	%r3711, %r3710, %r322;
	shr.s32 	%r3712, %r3710, 5;
	add.s32 	%r3713, %r3712, %r3709;
	shl.b32 	%r3714, %r3713, 2;
	add.s32 	%r3715, %r62, %r3714;
	ld.shared.u32 	%r3716, [%r3715+-4];
	shr.s32 	%r3717, %r3711, 5;
	add.s32 	%r3718, %r3709, %r322;
	add.s32 	%r3719, %r3717, %r3718;
	shl.b32 	%r3720, %r3719, 2;
	add.s32 	%r3721, %r62, %r3720;
	ld.shared.u32 	%r3722, [%r3721+-4];
	add.s32 	%r3723, %r3722, %r3716;
	st.shared.u32 	[%r3721+-4], %r3723;
	bar.sync 	0;
	shr.u32 	%r323, %r70, 27;
	setp.lt.u32 	%p260, %r70, 134217728;
	@%p260 bra 	$L__BB4_302;
	and.b32  	%r3724, %r322, 30;
	mul.lo.s32 	%r3725, %r3724, %r6770;
	add.s32 	%r3726, %r3725, -1;
	add.s32 	%r3727, %r3726, %r323;
	shr.s32 	%r3728, %r3726, 5;
	add.s32 	%r3729, %r3728, %r3725;
	shl.b32 	%r3730, %r3729, 2;
	add.s32 	%r3731, %r62, %r3730;
	ld.shared.u32 	%r3732, [%r3731+-4];
	shr.s32 	%r3733, %r3727, 5;
	add.s32 	%r3734, %r3725, %r323;
	add.s32 	%r3735, %r3733, %r3734;
	shl.b32 	%r3736, %r3735, 2;
	add.s32 	%r3737, %r62, %r3736;
	ld.shared.u32 	%r3738, [%r3737+-4];
	add.s32 	%r3739, %r3738, %r3732;
	st.shared.u32 	[%r3737+-4], %r3739;
	bar.sync 	0;
	shr.u32 	%r324, %r70, 28;
	setp.lt.u32 	%p261, %r70, 268435456;
	@%p261 bra 	$L__BB4_302;
	and.b32  	%r3740, %r323, 14;
	mul.lo.s32 	%r3741, %r3740, %r6770;
	add.s32 	%r3742, %r3741, -1;
	add.s32 	%r3743, %r3742, %r324;
	shr.s32 	%r3744, %r3742, 5;
	add.s32 	%r3745, %r3744, %r3741;
	shl.b32 	%r3746, %r3745, 2;
	add.s32 	%r3747, %r62, %r3746;
	ld.shared.u32 	%r3748, [%r3747+-4];
	shr.s32 	%r3749, %r3743, 5;
	add.s32 	%r3750, %r3741, %r324;
	add.s32 	%r3751, %r3749, %r3750;
	shl.b32 	%r3752, %r3751, 2;
	add.s32 	%r3753, %r62, %r3752;
	ld.shared.u32 	%r3754, [%r3753+-4];
	add.s32 	%r3755, %r3754, %r3748;
	st.shared.u32 	[%r3753+-4], %r3755;
	bar.sync 	0;
	shr.u32 	%r325, %r70, 29;
	setp.lt.u32 	%p262, %r70, 536870912;
	@%p262 bra 	$L__BB4_302;
	and.b32  	%r3756, %r324, 6;
	mul.lo.s32 	%r3757, %r3756, %r6770;
	add.s32 	%r3758, %r3757, -1;
	add.s32 	%r3759, %r3758, %r325;
	shr.s32 	%r3760, %r3758, 5;
	add.s32 	%r3761, %r3760, %r3757;
	shl.b32 	%r3762, %r3761, 2;
	add.s32 	%r3763, %r62, %r3762;
	ld.shared.u32 	%r3764, [%r3763+-4];
	shr.s32 	%r3765, %r3759, 5;
	add.s32 	%r3766, %r3757, %r325;
	add.s32 	%r3767, %r3765, %r3766;
	shl.b32 	%r3768, %r3767, 2;
	add.s32 	%r3769, %r62, %r3768;
	ld.shared.u32 	%r3770, [%r3769+-4];
	add.s32 	%r3771, %r3770, %r3764;
	st.shared.u32 	[%r3769+-4], %r3771;
	bar.sync 	0;
	setp.lt.u32 	%p263, %r70, 1073741824;
	@%p263 bra 	$L__BB4_302;
	shr.u32 	%r3772, %r70, 30;
	and.b32  	%r3773, %r325, 2;
	mul.lo.s32 	%r3774, %r3773, %r6770;
	add.s32 	%r3775, %r3774, -1;
	add.s32 	%r3776, %r3775, %r3772;
	shr.s32 	%r3777, %r3775, 5;
	add.s32 	%r3778, %r3777, %r3774;
	shl.b32 	%r3779, %r3778, 2;
	add.s32 	%r3780, %r62, %r3779;
	ld.shared.u32 	%r3781, [%r3780+-4];
	shr.s32 	%r3782, %r3776, 5;
	add.s32 	%r3783, %r3774, %r3772;
	add.s32 	%r3784, %r3782, %r3783;
	shl.b32 	%r3785, %r3784, 2;
	add.s32 	%r3786, %r62, %r3785;
	ld.shared.u32 	%r3787, [%r3786+-4];
	add.s32 	%r3788, %r3787, %r3781;
	st.shared.u32 	[%r3786+-4], %r3788;
	bar.sync 	0;
$L__BB4_302:
	ld.shared.u32 	%r3789, [%r133+-4];
	ld.shared.u32 	%r3790, [%r65];
	ld.shared.u32 	%r3791, [%r66];
	mov.b32 	%r3792, 1;
	shl.b32 	%r3793, %r3792, %r278;
	not.b32 	%r3794, %r3789;
	add.s32 	%r3795, %r2, %r3794;
	and.b32  	%r3796, %r289, %r3793;
	setp.eq.s32 	%p265, %r3796, 0;
	sub.s32 	%r3797, %r63, %r3790;
	add.s32 	%r3798, %r3797, 3;
	add.s32 	%r3799, %r3795, %r3790;
	selp.b32 	%r3800, %r3798, %r3799, %p265;
	shr.u32 	%r3801, %r3800, 5;
	add.s32 	%r3802, %r3801, %r3800;
	shl.b32 	%r3803, %r3802, 2;
	mov.u32 	%r3804, s;
	add.s32 	%r3805, %r3804, %r3803;
	st.shared.u32 	[%r3805], %r289;
	sub.s32 	%r3806, %r3790, %r290;
	and.b32  	%r3807, %r291, %r3793;
	setp.eq.s32 	%p266, %r3807, 0;
	sub.s32 	%r3808, %r64, %r3791;
	add.s32 	%r3809, %r3808, 3;
	add.s32 	%r3810, %r3795, %r3791;
	selp.b32 	%r3811, %r3809, %r3810, %p266;
	shr.u32 	%r3812, %r3811, 5;
	add.s32 	%r3813, %r3812, %r3811;
	shl.b32 	%r3814, %r3813, 2;
	add.s32 	%r3815, %r3804, %r3814;
	st.shared.u32 	[%r3815], %r291;
	sub.s32 	%r3816, %r3791, %r292;
	and.b32  	%r3817, %r285, %r3793;
	setp.eq.s32 	%p267, %r3817, 0;
	sub.s32 	%r3818, %r63, %r3806;
	add.s32 	%r3819, %r3818, 2;
	add.s32 	%r3820, %r3795, %r3806;
	selp.b32 	%r3821, %r3819, %r3820, %p267;
	shr.u32 	%r3822, %r3821, 5;
	add.s32 	%r3823, %r3822, %r3821;
	shl.b32 	%r3824, %r3823, 2;
	add.s32 	%r3825, %r3804, %r3824;
	st.shared.u32 	[%r3825], %r285;
	sub.s32 	%r3826, %r3806, %r286;
	and.b32  	%r3827, %r287, %r3793;
	setp.eq.s32 	%p268, %r3827, 0;
	sub.s32 	%r3828, %r64, %r3816;
	add.s32 	%r3829, %r3828, 2;
	add.s32 	%r3830, %r3795, %r3816;
	selp.b32 	%r3831, %r3829, %r3830, %p268;
	shr.u32 	%r3832, %r3831, 5;
	add.s32 	%r3833, %r3832, %r3831;
	shl.b32 	%r3834, %r3833, 2;
	add.s32 	%r3835, %r3804, %r3834;
	st.shared.u32 	[%r3835], %r287;
	sub.s32 	%r3836, %r3816, %r288;
	and.b32  	%r3837, %r281, %r3793;
	setp.eq.s32 	%p269, %r3837, 0;
	sub.s32 	%r3838, %r63, %r3826;
	add.s32 	%r3839, %r3838, 1;
	add.s32 	%r3840, %r3795, %r3826;
	selp.b32 	%r3841, %r3839, %r3840, %p269;
	shr.u32 	%r3842, %r3841, 5;
	add.s32 	%r3843, %r3842, %r3841;
	shl.b32 	%r3844, %r3843, 2;
	add.s32 	%r3845, %r3804, %r3844;
	st.shared.u32 	[%r3845], %r281;
	sub.s32 	%r3846, %r3826, %r282;
	and.b32  	%r3847, %r283, %r3793;
	setp.eq.s32 	%p270, %r3847, 0;
	sub.s32 	%r3848, %r64, %r3836;
	add.s32 	%r3849, %r3848, 1;
	add.s32 	%r3850, %r3795, %r3836;
	selp.b32 	%r3851, %r3849, %r3850, %p270;
	shr.u32 	%r3852, %r3851, 5;
	add.s32 	%r3853, %r3852, %r3851;
	shl.b32 	%r3854, %r3853, 2;
	add.s32 	%r3855, %r3804, %r3854;
	st.shared.u32 	[%r3855], %r283;
	sub.s32 	%r3856, %r3836, %r284;
	and.b32  	%r3857, %r279, %r3793;
	setp.eq.s32 	%p271, %r3857, 0;
	sub.s32 	%r3858, %r63, %r3846;
	add.s32 	%r3859, %r3795, %r3846;
	selp.b32 	%r3860, %r3858, %r3859, %p271;
	shr.u32 	%r3861, %r3860, 5;
	add.s32 	%r3862, %r3861, %r3860;
	shl.b32 	%r3863, %r3862, 2;
	add.s32 	%r3864, %r3804, %r3863;
	st.shared.u32 	[%r3864], %r279;
	and.b32  	%r3865, %r280, %r3793;
	setp.eq.s32 	%p272, %r3865, 0;
	sub.s32 	%r3866, %r64, %r3856;
	add.s32 	%r3867, %r3795, %r3856;
	selp.b32 	%r3868, %r3866, %r3867, %p272;
	shr.u32 	%r3869, %r3868, 5;
	add.s32 	%r3870, %r3869, %r3868;
	shl.b32 	%r3871, %r3870, 2;
	add.s32 	%r3872, %r3804, %r3871;
	st.shared.u32 	[%r3872], %r280;
	bar.sync 	0;
	add.s32 	%r326, %r744, 5;
	ld.shared.u32 	%r327, [%r71];
	shr.u32 	%r3873, %r327, %r326;
	and.b32  	%r3874, %r3873, 1;
	ld.shared.u32 	%r328, [%r73];
	shr.u32 	%r3875, %r328, %r326;
	and.b32  	%r3876, %r3875, 1;
	ld.shared.u32 	%r329, [%r75+4];
	shr.u32 	%r3877, %r329, %r326;
	and.b32  	%r330, %r3877, 1;
	add.s32 	%r3878, %r330, %r3874;
	ld.shared.u32 	%r331, [%r80+4];
	shr.u32 	%r3879, %r331, %r326;
	and.b32  	%r332, %r3879, 1;
	add.s32 	%r3880, %r332, %r3876;
	ld.shared.u32 	%r333, [%r83+8];
	shr.u32 	%r3881, %r333, %r326;
	and.b32  	%r334, %r3881, 1;
	add.s32 	%r3882, %r334, %r3878;
	ld.shared.u32 	%r335, [%r87+8];
	shr.u32 	%r3883, %r335, %r326;
	and.b32  	%r336, %r3883, 1;
	add.s32 	%r3884, %r336, %r3880;
	ld.shared.u32 	%r337, [%r83+12];
	shr.u32 	%r3885, %r337, %r326;
	and.b32  	%r338, %r3885, 1;
	add.s32 	%r3886, %r338, %r3882;
	ld.shared.u32 	%r339, [%r94+12];
	shr.u32 	%r3887, %r339, %r326;
	and.b32  	%r340, %r3887, 1;
	add.s32 	%r3888, %r340, %r3884;
	st.shared.u32 	[%r65], %r3886;
	st.shared.u32 	[%r66], %r3888;
	bar.sync 	0;
	@%p12 bra 	$L__BB4_307;
	mov.b32 	%r6737, 1;
	mov.u32 	%r6736, %r67;
$L__BB4_304:
	setp.ge.u32 	%p273, %r6776, %r6736;
	@%p273 bra 	$L__BB4_306;
	mul.lo.s32 	%r3890, %r69, %r6737;
	add.s32 	%r3891, %r3890, -1;
	sub.s32 	%r3892, %r3891, %r6737;
	shr.s32 	%r3893, %r3892, 5;
	sub.s32 	%r3894, %r3890, %r6737;
	add.s32 	%r3895, %r3893, %r3894;
	shl.b32 	%r3896, %r3895, 2;
	add.s32 	%r3897, %r62, %r3896;
	ld.shared.u32 	%r3898, [%r3897+-4];
	shr.s32 	%r3899, %r3891, 5;
	add.s32 	%r3900, %r3899, %r3890;
	shl.b32 	%r3901, %r3900, 2;
	add.s32 	%r3902, %r62, %r3901;
	ld.shared.u32 	%r3903, [%r3902+-4];
	add.s32 	%r3904, %r3903, %r3898;
	st.shared.u32 	[%r3902+-4], %r3904;
$L__BB4_306:
	bar.sync 	0;
	shl.b32 	%r6737, %r6737, 1;
	shr.u32 	%r6736, %r6736, 1;
	setp.le.s32 	%p274, %r6737, %r67;
	@%p274 bra 	$L__BB4_304;
$L__BB4_307:
	@%p67 bra 	$L__BB4_359;
	setp.ne.s32 	%p276, %r6776, 0;
	@%p276 bra 	$L__BB4_310;
	add.s32 	%r3905, %r98, %r70;
	ld.shared.u32 	%r3906, [%r99+-4];
	shr.u32 	%r3907, %r3905, 5;
	add.s32 	%r3908, %r97, %r70;
	add.s32 	%r3909, %r3907, %r3908;
	shl.b32 	%r3910, %r3909, 2;
	add.s32 	%r3911, %r62, %r3910;
	ld.shared.u32 	%r3912, [%r3911+-4];
	add.s32 	%r3913, %r3912, %r3906;
	st.shared.u32 	[%r3911+-4], %r3913;
$L__BB4_310:
	bar.sync 	0;
	shr.u32 	%r345, %r70, 1;
	setp.eq.s32 	%p277, %r70, 1;
	@%p277 bra 	$L__BB4_359;
	setp.gt.u32 	%p278, %r6776, 2;
	@%p278 bra 	$L__BB4_313;
	and.b32  	%r3914, %r70, 2147483646;
	mul.lo.s32 	%r3915, %r3914, %r6770;
	add.s32 	%r3916, %r3915, -1;
	add.s32 	%r3917, %r3916, %r345;
	shr.s32 	%r3918, %r3916, 5;
	add.s32 	%r3919, %r3918, %r3915;
	shl.b32 	%r3920, %r3919, 2;
	add.s32 	%r3921, %r62, %r3920;
	ld.shared.u32 	%r3922, [%r3921+-4];
	shr.s32 	%r3923, %r3917, 5;
	add.s32 	%r3924, %r3915, %r345;
	add.s32 	%r3925, %r3923, %r3924;
	shl.b32 	%r3926, %r3925, 2;
	add.s32 	%r3927, %r62, %r3926;
	ld.shared.u32 	%r3928, [%r3927+-4];
	add.s32 	%r3929, %r3928, %r3922;
	st.shared.u32 	[%r3927+-4], %r3929;
$L__BB4_313:
	bar.sync 	0;
	shr.u32 	%r346, %r70, 2;
	setp.lt.u32 	%p279, %r70, 4;
	@%p279 bra 	$L__BB4_359;
	setp.gt.u32 	%p280, %r6776, 6;
	@%p280 bra 	$L__BB4_316;
	and.b32  	%r3930, %r345, 1073741822;
	mul.lo.s32 	%r3931, %r3930, %r6770;
	add.s32 	%r3932, %r3931, -1;
	add.s32 	%r3933, %r3932, %r346;
	shr.s32 	%r3934, %r3932, 5;
	add.s32 	%r3935, %r3934, %r3931;
	shl.b32 	%r3936, %r3935, 2;
	add.s32 	%r3937, %r62, %r3936;
	ld.shared.u32 	%r3938, [%r3937+-4];
	shr.s32 	%r3939, %r3933, 5;
	add.s32 	%r3940, %r3931, %r346;
	add.s32 	%r3941, %r3939, %r3940;
	shl.b32 	%r3942, %r3941, 2;
	add.s32 	%r3943, %r62, %r3942;
	ld.shared.u32 	%r3944, [%r3943+-4];
	add.s32 	%r3945, %r3944, %r3938;
	st.shared.u32 	[%r3943+-4], %r3945;
$L__BB4_316:
	bar.sync 	0;
	shr.u32 	%r347, %r70, 3;
	setp.lt.u32 	%p281, %r70, 8;
	@%p281 bra 	$L__BB4_359;
	setp.gt.u32 	%p282, %r6776, 14;
	@%p282 bra 	$L__BB4_319;
	and.b32  	%r3946, %r346, 536870910;
	mul.lo.s32 	%r3947, %r3946, %r6770;
	add.s32 	%r3948, %r3947, -1;
	add.s32 	%r3949, %r3948, %r347;
	shr.s32 	%r3950, %r3948, 5;
	add.s32 	%r3951, %r3950, %r3947;
	shl.b32 	%r3952, %r3951, 2;
	add.s32 	%r3953, %r62, %r3952;
	ld.shared.u32 	%r3954, [%r3953+-4];
	shr.s32 	%r3955, %r3949, 5;
	add.s32 	%r3956, %r3947, %r347;
	add.s32 	%r3957, %r3955, %r3956;
	shl.b32 	%r3958, %r3957, 2;
	add.s32 	%r3959, %r62, %r3958;
	ld.shared.u32 	%r3960, [%r3959+-4];
	add.s32 	%r3961, %r3960, %r3954;
	st.shared.u32 	[%r3959+-4], %r3961;
$L__BB4_319:
	bar.sync 	0;
	shr.u32 	%r348, %r70, 4;
	setp.lt.u32 	%p283, %r70, 16;
	@%p283 bra 	$L__BB4_359;
	setp.gt.u32 	%p284, %r6776, 30;
	@%p284 bra 	$L__BB4_322;
	and.b32  	%r3962, %r347, 268435454;
	mul.lo.s32 	%r3963, %r3962, %r6770;
	add.s32 	%r3964, %r3963, -1;
	add.s32 	%r3965, %r3964, %r348;
	shr.s32 	%r3966, %r3964, 5;
	add.s32 	%r3967, %r3966, %r3963;
	shl.b32 	%r3968, %r3967, 2;
	add.s32 	%r3969, %r62, %r3968;
	ld.shared.u32 	%r3970, [%r3969+-4];
	shr.s32 	%r3971, %r3965, 5;
	add.s32 	%r3972, %r3963, %r348;
	add.s32 	%r3973, %r3971, %r3972;
	shl.b32 	%r3974, %r3973, 2;
	add.s32 	%r3975, %r62, %r3974;
	ld.shared.u32 	%r3976, [%r3975+-4];
	add.s32 	%r3977, %r3976, %r3970;
	st.shared.u32 	[%r3975+-4], %r3977;
$L__BB4_322:
	bar.sync 	0;
	shr.u32 	%r349, %r70, 5;
	setp.lt.u32 	%p285, %r70, 32;
	@%p285 bra 	$L__BB4_359;
	setp.gt.u32 	%p286, %r6776, 62;
	@%p286 bra 	$L__BB4_325;
	and.b32  	%r3978, %r348, 134217726;
	mul.lo.s32 	%r3979, %r3978, %r6770;
	add.s32 	%r3980, %r3979, -1;
	add.s32 	%r3981, %r3980, %r349;
	shr.s32 	%r3982, %r3980, 5;
	add.s32 	%r3983, %r3982, %r3979;
	shl.b32 	%r3984, %r3983, 2;
	add.s32 	%r3985, %r62, %r3984;
	ld.shared.u32 	%r3986, [%r3985+-4];
	shr.s32 	%r3987, %r3981, 5;
	add.s32 	%r3988, %r3979, %r349;
	add.s32 	%r3989, %r3987, %r3988;
	shl.b32 	%r3990, %r3989, 2;
	add.s32 	%r3991, %r62, %r3990;
	ld.shared.u32 	%r3992, [%r3991+-4];
	add.s32 	%r3993, %r3992, %r3986;
	st.shared.u32 	[%r3991+-4], %r3993;
$L__BB4_325:
	bar.sync 	0;
	shr.u32 	%r350, %r70, 6;
	setp.lt.u32 	%p287, %r70, 64;
	@%p287 bra 	$L__BB4_359;
	setp.gt.u32 	%p288, %r6776, 126;
	@%p288 bra 	$L__BB4_328;
	and.b32  	%r3994, %r349, 67108862;
	mul.lo.s32 	%r3995, %r3994, %r6770;
	add.s32 	%r3996, %r3995, -1;
	add.s32 	%r3997, %r3996, %r350;
	shr.s32 	%r3998, %r3996, 5;
	add.s32 	%r3999, %r3998, %r3995;
	shl.b32 	%r4000, %r3999, 2;
	add.s32 	%r4001, %r62, %r4000;
	ld.shared.u32 	%r4002, [%r4001+-4];
	shr.s32 	%r4003, %r3997, 5;
	add.s32 	%r4004, %r3995, %r350;
	add.s32 	%r4005, %r4003, %r4004;
	shl.b32 	%r4006, %r4005, 2;
	add.s32 	%r4007, %r62, %r4006;
	ld.shared.u32 	%r4008, [%r4007+-4];
	add.s32 	%r4009, %r4008, %r4002;
	st.shared.u32 	[%r4007+-4], %r4009;
$L__BB4_328:
	bar.sync 	0;
	shr.u32 	%r351, %r70, 7;
	setp.lt.u32 	%p289, %r70, 128;
	@%p289 bra 	$L__BB4_359;
	setp.gt.u32 	%p290, %r6776, 254;
	@%p290 bra 	$L__BB4_331;
	and.b32  	%r4010, %r350, 33554430;
	mul.lo.s32 	%r4011, %r4010, %r6770;
	add.s32 	%r4012, %r4011, -1;
	add.s32 	%r4013, %r4012, %r351;
	shr.s32 	%r4014, %r4012, 5;
	add.s32 	%r4015, %r4014, %r4011;
	shl.b32 	%r4016, %r4015, 2;
	add.s32 	%r4017, %r62, %r4016;
	ld.shared.u32 	%r4018, [%r4017+-4];
	shr.s32 	%r4019, %r4013, 5;
	add.s32 	%r4020, %r4011, %r351;
	add.s32 	%r4021, %r4019, %r4020;
	shl.b32 	%r4022, %r4021, 2;
	add.s32 	%r4023, %r62, %r4022;
	ld.shared.u32 	%r4024, [%r4023+-4];
	add.s32 	%r4025, %r4024, %r4018;
	st.shared.u32 	[%r4023+-4], %r4025;
$L__BB4_331:
	bar.sync 	0;
	shr.u32 	%r352, %r70, 8;
	setp.lt.u32 	%p291, %r70, 256;
	@%p291 bra 	$L__BB4_359;
	setp.gt.u32 	%p292, %r6776, 510;
	@%p292 bra 	$L__BB4_334;
	and.b32  	%r4026, %r351, 16777214;
	mul.lo.s32 	%r4027, %r4026, %r6770;
	add.s32 	%r4028, %r4027, -1;
	add.s32 	%r4029, %r4028, %r352;
	shr.s32 	%r4030, %r4028, 5;
	add.s32 	%r4031, %r4030, %r4027;
	shl.b32 	%r4032, %r4031, 2;
	add.s32 	%r4033, %r62, %r4032;
	ld.shared.u32 	%r4034, [%r4033+-4];
	shr.s32 	%r4035, %r4029, 5;
	add.s32 	%r4036, %r4027, %r352;
	add.s32 	%r4037, %r4035, %r4036;
	shl.b32 	%r4038, %r4037, 2;
	add.s32 	%r4039, %r62, %r4038;
	ld.shared.u32 	%r4040, [%r4039+-4];
	add.s32 	%r4041, %r4040, %r4034;
	st.shared.u32 	[%r4039+-4], %r4041;
$L__BB4_334:
	bar.sync 	0;
	shr.u32 	%r353, %r70, 9;
	setp.lt.u32 	%p293, %r70, 512;
	@%p293 bra 	$L__BB4_359;
	setp.eq.s32 	%p294, %r6776, 1023;
	@%p294 bra 	$L__BB4_337;
	and.b32  	%r4042, %r352, 8388606;
	mul.lo.s32 	%r4043, %r4042, %r6770;
	add.s32 	%r4044, %r4043, -1;
	add.s32 	%r4045, %r4044, %r353;
	shr.s32 	%r4046, %r4044, 5;
	add.s32 	%r4047, %r4046, %r4043;
	shl.b32 	%r4048, %r4047, 2;
	add.s32 	%r4049, %r62, %r4048;
	ld.shared.u32 	%r4050, [%r4049+-4];
	shr.s32 	%r4051, %r4045, 5;
	add.s32 	%r4052, %r4043, %r353;
	add.s32 	%r4053, %r4051, %r4052;
	shl.b32 	%r4054, %r4053, 2;
	add.s32 	%r4055, %r62, %r4054;
	ld.shared.u32 	%r4056, [%r4055+-4];
	add.s32 	%r4057, %r4056, %r4050;
	st.shared.u32 	[%r4055+-4], %r4057;
$L__BB4_337:
	bar.sync 	0;
	shr.u32 	%r354, %r70, 10;
	setp.lt.u32 	%p295, %r70, 1024;
	@%p295 bra 	$L__BB4_359;
	and.b32  	%r4058, %r353, 4194302;
	mul.lo.s32 	%r4059, %r4058, %r6770;
	add.s32 	%r4060, %r4059, -1;
	add.s32 	%r4061, %r4060, %r354;
	shr.s32 	%r4062, %r4060, 5;
	add.s32 	%r4063, %r4062, %r4059;
	shl.b32 	%r4064, %r4063, 2;
	add.s32 	%r4065, %r62, %r4064;
	ld.shared.u32 	%r4066, [%r4065+-4];
	shr.s32 	%r4067, %r4061, 5;
	add.s32 	%r4068, %r4059, %r354;
	add.s32 	%r4069, %r4067, %r4068;
	shl.b32 	%r4070, %r4069, 2;
	add.s32 	%r4071, %r62, %r4070;
	ld.shared.u32 	%r4072, [%r4071+-4];
	add.s32 	%r4073, %r4072, %r4066;
	st.shared.u32 	[%r4071+-4], %r4073;
	bar.sync 	0;
	shr.u32 	%r355, %r70, 11;
	setp.lt.u32 	%p296, %r70, 2048;
	@%p296 bra 	$L__BB4_359;
	and.b32  	%r4074, %r354, 2097150;
	mul.lo.s32 	%r4075, %r4074, %r6770;
	add.s32 	%r4076, %r4075, -1;
	add.s32 	%r4077, %r4076, %r355;
	shr.s32 	%r4078, %r4076, 5;
	add.s32 	%r4079, %r4078, %r4075;
	shl.b32 	%r4080, %r4079, 2;
	add.s32 	%r4081, %r62, %r4080;
	ld.shared.u32 	%r4082, [%r4081+-4];
	shr.s32 	%r4083, %r4077, 5;
	add.s32 	%r4084, %r4075, %r355;
	add.s32 	%r4085, %r4083, %r4084;
	shl.b32 	%r4086, %r4085, 2;
	add.s32 	%r4087, %r62, %r4086;
	ld.shared.u32 	%r4088, [%r4087+-4];
	add.s32 	%r4089, %r4088, %r4082;
	st.shared.u32 	[%r4087+-4], %r4089;
	bar.sync 	0;
	shr.u32 	%r356, %r70, 12;
	setp.lt.u32 	%p297, %r70, 4096;
	@%p297 bra 	$L__BB4_359;
	and.b32  	%r4090, %r355, 1048574;
	mul.lo.s32 	%r4091, %r4090, %r6770;
	add.s32 	%r4092, %r4091, -1;
	add.s32 	%r4093, %r4092, %r356;
	shr.s32 	%r4094, %r4092, 5;
	add.s32 	%r4095, %r4094, %r4091;
	shl.b32 	%r4096, %r4095, 2;
	add.s32 	%r4097, %r62, %r4096;
	ld.shared.u32 	%r4098, [%r4097+-4];
	shr.s32 	%r4099, %r4093, 5;
	add.s32 	%r4100, %r4091, %r356;
	add.s32 	%r4101, %r4099, %r4100;
	shl.b32 	%r4102, %r4101, 2;
	add.s32 	%r4103, %r62, %r4102;
	ld.shared.u32 	%r4104, [%r4103+-4];
	add.s32 	%r4105, %r4104, %r4098;
	st.shared.u32 	[%r4103+-4], %r4105;
	bar.sync 	0;
	shr.u32 	%r357, %r70, 13;
	setp.lt.u32 	%p298, %r70, 8192;
	@%p298 bra 	$L__BB4_359;
	and.b32  	%r4106, %r356, 524286;
	mul.lo.s32 	%r4107, %r4106, %r6770;
	add.s32 	%r4108, %r4107, -1;
	add.s32 	%r4109, %r4108, %r357;
	shr.s32 	%r4110, %r4108, 5;
	add.s32 	%r4111, %r4110, %r4107;
	shl.b32 	%r4112, %r4111, 2;
	add.s32 	%r4113, %r62, %r4112;
	ld.shared.u32 	%r4114, [%r4113+-4];
	shr.s32 	%r4115, %r4109, 5;
	add.s32 	%r4116, %r4107, %r357;
	add.s32 	%r4117, %r4115, %r4116;
	shl.b32 	%r4118, %r4117, 2;
	add.s32 	%r4119, %r62, %r4118;
	ld.shared.u32 	%r4120, [%r4119+-4];
	add.s32 	%r4121, %r4120, %r4114;
	st.shared.u32 	[%r4119+-4], %r4121;
	bar.sync 	0;
	shr.u32 	%r358, %r70, 14;
	setp.lt.u32 	%p299, %r70, 16384;
	@%p299 bra 	$L__BB4_359;
	and.b32  	%r4122, %r357, 262142;
	mul.lo.s32 	%r4123, %r4122, %r6770;
	add.s32 	%r4124, %r4123, -1;
	add.s32 	%r4125, %r4124, %r358;
	shr.s32 	%r4126, %r4124, 5;
	add.s32 	%r4127, %r4126, %r4123;
	shl.b32 	%r4128, %r4127, 2;
	add.s32 	%r4129, %r62, %r4128;
	ld.shared.u32 	%r4130, [%r4129+-4];
	shr.s32 	%r4131, %r4125, 5;
	add.s32 	%r4132, %r4123, %r358;
	add.s32 	%r4133, %r4131, %r4132;
	shl.b32 	%r4134, %r4133, 2;
	add.s32 	%r4135, %r62, %r4134;
	ld.shared.u32 	%r4136, [%r4135+-4];
	add.s32 	%r4137, %r4136, %r4130;
	st.shared.u32 	[%r4135+-4], %r4137;
	bar.sync 	0;
	shr.u32 	%r359, %r70, 15;
	setp.lt.u32 	%p300, %r70, 32768;
	@%p300 bra 	$L__BB4_359;
	and.b32  	%r4138, %r358, 131070;
	mul.lo.s32 	%r4139, %r4138, %r6770;
	add.s32 	%r4140, %r4139, -1;
	add.s32 	%r4141, %r4140, %r359;
	shr.s32 	%r4142, %r4140, 5;
	add.s32 	%r4143, %r4142, %r4139;
	shl.b32 	%r4144, %r4143, 2;
	add.s32 	%r4145, %r62, %r4144;
	ld.shared.u32 	%r4146, [%r4145+-4];
	shr.s32 	%r4147, %r4141, 5;
	add.s32 	%r4148, %r4139, %r359;
	add.s32 	%r4149, %r4147, %r4148;
	shl.b32 	%r4150, %r4149, 2;
	add.s32 	%r4151, %r62, %r4150;
	ld.shared.u32 	%r4152, [%r4151+-4];
	add.s32 	%r4153, %r4152, %r4146;
	st.shared.u32 	[%r4151+-4], %r4153;
	bar.sync 	0;
	shr.u32 	%r360, %r70, 16;
	setp.lt.u32 	%p301, %r70, 65536;
	@%p301 bra 	$L__BB4_359;
	and.b32  	%r4154, %r359, 65534;
	mul.lo.s32 	%r4155, %r4154, %r6770;
	add.s32 	%r4156, %r4155, -1;
	add.s32 	%r4157, %r4156, %r360;
	shr.s32 	%r4158, %r4156, 5;
	add.s32 	%r4159, %r4158, %r4155;
	shl.b32 	%r4160, %r4159, 2;
	add.s32 	%r4161, %r62, %r4160;
	ld.shared.u32 	%r4162, [%r4161+-4];
	shr.s32 	%r4163, %r4157, 5;
	add.s32 	%r4164, %r4155, %r360;
	add.s32 	%r4165, %r4163, %r4164;
	shl.b32 	%r4166, %r4165, 2;
	add.s32 	%r4167, %r62, %r4166;
	ld.shared.u32 	%r4168, [%r4167+-4];
	add.s32 	%r4169, %r4168, %r4162;
	st.shared.u32 	[%r4167+-4], %r4169;
	bar.sync 	0;
	shr.u32 	%r361, %r70, 17;
	setp.lt.u32 	%p302, %r70, 131072;
	@%p302 bra 	$L__BB4_359;
	and.b32  	%r4170, %r360, 32766;
	mul.lo.s32 	%r4171, %r4170, %r6770;
	add.s32 	%r4172, %r4171, -1;
	add.s32 	%r4173, %r4172, %r361;
	shr.s32 	%r4174, %r4172, 5;
	add.s32 	%r4175, %r4174, %r4171;
	shl.b32 	%r4176, %r4175, 2;
	add.s32 	%r4177, %r62, %r4176;
	ld.shared.u32 	%r4178, [%r4177+-4];
	shr.s32 	%r4179, %r4173, 5;
	add.s32 	%r4180, %r4171, %r361;
	add.s32 	%r4181, %r4179, %r4180;
	shl.b32 	%r4182, %r4181, 2;
	add.s32 	%r4183, %r62, %r4182;
	ld.shared.u32 	%r4184, [%r4183+-4];
	add.s32 	%r4185, %r4184, %r4178;
	st.shared.u32 	[%r4183+-4], %r4185;
	bar.sync 	0;
	shr.u32 	%r362, %r70, 18;
	setp.lt.u32 	%p303, %r70, 262144;
	@%p303 bra 	$L__BB4_359;
	and.b32  	%r4186, %r361, 16382;
	mul.lo.s32 	%r4187, %r4186, %r6770;
	add.s32 	%r4188, %r4187, -1;
	add.s32 	%r4189, %r4188, %r362;
	shr.s32 	%r4190, %r4188, 5;
	add.s32 	%r4191, %r4190, %r4187;
	shl.b32 	%r4192, %r4191, 2;
	add.s32 	%r4193, %r62, %r4192;
	ld.shared.u32 	%r4194, [%r4193+-4];
	shr.s32 	%r4195, %r4189, 5;
	add.s32 	%r4196, %r4187, %r362;
	add.s32 	%r4197, %r4195, %r4196;
	shl.b32 	%r4198, %r4197, 2;
	add.s32 	%r4199, %r62, %r4198;
	ld.shared.u32 	%r4200, [%r4199+-4];
	add.s32 	%r4201, %r4200, %r4194;
	st.shared.u32 	[%r4199+-4], %r4201;
	bar.sync 	0;
	shr.u32 	%r363, %r70, 19;
	setp.lt.u32 	%p304, %r70, 524288;
	@%p304 bra 	$L__BB4_359;
	and.b32  	%r4202, %r362, 8190;
	mul.lo.s32 	%r4203, %r4202, %r6770;
	add.s32 	%r4204, %r4203, -1;
	add.s32 	%r4205, %r4204, %r363;
	shr.s32 	%r4206, %r4204, 5;
	add.s32 	%r4207, %r4206, %r4203;
	shl.b32 	%r4208, %r4207, 2;
	add.s32 	%r4209, %r62, %r4208;
	ld.shared.u32 	%r4210, [%r4209+-4];
	shr.s32 	%r4211, %r4205, 5;
	add.s32 	%r4212, %r4203, %r363;
	add.s32 	%r4213, %r4211, %r4212;
	shl.b32 	%r4214, %r4213, 2;
	add.s32 	%r4215, %r62, %r4214;
	ld.shared.u32 	%r4216, [%r4215+-4];
	add.s32 	%r4217, %r4216, %r4210;
	st.shared.u32 	[%r4215+-4], %r4217;
	bar.sync 	0;
	shr.u32 	%r364, %r70, 20;
	setp.lt.u32 	%p305, %r70, 1048576;
	@%p305 bra 	$L__BB4_359;
	and.b32  	%r4218, %r363, 4094;
	mul.lo.s32 	%r4219, %r4218, %r6770;
	add.s32 	%r4220, %r4219, -1;
	add.s32 	%r4221, %r4220, %r364;
	shr.s32 	%r4222, %r4220, 5;
	add.s32 	%r4223, %r4222, %r4219;
	shl.b32 	%r4224, %r4223, 2;
	add.s32 	%r4225, %r62, %r4224;
	ld.shared.u32 	%r4226, [%r4225+-4];
	shr.s32 	%r4227, %r4221, 5;
	add.s32 	%r4228, %r4219, %r364;
	add.s32 	%r4229, %r4227, %r4228;
	shl.b32 	%r4230, %r4229, 2;
	add.s32 	%r4231, %r62, %r4230;
	ld.shared.u32 	%r4232, [%r4231+-4];
	add.s32 	%r4233, %r4232, %r4226;
	st.shared.u32 	[%r4231+-4], %r4233;
	bar.sync 	0;
	shr.u32 	%r365, %r70, 21;
	setp.lt.u32 	%p306, %r70, 2097152;
	@%p306 bra 	$L__BB4_359;
	and.b32  	%r4234, %r364, 2046;
	mul.lo.s32 	%r4235, %r4234, %r6770;
	add.s32 	%r4236, %r4235, -1;
	add.s32 	%r4237, %r4236, %r365;
	shr.s32 	%r4238, %r4236, 5;
	add.s32 	%r4239, %r4238, %r4235;
	shl.b32 	%r4240, %r4239, 2;
	add.s32 	%r4241, %r62, %r4240;
	ld.shared.u32 	%r4242, [%r4241+-4];
	shr.s32 	%r4243, %r4237, 5;
	add.s32 	%r4244, %r4235, %r365;
	add.s32 	%r4245, %r4243, %r4244;
	shl.b32 	%r4246, %r4245, 2;
	add.s32 	%r4247, %r62, %r4246;
	ld.shared.u32 	%r4248, [%r4247+-4];
	add.s32 	%r4249, %r4248, %r4242;
	st.shared.u32 	[%r4247+-4], %r4249;
	bar.sync 	0;
	shr.u32 	%r366, %r70, 22;
	setp.lt.u32 	%p307, %r70, 4194304;
	@%p307 bra 	$L__BB4_359;
	and.b32  	%r4250, %r365, 1022;
	mul.lo.s32 	%r4251, %r4250, %r6770;
	add.s32 	%r4252, %r4251, -1;
	add.s32 	%r4253, %r4252, %r366;
	shr.s32 	%r4254, %r4252, 5;
	add.s32 	%r4255, %r4254, %r4251;
	shl.b32 	%r4256, %r4255, 2;
	add.s32 	%r4257, %r62, %r4256;
	ld.shared.u32 	%r4258, [%r4257+-4];
	shr.s32 	%r4259, %r4253, 5;
	add.s32 	%r4260, %r4251, %r366;
	add.s32 	%r4261, %r4259, %r4260;
	shl.b32 	%r4262, %r4261, 2;
	add.s32 	%r4263, %r62, %r4262;
	ld.shared.u32 	%r4264, [%r4263+-4];
	add.s32 	%r4265, %r4264, %r4258;
	st.shared.u32 	[%r4263+-4], %r4265;
	bar.sync 	0;
	shr.u32 	%r367, %r70, 23;
	setp.lt.u32 	%p308, %r70, 8388608;
	@%p308 bra 	$L__BB4_359;
	and.b32  	%r4266, %r366, 510;
	mul.lo.s32 	%r4267, %r4266, %r6770;
	add.s32 	%r4268, %r4267, -1;
	add.s32 	%r4269, %r4268, %r367;
	shr.s32 	%r4270, %r4268, 5;
	add.s32 	%r4271, %r4270, %r4267;
	shl.b32 	%r4272, %r4271, 2;
	add.s32 	%r4273, %r62, %r4272;
	ld.shared.u32 	%r4274, [%r4273+-4];
	shr.s32 	%r4275, %r4269, 5;
	add.s32 	%r4276, %r4267, %r367;
	add.s32 	%r4277, %r4275, %r4276;
	shl.b32 	%r4278, %r4277, 2;
	add.s32 	%r4279, %r62, %r4278;
	ld.shared.u32 	%r4280, [%r4279+-4];
	add.s32 	%r4281, %r4280, %r4274;
	st.shared.u32 	[%r4279+-4], %r4281;
	bar.sync 	0;
	shr.u32 	%r368, %r70, 24;
	setp.lt.u32 	%p309, %r70, 16777216;
	@%p309 bra 	$L__BB4_359;
	and.b32  	%r4282, %r367, 254;
	mul.lo.s32 	%r4283, %r4282, %r6770;
	add.s32 	%r4284, %r4283, -1;
	add.s32 	%r4285, %r4284, %r368;
	shr.s32 	%r4286, %r4284, 5;
	add.s32 	%r4287, %r4286, %r4283;
	shl.b32 	%r4288, %r4287, 2;
	add.s32 	%r4289, %r62, %r4288;
	ld.shared.u32 	%r4290, [%r4289+-4];
	shr.s32 	%r4291, %r4285, 5;
	add.s32 	%r4292, %r4283, %r368;
	add.s32 	%r4293, %r4291, %r4292;
	shl.b32 	%r4294, %r4293, 2;
	add.s32 	%r4295, %r62, %r4294;
	ld.shared.u32 	%r4296, [%r4295+-4];
	add.s32 	%r4297, %r4296, %r4290;
	st.shared.u32 	[%r4295+-4], %r4297;
	bar.sync 	0;
	shr.u32 	%r369, %r70, 25;
	setp.lt.u32 	%p310, %r70, 33554432;
	@%p310 bra 	$L__BB4_359;
	and.b32  	%r4298, %r368, 126;
	mul.lo.s32 	%r4299, %r4298, %r6770;
	add.s32 	%r4300, %r4299, -1;
	add.s32 	%r4301, %r4300, %r369;
	shr.s32 	%r4302, %r4300, 5;
	add.s32 	%r4303, %r4302, %r4299;
	shl.b32 	%r4304, %r4303, 2;
	add.s32 	%r4305, %r62, %r4304;
	ld.shared.u32 	%r4306, [%r4305+-4];
	shr.s32 	%r4307, %r4301, 5;
	add.s32 	%r4308, %r4299, %r369;
	add.s32 	%r4309, %r4307, %r4308;
	shl.b32 	%r4310, %r4309, 2;
	add.s32 	%r4311, %r62, %r4310;
	ld.shared.u32 	%r4312, [%r4311+-4];
	add.s32 	%r4313, %r4312, %r4306;
	st.shared.u32 	[%r4311+-4], %r4313;
	bar.sync 	0;
	shr.u32 	%r370, %r70, 26;
	setp.lt.u32 	%p311, %r70, 67108864;
	@%p311 bra 	$L__BB4_359;
	and.b32  	%r4314, %r369, 62;
	mul.lo.s32 	%r4315, %r4314, %r6770;
	add.s32 	%r4316, %r4315, -1;
	add.s32 	%r4317, %r4316, %r370;
	shr.s32 	%r4318, %r4316, 5;
	add.s32 	%r4319, %r4318, %r4315;
	shl.b32 	%r4320, %r4319, 2;
	add.s32 	%r4321, %r62, %r4320;
	ld.shared.u32 	%r4322, [%r4321+-4];
	shr.s32 	%r4323, %r4317, 5;
	add.s32 	%r4324, %r4315, %r370;
	add.s32 	%r4325, %r4323, %r4324;
	shl.b32 	%r4326, %r4325, 2;
	add.s32 	%r4327, %r62, %r4326;
	ld.shared.u32 	%r4328, [%r4327+-4];
	add.s32 	%r4329, %r4328, %r4322;
	st.shared.u32 	[%r4327+-4], %r4329;
	bar.sync 	0;
	shr.u32 	%r371, %r70, 27;
	setp.lt.u32 	%p312, %r70, 134217728;
	@%p312 bra 	$L__BB4_359;
	and.b32  	%r4330, %r370, 30;
	mul.lo.s32 	%r4331, %r4330, %r6770;
	add.s32 	%r4332, %r4331, -1;
	add.s32 	%r4333, %r4332, %r371;
	shr.s32 	%r4334, %r4332, 5;
	add.s32 	%r4335, %r4334, %r4331;
	shl.b32 	%r4336, %r4335, 2;
	add.s32 	%r4337, %r62, %r4336;
	ld.shared.u32 	%r4338, [%r4337+-4];
	shr.s32 	%r4339, %r4333, 5;
	add.s32 	%r4340, %r4331, %r371;
	add.s32 	%r4341, %r4339, %r4340;
	shl.b32 	%r4342, %r4341, 2;
	add.s32 	%r4343, %r62, %r4342;
	ld.shared.u32 	%r4344, [%r4343+-4];
	add.s32 	%r4345, %r4344, %r4338;
	st.shared.u32 	[%r4343+-4], %r4345;
	bar.sync 	0;
	shr.u32 	%r372, %r70, 28;
	setp.lt.u32 	%p313, %r70, 268435456;
	@%p313 bra 	$L__BB4_359;
	and.b32  	%r4346, %r371, 14;
	mul.lo.s32 	%r4347, %r4346, %r6770;
	add.s32 	%r4348, %r4347, -1;
	add.s32 	%r4349, %r4348, %r372;
	shr.s32 	%r4350, %r4348, 5;
	add.s32 	%r4351, %r4350, %r4347;
	shl.b32 	%r4352, %r4351, 2;
	add.s32 	%r4353, %r62, %r4352;
	ld.shared.u32 	%r4354, [%r4353+-4];
	shr.s32 	%r4355, %r4349, 5;
	add.s32 	%r4356, %r4347, %r372;
	add.s32 	%r4357, %r4355, %r4356;
	shl.b32 	%r4358, %r4357, 2;
	add.s32 	%r4359, %r62, %r4358;
	ld.shared.u32 	%r4360, [%r4359+-4];
	add.s32 	%r4361, %r4360, %r4354;
	st.shared.u32 	[%r4359+-4], %r4361;
	bar.sync 	0;
	shr.u32 	%r373, %r70, 29;
	setp.lt.u32 	%p314, %r70, 536870912;
	@%p314 bra 	$L__BB4_359;
	and.b32  	%r4362, %r372, 6;
	mul.lo.s32 	%r4363, %r4362, %r6770;
	add.s32 	%r4364, %r4363, -1;
	add.s32 	%r4365, %r4364, %r373;
	shr.s32 	%r4366, %r4364, 5;
	add.s32 	%r4367, %r4366, %r4363;
	shl.b32 	%r4368, %r4367, 2;
	add.s32 	%r4369, %r62, %r4368;
	ld.shared.u32 	%r4370, [%r4369+-4];
	shr.s32 	%r4371, %r4365, 5;
	add.s32 	%r4372, %r4363, %r373;
	add.s32 	%r4373, %r4371, %r4372;
	shl.b32 	%r4374, %r4373, 2;
	add.s32 	%r4375, %r62, %r4374;
	ld.shared.u32 	%r4376, [%r4375+-4];
	add.s32 	%r4377, %r4376, %r4370;
	st.shared.u32 	[%r4375+-4], %r4377;
	bar.sync 	0;
	setp.lt.u32 	%p315, %r70, 1073741824;
	@%p315 bra 	$L__BB4_359;
	shr.u32 	%r4378, %r70, 30;
	and.b32  	%r4379, %r373, 2;
	mul.lo.s32 	%r4380, %r4379, %r6770;
	add.s32 	%r4381, %r4380, -1;
	add.s32 	%r4382, %r4381, %r4378;
	shr.s32 	%r4383, %r4381, 5;
	add.s32 	%r4384, %r4383, %r4380;
	shl.b32 	%r4385, %r4384, 2;
	add.s32 	%r4386, %r62, %r4385;
	ld.shared.u32 	%r4387, [%r4386+-4];
	shr.s32 	%r4388, %r4382, 5;
	add.s32 	%r4389, %r4380, %r4378;
	add.s32 	%r4390, %r4388, %r4389;
	shl.b32 	%r4391, %r4390, 2;
	add.s32 	%r4392, %r62, %r4391;
	ld.shared.u32 	%r4393, [%r4392+-4];
	add.s32 	%r4394, %r4393, %r4387;
	st.shared.u32 	[%r4392+-4], %r4394;
	bar.sync 	0;
$L__BB4_359:
	ld.shared.u32 	%r4395, [%r133+-4];
	ld.shared.u32 	%r4396, [%r65];
	ld.shared.u32 	%r4397, [%r66];
	mov.b32 	%r4398, 1;
	shl.b32 	%r4399, %r4398, %r326;
	not.b32 	%r4400, %r4395;
	add.s32 	%r4401, %r2, %r4400;
	and.b32  	%r4402, %r337, %r4399;
	setp.eq.s32 	%p317, %r4402, 0;
	sub.s32 	%r4403, %r63, %r4396;
	add.s32 	%r4404, %r4403, 3;
	add.s32 	%r4405, %r4401, %r4396;
	selp.b32 	%r4406, %r4404, %r4405, %p317;
	shr.u32 	%r4407, %r4406, 5;
	add.s32 	%r4408, %r4407, %r4406;
	shl.b32 	%r4409, %r4408, 2;
	mov.u32 	%r4410, s;
	add.s32 	%r4411, %r4410, %r4409;
	st.shared.u32 	[%r4411], %r337;
	sub.s32 	%r4412, %r4396, %r338;
	and.b32  	%r4413, %r339, %r4399;
	setp.eq.s32 	%p318, %r4413, 0;
	sub.s32 	%r4414, %r64, %r4397;
	add.s32 	%r4415, %r4414, 3;
	add.s32 	%r4416, %r4401, %r4397;
	selp.b32 	%r4417, %r4415, %r4416, %p318;
	shr.u32 	%r4418, %r4417, 5;
	add.s32 	%r4419, %r4418, %r4417;
	shl.b32 	%r4420, %r4419, 2;
	add.s32 	%r4421, %r4410, %r4420;
	st.shared.u32 	[%r4421], %r339;
	sub.s32 	%r4422, %r4397, %r340;
	and.b32  	%r4423, %r333, %r4399;
	setp.eq.s32 	%p319, %r4423, 0;
	sub.s32 	%r4424, %r63, %r4412;
	add.s32 	%r4425, %r4424, 2;
	add.s32 	%r4426, %r4401, %r4412;
	selp.b32 	%r4427, %r4425, %r4426, %p319;
	shr.u32 	%r4428, %r4427, 5;
	add.s32 	%r4429, %r4428, %r4427;
	shl.b32 	%r4430, %r4429, 2;
	add.s32 	%r4431, %r4410, %r4430;
	st.shared.u32 	[%r4431], %r333;
	sub.s32 	%r4432, %r4412, %r334;
	and.b32  	%r4433, %r335, %r4399;
	setp.eq.s32 	%p320, %r4433, 0;
	sub.s32 	%r4434, %r64, %r4422;
	add.s32 	%r4435, %r4434, 2;
	add.s32 	%r4436, %r4401, %r4422;
	selp.b32 	%r4437, %r4435, %r4436, %p320;
	shr.u32 	%r4438, %r4437, 5;
	add.s32 	%r4439, %r4438, %r4437;
	shl.b32 	%r4440, %r4439, 2;
	add.s32 	%r4441, %r4410, %r4440;
	st.shared.u32 	[%r4441], %r335;
	sub.s32 	%r4442, %r4422, %r336;
	and.b32  	%r4443, %r329, %r4399;
	setp.eq.s32 	%p321, %r4443, 0;
	sub.s32 	%r4444, %r63, %r4432;
	add.s32 	%r4445, %r4444, 1;
	add.s32 	%r4446, %r4401, %r4432;
	selp.b32 	%r4447, %r4445, %r4446, %p321;
	shr.u32 	%r4448, %r4447, 5;
	add.s32 	%r4449, %r4448, %r4447;
	shl.b32 	%r4450, %r4449, 2;
	add.s32 	%r4451, %r4410, %r4450;
	st.shared.u32 	[%r4451], %r329;
	sub.s32 	%r4452, %r4432, %r330;
	and.b32  	%r4453, %r331, %r4399;
	setp.eq.s32 	%p322, %r4453, 0;
	sub.s32 	%r4454, %r64, %r4442;
	add.s32 	%r4455, %r4454, 1;
	add.s32 	%r4456, %r4401, %r4442;
	selp.b32 	%r4457, %r4455, %r4456, %p322;
	shr.u32 	%r4458, %r4457, 5;
	add.s32 	%r4459, %r4458, %r4457;
	shl.b32 	%r4460, %r4459, 2;
	add.s32 	%r4461, %r4410, %r4460;
	st.shared.u32 	[%r4461], %r331;
	sub.s32 	%r4462, %r4442, %r332;
	and.b32  	%r4463, %r327, %r4399;
	setp.eq.s32 	%p323, %r4463, 0;
	sub.s32 	%r4464, %r63, %r4452;
	add.s32 	%r4465, %r4401, %r4452;
	selp.b32 	%r4466, %r4464, %r4465, %p323;
	shr.u32 	%r4467, %r4466, 5;
	add.s32 	%r4468, %r4467, %r4466;
	shl.b32 	%r4469, %r4468, 2;
	add.s32 	%r4470, %r4410, %r4469;
	st.shared.u32 	[%r4470], %r327;
	and.b32  	%r4471, %r328, %r4399;
	setp.eq.s32 	%p324, %r4471, 0;
	sub.s32 	%r4472, %r64, %r4462;
	add.s32 	%r4473, %r4401, %r4462;
	selp.b32 	%r4474, %r4472, %r4473, %p324;
	shr.u32 	%r4475, %r4474, 5;
	add.s32 	%r4476, %r4475, %r4474;
	shl.b32 	%r4477, %r4476, 2;
	add.s32 	%r4478, %r4410, %r4477;
	st.shared.u32 	[%r4478], %r328;
	bar.sync 	0;
	add.s32 	%r374, %r744, 6;
	ld.shared.u32 	%r375, [%r71];
	shr.u32 	%r4479, %r375, %r374;
	and.b32  	%r4480, %r4479, 1;
	ld.shared.u32 	%r376, [%r73];
	shr.u32 	%r4481, %r376, %r374;
	and.b32  	%r4482, %r4481, 1;
	ld.shared.u32 	%r377, [%r75+4];
	shr.u32 	%r4483, %r377, %r374;
	and.b32  	%r378, %r4483, 1;
	add.s32 	%r4484, %r378, %r4480;
	ld.shared.u32 	%r379, [%r80+4];
	shr.u32 	%r4485, %r379, %r374;
	and.b32  	%r380, %r4485, 1;
	add.s32 	%r4486, %r380, %r4482;
	ld.shared.u32 	%r381, [%r83+8];
	shr.u32 	%r4487, %r381, %r374;
	and.b32  	%r382, %r4487, 1;
	add.s32 	%r4488, %r382, %r4484;
	ld.shared.u32 	%r383, [%r87+8];
	shr.u32 	%r4489, %r383, %r374;
	and.b32  	%r384, %r4489, 1;
	add.s32 	%r4490, %r384, %r4486;
	ld.shared.u32 	%r385, [%r83+12];
	shr.u32 	%r4491, %r385, %r374;
	and.b32  	%r386, %r4491, 1;
	add.s32 	%r4492, %r386, %r4488;
	ld.shared.u32 	%r387, [%r94+12];
	shr.u32 	%r4493, %r387, %r374;
	and.b32  	%r388, %r4493, 1;
	add.s32 	%r4494, %r388, %r4490;
	st.shared.u32 	[%r65], %r4492;
	st.shared.u32 	[%r66], %r4494;
	bar.sync 	0;
	@%p12 bra 	$L__BB4_364;
	mov.b32 	%r6739, 1;
	mov.u32 	%r6738, %r67;
$L__BB4_361:
	setp.ge.u32 	%p325, %r6776, %r6738;
	@%p325 bra 	$L__BB4_363;
	mul.lo.s32 	%r4496, %r69, %r6739;
	add.s32 	%r4497, %r4496, -1;
	sub.s32 	%r4498, %r4497, %r6739;
	shr.s32 	%r4499, %r4498, 5;
	sub.s32 	%r4500, %r4496, %r6739;
	add.s32 	%r4501, %r4499, %r4500;
	shl.b32 	%r4502, %r4501, 2;
	add.s32 	%r4503, %r62, %r4502;
	ld.shared.u32 	%r4504, [%r4503+-4];
	shr.s32 	%r4505, %r4497, 5;
	add.s32 	%r4506, %r4505, %r4496;
	shl.b32 	%r4507, %r4506, 2;
	add.s32 	%r4508, %r62, %r4507;
	ld.shared.u32 	%r4509, [%r4508+-4];
	add.s32 	%r4510, %r4509, %r4504;
	st.shared.u32 	[%r4508+-4], %r4510;
$L__BB4_363:
	bar.sync 	0;
	shl.b32 	%r6739, %r6739, 1;
	shr.u32 	%r6738, %r6738, 1;
	setp.le.s32 	%p326, %r6739, %r67;
	@%p326 bra 	$L__BB4_361;
$L__BB4_364:
	@%p67 bra 	$L__BB4_416;
	setp.ne.s32 	%p328, %r6776, 0;
	@%p328 bra 	$L__BB4_367;
	add.s32 	%r4511, %r98, %r70;
	ld.shared.u32 	%r4512, [%r99+-4];
	shr.u32 	%r4513, %r4511, 5;
	add.s32 	%r4514, %r97, %r70;
	add.s32 	%r4515, %r4513, %r4514;
	shl.b32 	%r4516, %r4515, 2;
	add.s32 	%r4517, %r62, %r4516;
	ld.shared.u32 	%r4518, [%r4517+-4];
	add.s32 	%r4519, %r4518, %r4512;
	st.shared.u32 	[%r4517+-4], %r4519;
$L__BB4_367:
	bar.sync 	0;
	shr.u32 	%r393, %r70, 1;
	setp.eq.s32 	%p329, %r70, 1;
	@%p329 bra 	$L__BB4_416;
	setp.gt.u32 	%p330, %r6776, 2;
	@%p330 bra 	$L__BB4_370;
	and.b32  	%r4520, %r70, 2147483646;
	mul.lo.s32 	%r4521, %r4520, %r6770;
	add.s32 	%r4522, %r4521, -1;
	add.s32 	%r4523, %r4522, %r393;
	shr.s32 	%r4524, %r4522, 5;
	add.s32 	%r4525, %r4524, %r4521;
	shl.b32 	%r4526, %r4525, 2;
	add.s32 	%r4527, %r62, %r4526;
	ld.shared.u32 	%r4528, [%r4527+-4];
	shr.s32 	%r4529, %r4523, 5;
	add.s32 	%r4530, %r4521, %r393;
	add.s32 	%r4531, %r4529, %r4530;
	shl.b32 	%r4532, %r4531, 2;
	add.s32 	%r4533, %r62, %r4532;
	ld.shared.u32 	%r4534, [%r4533+-4];
	add.s32 	%r4535, %r4534, %r4528;
	st.shared.u32 	[%r4533+-4], %r4535;
$L__BB4_370:
	bar.sync 	0;
	shr.u32 	%r394, %r70, 2;
	setp.lt.u32 	%p331, %r70, 4;
	@%p331 bra 	$L__BB4_416;
	setp.gt.u32 	%p332, %r6776, 6;
	@%p332 bra 	$L__BB4_373;
	and.b32  	%r4536, %r393, 1073741822;
	mul.lo.s32 	%r4537, %r4536, %r6770;
	add.s32 	%r4538, %r4537, -1;
	add.s32 	%r4539, %r4538, %r394;
	shr.s32 	%r4540, %r4538, 5;
	add.s32 	%r4541, %r4540, %r4537;
	shl.b32 	%r4542, %r4541, 2;
	add.s32 	%r4543, %r62, %r4542;
	ld.shared.u32 	%r4544, [%r4543+-4];
	shr.s32 	%r4545, %r4539, 5;
	add.s32 	%r4546, %r4537, %r394;
	add.s32 	%r4547, %r4545, %r4546;
	shl.b32 	%r4548, %r4547, 2;
	add.s32 	%r4549, %r62, %r4548;
	ld.shared.u32 	%r4550, [%r4549+-4];
	add.s32 	%r4551, %r4550, %r4544;
	st.shared.u32 	[%r4549+-4], %r4551;
$L__BB4_373:
	bar.sync 	0;
	shr.u32 	%r395, %r70, 3;
	setp.lt.u32 	%p333, %r70, 8;
	@%p333 bra 	$L__BB4_416;
	setp.gt.u32 	%p334, %r6776, 14;
	@%p334 bra 	$L__BB4_376;
	and.b32  	%r4552, %r394, 536870910;
	mul.lo.s32 	%r4553, %r4552, %r6770;
	add.s32 	%r4554, %r4553, -1;
	add.s32 	%r4555, %r4554, %r395;
	shr.s32 	%r4556, %r4554, 5;
	add.s32 	%r4557, %r4556, %r4553;
	shl.b32 	%r4558, %r4557, 2;
	add.s32 	%r4559, %r62, %r4558;
	ld.shared.u32 	%r4560, [%r4559+-4];
	shr.s32 	%r4561, %r4555, 5;
	add.s32 	%r4562, %r4553, %r395;
	add.s32 	%r4563, %r4561, %r4562;
	shl.b32 	%r4564, %r4563, 2;
	add.s32 	%r4565, %r62, %r4564;
	ld.shared.u32 	%r4566, [%r4565+-4];
	add.s32 	%r4567, %r4566, %r4560;
	st.shared.u32 	[%r4565+-4], %r4567;
$L__BB4_376:
	bar.sync 	0;
	shr.u32 	%r396, %r70, 4;
	setp.lt.u32 	%p335, %r70, 16;
	@%p335 bra 	$L__BB4_416;
	setp.gt.u32 	%p336, %r6776, 30;
	@%p336 bra 	$L__BB4_379;
	and.b32  	%r4568, %r395, 268435454;
	mul.lo.s32 	%r4569, %r4568, %r6770;
	add.s32 	%r4570, %r4569, -1;
	add.s32 	%r4571, %r4570, %r396;
	shr.s32 	%r4572, %r4570, 5;
	add.s32 	%r4573, %r4572, %r4569;
	shl.b32 	%r4574, %r4573, 2;
	add.s32 	%r4575, %r62, %r4574;
	ld.shared.u32 	%r4576, [%r4575+-4];
	shr.s32 	%r4577, %r4571, 5;
	add.s32 	%r4578, %r4569, %r396;
	add.s32 	%r4579, %r4577, %r4578;
	shl.b32 	%r4580, %r4579, 2;
	add.s32 	%r4581, %r62, %r4580;
	ld.shared.u32 	%r4582, [%r4581+-4];
	add.s32 	%r4583, %r4582, %r4576;
	st.shared.u32 	[%r4581+-4], %r4583;
$L__BB4_379:
	bar.sync 	0;
	shr.u32 	%r397, %r70, 5;
	setp.lt.u32 	%p337, %r70, 32;
	@%p337 bra 	$L__BB4_416;
	setp.gt.u32 	%p338, %r6776, 62;
	@%p338 bra 	$L__BB4_382;
	and.b32  	%r4584, %r396, 134217726;
	mul.lo.s32 	%r4585, %r4584, %r6770;
	add.s32 	%r4586, %r4585, -1;
	add.s32 	%r4587, %r4586, %r397;
	shr.s32 	%r4588, %r4586, 5;
	add.s32 	%r4589, %r4588, %r4585;
	shl.b32 	%r4590, %r4589, 2;
	add.s32 	%r4591, %r62, %r4590;
	ld.shared.u32 	%r4592, [%r4591+-4];
	shr.s32 	%r4593, %r4587, 5;
	add.s32 	%r4594, %r4585, %r397;
	add.s32 	%r4595, %r4593, %r4594;
	shl.b32 	%r4596, %r4595, 2;
	add.s32 	%r4597, %r62, %r4596;
	ld.shared.u32 	%r4598, [%r4597+-4];
	add.s32 	%r4599, %r4598, %r4592;
	st.shared.u32 	[%r4597+-4], %r4599;
$L__BB4_382:
	bar.sync 	0;
	shr.u32 	%r398, %r70, 6;
	setp.lt.u32 	%p339, %r70, 64;
	@%p339 bra 	$L__BB4_416;
	setp.gt.u32 	%p340, %r6776, 126;
	@%p340 bra 	$L__BB4_385;
	and.b32  	%r4600, %r397, 67108862;
	mul.lo.s32 	%r4601, %r4600, %r6770;
	add.s32 	%r4602, %r4601, -1;
	add.s32 	%r4603, %r4602, %r398;
	shr.s32 	%r4604, %r4602, 5;
	add.s32 	%r4605, %r4604, %r4601;
	shl.b32 	%r4606, %r4605, 2;
	add.s32 	%r4607, %r62, %r4606;
	ld.shared.u32 	%r4608, [%r4607+-4];
	shr.s32 	%r4609, %r4603, 5;
	add.s32 	%r4610, %r4601, %r398;
	add.s32 	%r4611, %r4609, %r4610;
	shl.b32 	%r4612, %r4611, 2;
	add.s32 	%r4613, %r62, %r4612;
	ld.shared.u32 	%r4614, [%r4613+-4];
	add.s32 	%r4615, %r4614, %r4608;
	st.shared.u32 	[%r4613+-4], %r4615;
$L__BB4_385:
	bar.sync 	0;
	shr.u32 	%r399, %r70, 7;
	setp.lt.u32 	%p341, %r70, 128;
	@%p341 bra 	$L__BB4_416;
	setp.gt.u32 	%p342, %r6776, 254;
	@%p342 bra 	$L__BB4_388;
	and.b32  	%r4616, %r398, 33554430;
	mul.lo.s32 	%r4617, %r4616, %r6770;
	add.s32 	%r4618, %r4617, -1;
	add.s32 	%r4619, %r4618, %r399;
	shr.s32 	%r4620, %r4618, 5;
	add.s32 	%r4621, %r4620, %r4617;
	shl.b32 	%r4622, %r4621, 2;
	add.s32 	%r4623, %r62, %r4622;
	ld.shared.u32 	%r4624, [%r4623+-4];
	shr.s32 	%r4625, %r4619, 5;
	add.s32 	%r4626, %r4617, %r399;
	add.s32 	%r4627, %r4625, %r4626;
	shl.b32 	%r4628, %r4627, 2;
	add.s32 	%r4629, %r62, %r4628;
	ld.shared.u32 	%r4630, [%r4629+-4];
	add.s32 	%r4631, %r4630, %r4624;
	st.shared.u32 	[%r4629+-4], %r4631;
$L__BB4_388:
	bar.sync 	0;
	shr.u32 	%r400, %r70, 8;
	setp.lt.u32 	%p343, %r70, 256;
	@%p343 bra 	$L__BB4_416;
	setp.gt.u32 	%p344, %r6776, 510;
	@%p344 bra 	$L__BB4_391;
	and.b32  	%r4632, %r399, 16777214;
	mul.lo.s32 	%r4633, %r4632, %r6770;
	add.s32 	%r4634, %r4633, -1;
	add.s32 	%r4635, %r4634, %r400;
	shr.s32 	%r4636, %r4634, 5;
	add.s32 	%r4637, %r4636, %r4633;
	shl.b32 	%r4638, %r4637, 2;
	add.s32 	%r4639, %r62, %r4638;
	ld.shared.u32 	%r4640, [%r4639+-4];
	shr.s32 	%r4641, %r4635, 5;
	add.s32 	%r4642, %r4633, %r400;
	add.s32 	%r4643, %r4641, %r4642;
	shl.b32 	%r4644, %r4643, 2;
	add.s32 	%r4645, %r62, %r4644;
	ld.shared.u32 	%r4646, [%r4645+-4];
	add.s32 	%r4647, %r4646, %r4640;
	st.shared.u32 	[%r4645+-4], %r4647;
$L__BB4_391:
	bar.sync 	0;
	shr.u32 	%r401, %r70, 9;
	setp.lt.u32 	%p345, %r70, 512;
	@%p345 bra 	$L__BB4_416;
	setp.eq.s32 	%p346, %r6776, 1023;
	@%p346 bra 	$L__BB4_394;
	and.b32  	%r4648, %r400, 8388606;
	mul.lo.s32 	%r4649, %r4648, %r6770;
	add.s32 	%r4650, %r4649, -1;
	add.s32 	%r4651, %r4650, %r401;
	shr.s32 	%r4652, %r4650, 5;
	add.s32 	%r4653, %r4652, %r4649;
	shl.b32 	%r4654, %r4653, 2;
	add.s32 	%r4655, %r62, %r4654;
	ld.shared.u32 	%r4656, [%r4655+-4];
	shr.s32 	%r4657, %r4651, 5;
	add.s32 	%r4658, %r4649, %r401;
	add.s32 	%r4659, %r4657, %r4658;
	shl.b32 	%r4660, %r4659, 2;
	add.s32 	%r4661, %r62, %r4660;
	ld.shared.u32 	%r4662, [%r4661+-4];
	add.s32 	%r4663, %r4662, %r4656;
	st.shared.u32 	[%r4661+-4], %r4663;
$L__BB4_394:
	bar.sync 	0;
	shr.u32 	%r402, %r70, 10;
	setp.lt.u32 	%p347, %r70, 1024;
	@%p347 bra 	$L__BB4_416;
	and.b32  	%r4664, %r401, 4194302;
	mul.lo.s32 	%r4665, %r4664, %r6770;
	add.s32 	%r4666, %r4665, -1;
	add.s32 	%r4667, %r4666, %r402;
	shr.s32 	%r4668, %r4666, 5;
	add.s32 	%r4669, %r4668, %r4665;
	shl.b32 	%r4670, %r4669, 2;
	add.s32 	%r4671, %r62, %r4670;
	ld.shared.u32 	%r4672, [%r4671+-4];
	shr.s32 	%r4673, %r4667, 5;
	add.s32 	%r4674, %r4665, %r402;
	add.s32 	%r4675, %r4673, %r4674;
	shl.b32 	%r4676, %r4675, 2;
	add.s32 	%r4677, %r62, %r4676;
	ld.shared.u32 	%r4678, [%r4677+-4];
	add.s32 	%r4679, %r4678, %r4672;
	st.shared.u32 	[%r4677+-4], %r4679;
	bar.sync 	0;
	shr.u32 	%r403, %r70, 11;
	setp.lt.u32 	%p348, %r70, 2048;
	@%p348 bra 	$L__BB4_416;
	and.b32  	%r4680, %r402, 2097150;
	mul.lo.s32 	%r4681, %r4680, %r6770;
	add.s32 	%r4682, %r4681, -1;
	add.s32 	%r4683, %r4682, %r403;
	shr.s32 	%r4684, %r4682, 5;
	add.s32 	%r4685, %r4684, %r4681;
	shl.b32 	%r4686, %r4685, 2;
	add.s32 	%r4687, %r62, %r4686;
	ld.shared.u32 	%r4688, [%r4687+-4];
	shr.s32 	%r4689, %r4683, 5;
	add.s32 	%r4690, %r4681, %r403;
	add.s32 	%r4691, %r4689, %r4690;
	shl.b32 	%r4692, %r4691, 2;
	add.s32 	%r4693, %r62, %r4692;
	ld.shared.u32 	%r4694, [%r4693+-4];
	add.s32 	%r4695, %r4694, %r4688;
	st.shared.u32 	[%r4693+-4], %r4695;
	bar.sync 	0;
	shr.u32 	%r404, %r70, 12;
	setp.lt.u32 	%p349, %r70, 4096;
	@%p349 bra 	$L__BB4_416;
	and.b32  	%r4696, %r403, 1048574;
	mul.lo.s32 	%r4697, %r4696, %r6770;
	add.s32 	%r4698, %r4697, -1;
	add.s32 	%r4699, %r4698, %r404;
	shr.s32 	%r4700, %r4698, 5;
	add.s32 	%r4701, %r4700, %r4697;
	shl.b32 	%r4702, %r4701, 2;
	add.s32 	%r4703, %r62, %r4702;
	ld.shared.u32 	%r4704, [%r4703+-4];
	shr.s32 	%r4705, %r4699, 5;
	add.s32 	%r4706, %r4697, %r404;
	add.s32 	%r4707, %r4705, %r4706;
	shl.b32 	%r4708, %r4707, 2;
	add.s32 	%r4709, %r62, %r4708;
	ld.shared.u32 	%r4710, [%r4709+-4];
	add.s32 	%r4711, %r4710, %r4704;
	st.shared.u32 	[%r4709+-4], %r4711;
	bar.sync 	0;
	shr.u32 	%r405, %r70, 13;
	setp.lt.u32 	%p350, %r70, 8192;
	@%p350 bra 	$L__BB4_416;
	and.b32  	%r4712, %r404, 524286;
	mul.lo.s32 	%r4713, %r4712, %r6770;
	add.s32 	%r4714, %r4713, -1;
	add.s32 	%r4715, %r4714, %r405;
	shr.s32 	%r4716, %r4714, 5;
	add.s32 	%r4717, %r4716, %r4713;
	shl.b32 	%r4718, %r4717, 2;
	add.s32 	%r4719, %r62, %r4718;
	ld.shared.u32 	%r4720, [%r4719+-4];
	shr.s32 	%r4721, %r4715, 5;
	add.s32 	%r4722, %r4713, %r405;
	add.s32 	%r4723, %r4721, %r4722;
	shl.b32 	%r4724, %r4723, 2;
	add.s32 	%r4725, %r62, %r4724;
	ld.shared.u32 	%r4726, [%r4725+-4];
	add.s32 	%r4727, %r4726, %r4720;
	st.shared.u32 	[%r4725+-4], %r4727;
	bar.sync 	0;
	shr.u32 	%r406, %r70, 14;
	setp.lt.u32 	%p351, %r70, 16384;
	@%p351 bra 	$L__BB4_416;
	and.b32  	%r4728, %r405, 262142;
	mul.lo.s32 	%r4729, %r4728, %r6770;
	add.s32 	%r4730, %r4729, -1;
	add.s32 	%r4731, %r4730, %r406;
	shr.s32 	%r4732, %r4730, 5;
	add.s32 	%r4733, %r4732, %r4729;
	shl.b32 	%r4734, %r4733, 2;
	add.s32 	%r4735, %r62, %r4734;
	ld.shared.u32 	%r4736, [%r4735+-4];
	shr.s32 	%r4737, %r4731, 5;
	add.s32 	%r4738, %r4729, %r406;
	add.s32 	%r4739, %r4737, %r4738;
	shl.b32 	%r4740, %r4739, 2;
	add.s32 	%r4741, %r62, %r4740;
	ld.shared.u32 	%r4742, [%r4741+-4];
	add.s32 	%r4743, %r4742, %r4736;
	st.shared.u32 	[%r4741+-4], %r4743;
	bar.sync 	0;
	shr.u32 	%r407, %r70, 15;
	setp.lt.u32 	%p352, %r70, 32768;
	@%p352 bra 	$L__BB4_416;
	and.b32  	%r4744, %r406, 131070;
	mul.lo.s32 	%r4745, %r4744, %r6770;
	add.s32 	%r4746, %r4745, -1;
	add.s32 	%r4747, %r4746, %r407;
	shr.s32 	%r4748, %r4746, 5;
	add.s32 	%r4749, %r4748, %r4745;
	shl.b32 	%r4750, %r4749, 2;
	add.s32 	%r4751, %r62, %r4750;
	ld.shared.u32 	%r4752, [%r4751+-4];
	shr.s32 	%r4753, %r4747, 5;
	add.s32 	%r4754, %r4745, %r407;
	add.s32 	%r4755, %r4753, %r4754;
	shl.b32 	%r4756, %r4755, 2;
	add.s32 	%r4757, %r62, %r4756;
	ld.shared.u32 	%r4758, [%r4757+-4];
	add.s32 	%r4759, %r4758, %r4752;
	st.shared.u32 	[%r4757+-4], %r4759;
	bar.sync 	0;
	shr.u32 	%r408, %r70, 16;
	setp.lt.u32 	%p353, %r70, 65536;
	@%p353 bra 	$L__BB4_416;
	and.b32  	%r4760, %r407, 65534;
	mul.lo.s32 	%r4761, %r4760, %r6770;
	add.s32 	%r4762, %r4761, -1;
	add.s32 	%r4763, %r4762, %r408;
	shr.s32 	%r4764, %r4762, 5;
	add.s32 	%r4765, %r4764, %r4761;
	shl.b32 	%r4766, %r4765, 2;
	add.s32 	%r4767, %r62, %r4766;
	ld.shared.u32 	%r4768, [%r4767+-4];
	shr.s32 	%r4769, %r4763, 5;
	add.s32 	%r4770, %r4761, %r408;
	add.s32 	%r4771, %r4769, %r4770;
	shl.b32 	%r4772, %r4771, 2;
	add.s32 	%r4773, %r62, %r4772;
	ld.shared.u32 	%r4774, [%r4773+-4];
	add.s32 	%r4775, %r4774, %r4768;
	st.shared.u32 	[%r4773+-4], %r4775;
	bar.sync 	0;
	shr.u32 	%r409, %r70, 17;
	setp.lt.u32 	%p354, %r70, 131072;
	@%p354 bra 	$L__BB4_416;
	and.b32  	%r4776, %r408, 32766;
	mul.lo.s32 	%r4777, %r4776, %r6770;
	add.s32 	%r4778, %r4777, -1;
	add.s32 	%r4779, %r4778, %r409;
	shr.s32 	%r4780, %r4778, 5;
	add.s32 	%r4781, %r4780, %r4777;
	shl.b32 	%r4782, %r4781, 2;
	add.s32 	%r4783, %r62, %r4782;
	ld.shared.u32 	%r4784, [%r4783+-4];
	shr.s32 	%r4785, %r4779, 5;
	add.s32 	%r4786, %r4777, %r409;
	add.s32 	%r4787, %r4785, %r4786;
	shl.b32 	%r4788, %r4787, 2;
	add.s32 	%r4789, %r62, %r4788;
	ld.shared.u32 	%r4790, [%r4789+-4];
	add.s32 	%r4791, %r4790, %r4784;
	st.shared.u32 	[%r4789+-4], %r4791;
	bar.sync 	0;
	shr.u32 	%r410, %r70, 18;
	setp.lt.u32 	%p355, %r70, 262144;
	@%p355 bra 	$L__BB4_416;
	and.b32  	%r4792, %r409, 16382;
	mul.lo.s32 	%r4793, %r4792, %r6770;
	add.s32 	%r4794, %r4793, -1;
	add.s32 	%r4795, %r4794, %r410;
	shr.s32 	%r4796, %r4794, 5;
	add.s32 	%r4797, %r4796, %r4793;
	shl.b32 	%r4798, %r4797, 2;
	add.s32 	%r4799, %r62, %r4798;
	ld.shared.u32 	%r4800, [%r4799+-4];
	shr.s32 	%r4801, %r4795, 5;
	add.s32 	%r4802, %r4793, %r410;
	add.s32 	%r4803, %r4801, %r4802;
	shl.b32 	%r4804, %r4803, 2;
	add.s32 	%r4805, %r62, %r4804;
	ld.shared.u32 	%r4806, [%r4805+-4];
	add.s32 	%r4807, %r4806, %r4800;
	st.shared.u32 	[%r4805+-4], %r4807;
	bar.sync 	0;
	shr.u32 	%r411, %r70, 19;
	setp.lt.u32 	%p356, %r70, 524288;
	@%p356 bra 	$L__BB4_416;
	and.b32  	%r4808, %r410, 8190;
	mul.lo.s32 	%r4809, %r4808, %r6770;
	add.s32 	%r4810, %r4809, -1;
	add.s32 	%r4811, %r4810, %r411;
	shr.s32 	%r4812, %r4810, 5;
	add.s32 	%r4813, %r4812, %r4809;
	shl.b32 	%r4814, %r4813, 2;
	add.s32 	%r4815, %r62, %r4814;
	ld.shared.u32 	%r4816, [%r4815+-4];
	shr.s32 	%r4817, %r4811, 5;
	add.s32 	%r4818, %r4809, %r411;
	add.s32 	%r4819, %r4817, %r4818;
	shl.b32 	%r4820, %r4819, 2;
	add.s32 	%r4821, %r62, %r4820;
	ld.shared.u32 	%r4822, [%r4821+-4];
	add.s32 	%r4823, %r4822, %r4816;
	st.shared.u32 	[%r4821+-4], %r4823;
	bar.sync 	0;
	shr.u32 	%r412, %r70, 20;
	setp.lt.u32 	%p357, %r70, 1048576;
	@%p357 bra 	$L__BB4_416;
	and.b32  	%r4824, %r411, 4094;
	mul.lo.s32 	%r4825, %r4824, %r6770;
	add.s32 	%r4826, %r4825, -1;
	add.s32 	%r4827, %r4826, %r412;
	shr.s32 	%r4828, %r4826, 5;
	add.s32 	%r4829, %r4828, %r4825;
	shl.b32 	%r4830, %r4829, 2;
	add.s32 	%r4831, %r62, %r4830;
	ld.shared.u32 	%r4832, [%r4831+-4];
	shr.s32 	%r4833, %r4827, 5;
	add.s32 	%r4834, %r4825, %r412;
	add.s32 	%r4835, %r4833, %r4834;
	shl.b32 	%r4836, %r4835, 2;
	add.s32 	%r4837, %r62, %r4836;
	ld.shared.u32 	%r4838, [%r4837+-4];
	add.s32 	%r4839, %r4838, %r4832;
	st.shared.u32 	[%r4837+-4], %r4839;
	bar.sync 	0;
	shr.u32 	%r413, %r70, 21;
	setp.lt.u32 	%p358, %r70, 2097152;
	@%p358 bra 	$L__BB4_416;
	and.b32  	%r4840, %r412, 2046;
	mul.lo.s32 	%r4841, %r4840, %r6770;
	add.s32 	%r4842, %r4841, -1;
	add.s32 	%r4843, %r4842, %r413;
	shr.s32 	%r4844, %r4842, 5;
	add.s32 	%r4845, %r4844, %r4841;
	shl.b32 	%r4846, %r4845, 2;
	add.s32 	%r4847, %r62, %r4846;
	ld.shared.u32 	%r4848, [%r4847+-4];
	shr.s32 	%r4849, %r4843, 5;
	add.s32 	%r4850, %r4841, %r413;
	add.s32 	%r4851, %r4849, %r4850;
	shl.b32 	%r4852, %r4851, 2;
	add.s32 	%r4853, %r62, %r4852;
	ld.shared.u32 	%r4854, [%r4853+-4];
	add.s32 	%r4855, %r4854, %r4848;
	st.shared.u32 	[%r4853+-4], %r4855;
	bar.sync 	0;
	shr.u32 	%r414, %r70, 22;
	setp.lt.u32 	%p359, %r70, 4194304;
	@%p359 bra 	$L__BB4_416;
	and.b32  	%r4856, %r413, 1022;
	mul.lo.s32 	%r4857, %r4856, %r6770;
	add.s32 	%r4858, %r4857, -1;
	add.s32 	%r4859, %r4858, %r414;
	shr.s32 	%r4860, %r4858, 5;
	add.s32 	%r4861, %r4860, %r4857;
	shl.b32 	%r4862, %r4861, 2;
	add.s32 	%r4863, %r62, %r4862;
	ld.shared.u32 	%r4864, [%r4863+-4];
	shr.s32 	%r4865, %r4859, 5;
	add.s32 	%r4866, %r4857, %r414;
	add.s32 	%r4867, %r4865, %r4866;
	shl.b32 	%r4868, %r4867, 2;
	add.s32 	%r4869, %r62, %r4868;
	ld.shared.u32 	%r4870, [%r4869+-4];
	add.s32 	%r4871, %r4870, %r4864;
	st.shared.u32 	[%r4869+-4], %r4871;
	bar.sync 	0;
	shr.u32 	%r415, %r70, 23;
	setp.lt.u32 	%p360, %r70, 8388608;
	@%p360 bra 	$L__BB4_416;
	and.b32  	%r4872, %r414, 510;
	mul.lo.s32 	%r4873, %r4872, %r6770;
	add.s32 	%r4874, %r4873, -1;
	add.s32 	%r4875, %r4874, %r415;
	shr.s32 	%r4876, %r4874, 5;
	add.s32 	%r4877, %r4876, %r4873;
	shl.b32 	%r4878, %r4877, 2;
	add.s32 	%r4879, %r62, %r4878;
	ld.shared.u32 	%r4880, [%r4879+-4];
	shr.s32 	%r4881, %r4875, 5;
	add.s32 	%r4882, %r4873, %r415;
	add.s32 	%r4883, %r4881, %r4882;
	shl.b32 	%r4884, %r4883, 2;
	add.s32 	%r4885, %r62, %r4884;
	ld.shared.u32 	%r4886, [%r4885+-4];
	add.s32 	%r4887, %r4886, %r4880;
	st.shared.u32 	[%r4885+-4], %r4887;
	bar.sync 	0;
	shr.u32 	%r416, %r70, 24;
	setp.lt.u32 	%p361, %r70, 16777216;
	@%p361 bra 	$L__BB4_416;
	and.b32  	%r4888, %r415, 254;
	mul.lo.s32 	%r4889, %r4888, %r6770;
	add.s32 	%r4890, %r4889, -1;
	add.s32 	%r4891, %r4890, %r416;
	shr.s32 	%r4892, %r4890, 5;
	add.s32 	%r4893, %r4892, %r4889;
	shl.b32 	%r4894, %r4893, 2;
	add.s32 	%r4895, %r62, %r4894;
	ld.shared.u32 	%r4896, [%r4895+-4];
	shr.s32 	%r4897, %r4891, 5;
	add.s32 	%r4898, %r4889, %r416;
	add.s32 	%r4899, %r4897, %r4898;
	shl.b32 	%r4900, %r4899, 2;
	add.s32 	%r4901, %r62, %r4900;
	ld.shared.u32 	%r4902, [%r4901+-4];
	add.s32 	%r4903, %r4902, %r4896;
	st.shared.u32 	[%r4901+-4], %r4903;
	bar.sync 	0;
	shr.u32 	%r417, %r70, 25;
	setp.lt.u32 	%p362, %r70, 33554432;
	@%p362 bra 	$L__BB4_416;
	and.b32  	%r4904, %r416, 126;
	mul.lo.s32 	%r4905, %r4904, %r6770;
	add.s32 	%r4906, %r4905, -1;
	add.s32 	%r4907, %r4906, %r417;
	shr.s32 	%r4908, %r4906, 5;
	add.s32 	%r4909, %r4908, %r4905;
	shl.b32 	%r4910, %r4909, 2;
	add.s32 	%r4911, %r62, %r4910;
	ld.shared.u32 	%r4912, [%r4911+-4];
	shr.s32 	%r4913, %r4907, 5;
	add.s32 	%r4914, %r4905, %r417;
	add.s32 	%r4915, %r4913, %r4914;
	shl.b32 	%r4916, %r4915, 2;
	add.s32 	%r4917, %r62, %r4916;
	ld.shared.u32 	%r4918, [%r4917+-4];
	add.s32 	%r4919, %r4918, %r4912;
	st.shared.u32 	[%r4917+-4], %r4919;
	bar.sync 	0;
	shr.u32 	%r418, %r70, 26;
	setp.lt.u32 	%p363, %r70, 67108864;
	@%p363 bra 	$L__BB4_416;
	and.b32  	%r4920, %r417, 62;
	mul.lo.s32 	%r4921, %r4920, %r6770;
	add.s32 	%r4922, %r4921, -1;
	add.s32 	%r4923, %r4922, %r418;
	shr.s32 	%r4924, %r4922, 5;
	add.s32 	%r4925, %r4924, %r4921;
	shl.b32 	%r4926, %r4925, 2;
	add.s32 	%r4927, %r62, %r4926;
	ld.shared.u32 	%r4928, [%r4927+-4];
	shr.s32 	%r4929, %r4923, 5;
	add.s32 	%r4930, %r4921, %r418;
	add.s32 	%r4931, %r4929, %r4930;
	shl.b32 	%r4932, %r4931, 2;
	add.s32 	%r4933, %r62, %r4932;
	ld.shared.u32 	%r4934, [%r4933+-4];
	add.s32 	%r4935, %r4934, %r4928;
	st.shared.u32 	[%r4933+-4], %r4935;
	bar.sync 	0;
	shr.u32 	%r419, %r70, 27;
	setp.lt.u32 	%p364, %r70, 134217728;
	@%p364 bra 	$L__BB4_416;
	and.b32  	%r4936, %r418, 30;
	mul.lo.s32 	%r4937, %r4936, %r6770;
	add.s32 	%r4938, %r4937, -1;
	add.s32 	%r4939, %r4938, %r419;
	shr.s32 	%r4940, %r4938, 5;
	add.s32 	%r4941, %r4940, %r4937;
	shl.b32 	%r4942, %r4941, 2;
	add.s32 	%r4943, %r62, %r4942;
	ld.shared.u32 	%r4944, [%r4943+-4];
	shr.s32 	%r4945, %r4939, 5;
	add.s32 	%r4946, %r4937, %r419;
	add.s32 	%r4947, %r4945, %r4946;
	shl.b32 	%r4948, %r4947, 2;
	add.s32 	%r4949, %r62, %r4948;
	ld.shared.u32 	%r4950, [%r4949+-4];
	add.s32 	%r4951, %r4950, %r4944;
	st.shared.u32 	[%r4949+-4], %r4951;
	bar.sync 	0;
	shr.u32 	%r420, %r70, 28;
	setp.lt.u32 	%p365, %r70, 268435456;
	@%p365 bra 	$L__BB4_416;
	and.b32  	%r4952, %r419, 14;
	mul.lo.s32 	%r4953, %r4952, %r6770;
	add.s32 	%r4954, %r4953, -1;
	add.s32 	%r4955, %r4954, %r420;
	shr.s32 	%r4956, %r4954, 5;
	add.s32 	%r4957, %r4956, %r4953;
	shl.b32 	%r4958, %r4957, 2;
	add.s32 	%r4959, %r62, %r4958;
	ld.shared.u32 	%r4960, [%r4959+-4];
	shr.s32 	%r4961, %r4955, 5;
	add.s32 	%r4962, %r4953, %r420;
	add.s32 	%r4963, %r4961, %r4962;
	shl.b32 	%r4964, %r4963, 2;
	add.s32 	%r4965, %r62, %r4964;
	ld.shared.u32 	%r4966, [%r4965+-4];
	add.s32 	%r4967, %r4966, %r4960;
	st.shared.u32 	[%r4965+-4], %r4967;
	bar.sync 	0;
	shr.u32 	%r421, %r70, 29;
	setp.lt.u32 	%p366, %r70, 536870912;
	@%p366 bra 	$L__BB4_416;
	and.b32  	%r4968, %r420, 6;
	mul.lo.s32 	%r4969, %r4968, %r6770;
	add.s32 	%r4970, %r4969, -1;
	add.s32 	%r4971, %r4970, %r421;
	shr.s32 	%r4972, %r4970, 5;
	add.s32 	%r4973, %r4972, %r4969;
	shl.b32 	%r4974, %r4973, 2;
	add.s32 	%r4975, %r62, %r4974;
	ld.shared.u32 	%r4976, [%r4975+-4];
	shr.s32 	%r4977, %r4971, 5;
	add.s32 	%r4978, %r4969, %r421;
	add.s32 	%r4979, %r4977, %r4978;
	shl.b32 	%r4980, %r4979, 2;
	add.s32 	%r4981, %r62, %r4980;
	ld.shared.u32 	%r4982, [%r4981+-4];
	add.s32 	%r4983, %r4982, %r4976;
	st.shared.u32 	[%r4981+-4], %r4983;
	bar.sync 	0;
	setp.lt.u32 	%p367, %r70, 1073741824;
	@%p367 bra 	$L__BB4_416;
	shr.u32 	%r4984, %r70, 30;
	and.b32  	%r4985, %r421, 2;
	mul.lo.s32 	%r4986, %r4985, %r6770;
	add.s32 	%r4987, %r4986, -1;
	add.s32 	%r4988, %r4987, %r4984;
	shr.s32 	%r4989, %r4987, 5;
	add.s32 	%r4990, %r4989, %r4986;
	shl.b32 	%r4991, %r4990, 2;
	add.s32 	%r4992, %r62, %r4991;
	ld.shared.u32 	%r4993, [%r4992+-4];
	shr.s32 	%r4994, %r4988, 5;
	add.s32 	%r4995, %r4986, %r4984;
	add.s32 	%r4996, %r4994, %r4995;
	shl.b32 	%r4997, %r4996, 2;
	add.s32 	%r4998, %r62, %r4997;
	ld.shared.u32 	%r4999, [%r4998+-4];
	add.s32 	%r5000, %r4999, %r4993;
	st.shared.u32 	[%r4998+-4], %r5000;
	bar.sync 	0;
$L__BB4_416:
	ld.shared.u32 	%r5001, [%r133+-4];
	ld.shared.u32 	%r5002, [%r65];
	ld.shared.u32 	%r5003, [%r66];
	mov.b32 	%r5004, 1;
	shl.b32 	%r5005, %r5004, %r374;
	not.b32 	%r5006, %r5001;
	add.s32 	%r5007, %r2, %r5006;
	and.b32  	%r5008, %r385, %r5005;
	setp.eq.s32 	%p369, %r5008, 0;
	sub.s32 	%r5009, %r63, %r5002;
	add.s32 	%r5010, %r5009, 3;
	add.s32 	%r5011, %r5007, %r5002;
	selp.b32 	%r5012, %r5010, %r5011, %p369;
	shr.u32 	%r5013, %r5012, 5;
	add.s32 	%r5014, %r5013, %r5012;
	shl.b32 	%r5015, %r5014, 2;
	mov.u32 	%r5016, s;
	add.s32 	%r5017, %r5016, %r5015;
	st.shared.u32 	[%r5017], %r385;
	sub.s32 	%r5018, %r5002, %r386;
	and.b32  	%r5019, %r387, %r5005;
	setp.eq.s32 	%p370, %r5019, 0;
	sub.s32 	%r5020, %r64, %r5003;
	add.s32 	%r5021, %r5020, 3;
	add.s32 	%r5022, %r5007, %r5003;
	selp.b32 	%r5023, %r5021, %r5022, %p370;
	shr.u32 	%r5024, %r5023, 5;
	add.s32 	%r5025, %r5024, %r5023;
	shl.b32 	%r5026, %r5025, 2;
	add.s32 	%r5027, %r5016, %r5026;
	st.shared.u32 	[%r5027], %r387;
	sub.s32 	%r5028, %r5003, %r388;
	and.b32  	%r5029, %r381, %r5005;
	setp.eq.s32 	%p371, %r5029, 0;
	sub.s32 	%r5030, %r63, %r5018;
	add.s32 	%r5031, %r5030, 2;
	add.s32 	%r5032, %r5007, %r5018;
	selp.b32 	%r5033, %r5031, %r5032, %p371;
	shr.u32 	%r5034, %r5033, 5;
	add.s32 	%r5035, %r5034, %r5033;
	shl.b32 	%r5036, %r5035, 2;
	add.s32 	%r5037, %r5016, %r5036;
	st.shared.u32 	[%r5037], %r381;
	sub.s32 	%r5038, %r5018, %r382;
	and.b32  	%r5039, %r383, %r5005;
	setp.eq.s32 	%p372, %r5039, 0;
	sub.s32 	%r5040, %r64, %r5028;
	add.s32 	%r5041, %r5040, 2;
	add.s32 	%r5042, %r5007, %r5028;
	selp.b32 	%r5043, %r5041, %r5042, %p372;
	shr.u32 	%r5044, %r5043, 5;
	add.s32 	%r5045, %r5044, %r5043;
	shl.b32 	%r5046, %r5045, 2;
	add.s32 	%r5047, %r5016, %r5046;
	st.shared.u32 	[%r5047], %r383;
	sub.s32 	%r5048, %r5028, %r384;
	and.b32  	%r5049, %r377, %r5005;
	setp.eq.s32 	%p373, %r5049, 0;
	sub.s32 	%r5050, %r63, %r5038;
	add.s32 	%r5051, %r5050, 1;
	add.s32 	%r5052, %r5007, %r5038;
	selp.b32 	%r5053, %r5051, %r5052, %p373;
	shr.u32 	%r5054, %r5053, 5;
	add.s32 	%r5055, %r5054, %r5053;
	shl.b32 	%r5056, %r5055, 2;
	add.s32 	%r5057, %r5016, %r5056;
	st.shared.u32 	[%r5057], %r377;
	sub.s32 	%r5058, %r5038, %r378;
	and.b32  	%r5059, %r379, %r5005;
	setp.eq.s32 	%p374, %r5059, 0;
	sub.s32 	%r5060, %r64, %r5048;
	add.s32 	%r5061, %r5060, 1;
	add.s32 	%r5062, %r5007, %r5048;
	selp.b32 	%r5063, %r5061, %r5062, %p374;
	shr.u32 	%r5064, %r5063, 5;
	add.s32 	%r5065, %r5064, %r5063;
	shl.b32 	%r5066, %r5065, 2;
	add.s32 	%r5067, %r5016, %r5066;
	st.shared.u32 	[%r5067], %r379;
	sub.s32 	%r5068, %r5048, %r380;
	and.b32  	%r5069, %r375, %r5005;
	setp.eq.s32 	%p375, %r5069, 0;
	sub.s32 	%r5070, %r63, %r5058;
	add.s32 	%r5071, %r5007, %r5058;
	selp.b32 	%r5072, %r5070, %r5071, %p375;
	shr.u32 	%r5073, %r5072, 5;
	add.s32 	%r5074, %r5073, %r5072;
	shl.b32 	%r5075, %r5074, 2;
	add.s32 	%r5076, %r5016, %r5075;
	st.shared.u32 	[%r5076], %r375;
	and.b32  	%r5077, %r376, %r5005;
	setp.eq.s32 	%p376, %r5077, 0;
	sub.s32 	%r5078, %r64, %r5068;
	add.s32 	%r5079, %r5007, %r5068;
	selp.b32 	%r5080, %r5078, %r5079, %p376;
	shr.u32 	%r5081, %r5080, 5;
	add.s32 	%r5082, %r5081, %r5080;
	shl.b32 	%r5083, %r5082, 2;
	add.s32 	%r5084, %r5016, %r5083;
	st.shared.u32 	[%r5084], %r376;
	bar.sync 	0;
	add.s32 	%r422, %r744, 7;
	ld.shared.u32 	%r423, [%r71];
	shr.u32 	%r5085, %r423, %r422;
	and.b32  	%r5086, %r5085, 1;
	ld.shared.u32 	%r424, [%r73];
	shr.u32 	%r5087, %r424, %r422;
	and.b32  	%r5088, %r5087, 1;
	ld.shared.u32 	%r425, [%r75+4];
	shr.u32 	%r5089, %r425, %r422;
	and.b32  	%r426, %r5089, 1;
	add.s32 	%r5090, %r426, %r5086;
	ld.shared.u32 	%r427, [%r80+4];
	shr.u32 	%r5091, %r427, %r422;
	and.b32  	%r428, %r5091, 1;
	add.s32 	%r5092, %r428, %r5088;
	ld.shared.u32 	%r429, [%r83+8];
	shr.u32 	%r5093, %r429, %r422;
	and.b32  	%r430, %r5093, 1;
	add.s32 	%r5094, %r430, %r5090;
	ld.shared.u32 	%r431, [%r87+8];
	shr.u32 	%r5095, %r431, %r422;
	and.b32  	%r432, %r5095, 1;
	add.s32 	%r5096, %r432, %r5092;
	ld.shared.u32 	%r433, [%r83+12];
	shr.u32 	%r5097, %r433, %r422;
	and.b32  	%r434, %r5097, 1;
	add.s32 	%r5098, %r434, %r5094;
	ld.shared.u32 	%r435, [%r94+12];
	shr.u32 	%r5099, %r435, %r422;
	and.b32  	%r436, %r5099, 1;
	add.s32 	%r5100, %r436, %r5096;
	st.shared.u32 	[%r65], %r5098;
	st.shared.u32 	[%r66], %r5100;
	bar.sync 	0;
	@%p12 bra 	$L__BB4_421;
	mov.b32 	%r6741, 1;
	mov.u32 	%r6740, %r67;
$L__BB4_418:
	setp.ge.u32 	%p377, %r6776, %r6740;
	@%p377 bra 	$L__BB4_420;
	mul.lo.s32 	%r5102, %r69, %r6741;
	add.s32 	%r5103, %r5102, -1;
	sub.s32 	%r5104, %r5103, %r6741;
	shr.s32 	%r5105, %r5104, 5;
	sub.s32 	%r5106, %r5102, %r6741;
	add.s32 	%r5107, %r5105, %r5106;
	shl.b32 	%r5108, %r5107, 2;
	add.s32 	%r5109, %r62, %r5108;
	ld.shared.u32 	%r5110, [%r5109+-4];
	shr.s32 	%r5111, %r5103, 5;
	add.s32 	%r5112, %r5111, %r5102;
	shl.b32 	%r5113, %r5112, 2;
	add.s32 	%r5114, %r62, %r5113;
	ld.shared.u32 	%r5115, [%r5114+-4];
	add.s32 	%r5116, %r5115, %r5110;
	st.shared.u32 	[%r5114+-4], %r5116;
$L__BB4_420:
	bar.sync 	0;
	shl.b32 	%r6741, %r6741, 1;
	shr.u32 	%r6740, %r6740, 1;
	setp.le.s32 	%p378, %r6741, %r67;
	@%p378 bra 	$L__BB4_418;
$L__BB4_421:
	@%p67 bra 	$L__BB4_473;
	setp.ne.s32 	%p380, %r6776, 0;
	@%p380 bra 	$L__BB4_424;
	add.s32 	%r5117, %r98, %r70;
	ld.shared.u32 	%r5118, [%r99+-4];
	shr.u32 	%r5119, %r5117, 5;
	add.s32 	%r5120, %r97, %r70;
	add.s32 	%r5121, %r5119, %r5120;
	shl.b32 	%r5122, %r5121, 2;
	add.s32 	%r5123, %r62, %r5122;
	ld.shared.u32 	%r5124, [%r5123+-4];
	add.s32 	%r5125, %r5124, %r5118;
	st.shared.u32 	[%r5123+-4], %r5125;
$L__BB4_424:
	bar.sync 	0;
	shr.u32 	%r441, %r70, 1;
	setp.eq.s32 	%p381, %r70, 1;
	@%p381 bra 	$L__BB4_473;
	setp.gt.u32 	%p382, %r6776, 2;
	@%p382 bra 	$L__BB4_427;
	and.b32  	%r5126, %r70, 2147483646;
	mul.lo.s32 	%r5127, %r5126, %r6770;
	add.s32 	%r5128, %r5127, -1;
	add.s32 	%r5129, %r5128, %r441;
	shr.s32 	%r5130, %r5128, 5;
	add.s32 	%r5131, %r5130, %r5127;
	shl.b32 	%r5132, %r5131, 2;
	add.s32 	%r5133, %r62, %r5132;
	ld.shared.u32 	%r5134, [%r5133+-4];
	shr.s32 	%r5135, %r5129, 5;
	add.s32 	%r5136, %r5127, %r441;
	add.s32 	%r5137, %r5135, %r5136;
	shl.b32 	%r5138, %r5137, 2;
	add.s32 	%r5139, %r62, %r5138;
	ld.shared.u32 	%r5140, [%r5139+-4];
	add.s32 	%r5141, %r5140, %r5134;
	st.shared.u32 	[%r5139+-4], %r5141;
$L__BB4_427:
	bar.sync 	0;
	shr.u32 	%r442, %r70, 2;
	setp.lt.u32 	%p383, %r70, 4;
	@%p383 bra 	$L__BB4_473;
	setp.gt.u32 	%p384, %r6776, 6;
	@%p384 bra 	$L__BB4_430;
	and.b32  	%r5142, %r441, 1073741822;
	mul.lo.s32 	%r5143, %r5142, %r6770;
	add.s32 	%r5144, %r5143, -1;
	add.s32 	%r5145, %r5144, %r442;
	shr.s32 	%r5146, %r5144, 5;
	add.s32 	%r5147, %r5146, %r5143;
	shl.b32 	%r5148, %r5147, 2;
	add.s32 	%r5149, %r62, %r5148;
	ld.shared.u32 	%r5150, [%r5149+-4];
	shr.s32 	%r5151, %r5145, 5;
	add.s32 	%r5152, %r5143, %r442;
	add.s32 	%r5153, %r5151, %r5152;
	shl.b32 	%r5154, %r5153, 2;
	add.s32 	%r5155, %r62, %r5154;
	ld.shared.u32 	%r5156, [%r5155+-4];
	add.s32 	%r5157, %r5156, %r5150;
	st.shared.u32 	[%r5155+-4], %r5157;
$L__BB4_430:
	bar.sync 	0;
	shr.u32 	%r443, %r70, 3;
	setp.lt.u32 	%p385, %r70, 8;
	@%p385 bra 	$L__BB4_473;
	setp.gt.u32 	%p386, %r6776, 14;
	@%p386 bra 	$L__BB4_433;
	and.b32  	%r5158, %r442, 536870910;
	mul.lo.s32 	%r5159, %r5158, %r6770;
	add.s32 	%r5160, %r5159, -1;
	add.s32 	%r5161, %r5160, %r443;
	shr.s32 	%r5162, %r5160, 5;
	add.s32 	%r5163, %r5162, %r5159;
	shl.b32 	%r5164, %r5163, 2;
	add.s32 	%r5165, %r62, %r5164;
	ld.shared.u32 	%r5166, [%r5165+-4];
	shr.s32 	%r5167, %r5161, 5;
	add.s32 	%r5168, %r5159, %r443;
	add.s32 	%r5169, %r5167, %r5168;
	shl.b32 	%r5170, %r5169, 2;
	add.s32 	%r5171, %r62, %r5170;
	ld.shared.u32 	%r5172, [%r5171+-4];
	add.s32 	%r5173, %r5172, %r5166;
	st.shared.u32 	[%r5171+-4], %r5173;
$L__BB4_433:
	bar.sync 	0;
	shr.u32 	%r444, %r70, 4;
	setp.lt.u32 	%p387, %r70, 16;
	@%p387 bra 	$L__BB4_473;
	setp.gt.u32 	%p388, %r6776, 30;
	@%p388 bra 	$L__BB4_436;
	and.b32  	%r5174, %r443, 268435454;
	mul.lo.s32 	%r5175, %r5174, %r6770;
	add.s32 	%r5176, %r5175, -1;
	add.s32 	%r5177, %r5176, %r444;
	shr.s32 	%r5178, %r5176, 5;
	add.s32 	%r5179, %r5178, %r5175;
	shl.b32 	%r5180, %r5179, 2;
	add.s32 	%r5181, %r62, %r5180;
	ld.shared.u32 	%r5182, [%r5181+-4];
	shr.s32 	%r5183, %r5177, 5;
	add.s32 	%r5184, %r5175, %r444;
	add.s32 	%r5185, %r5183, %r5184;
	shl.b32 	%r5186, %r5185, 2;
	add.s32 	%r5187, %r62, %r5186;
	ld.shared.u32 	%r5188, [%r5187+-4];
	add.s32 	%r5189, %r5188, %r5182;
	st.shared.u32 	[%r5187+-4], %r5189;
$L__BB4_436:
	bar.sync 	0;
	shr.u32 	%r445, %r70, 5;
	setp.lt.u32 	%p389, %r70, 32;
	@%p389 bra 	$L__BB4_473;
	setp.gt.u32 	%p390, %r6776, 62;
	@%p390 bra 	$L__BB4_439;
	and.b32  	%r5190, %r444, 134217726;
	mul.lo.s32 	%r5191, %r5190, %r6770;
	add.s32 	%r5192, %r5191, -1;
	add.s32 	%r5193, %r5192, %r445;
	shr.s32 	%r5194, %r5192, 5;
	add.s32 	%r5195, %r5194, %r5191;
	shl.b32 	%r5196, %r5195, 2;
	add.s32 	%r5197, %r62, %r5196;
	ld.shared.u32 	%r5198, [%r5197+-4];
	shr.s32 	%r5199, %r5193, 5;
	add.s32 	%r5200, %r5191, %r445;
	add.s32 	%r5201, %r5199, %r5200;
	shl.b32 	%r5202, %r5201, 2;
	add.s32 	%r5203, %r62, %r5202;
	ld.shared.u32 	%r5204, [%r5203+-4];
	add.s32 	%r5205, %r5204, %r5198;
	st.shared.u32 	[%r5203+-4], %r5205;
$L__BB4_439:
	bar.sync 	0;
	shr.u32 	%r446, %r70, 6;
	setp.lt.u32 	%p391, %r70, 64;
	@%p391 bra 	$L__BB4_473;
	setp.gt.u32 	%p392, %r6776, 126;
	@%p392 bra 	$L__BB4_442;
	and.b32  	%r5206, %r445, 67108862;
	mul.lo.s32 	%r5207, %r5206, %r6770;
	add.s32 	%r5208, %r5207, -1;
	add.s32 	%r5209, %r5208, %r446;
	shr.s32 	%r5210, %r5208, 5;
	add.s32 	%r5211, %r5210, %r5207;
	shl.b32 	%r5212, %r5211, 2;
	add.s32 	%r5213, %r62, %r5212;
	ld.shared.u32 	%r5214, [%r5213+-4];
	shr.s32 	%r5215, %r5209, 5;
	add.s32 	%r5216, %r5207, %r446;
	add.s32 	%r5217, %r5215, %r5216;
	shl.b32 	%r5218, %r5217, 2;
	add.s32 	%r5219, %r62, %r5218;
	ld.shared.u32 	%r5220, [%r5219+-4];
	add.s32 	%r5221, %r5220, %r5214;
	st.shared.u32 	[%r5219+-4], %r5221;
$L__BB4_442:
	bar.sync 	0;
	shr.u32 	%r447, %r70, 7;
	setp.lt.u32 	%p393, %r70, 128;
	@%p393 bra 	$L__BB4_473;
	setp.gt.u32 	%p394, %r6776, 254;
	@%p394 bra 	$L__BB4_445;
	and.b32  	%r5222, %r446, 33554430;
	mul.lo.s32 	%r5223, %r5222, %r6770;
	add.s32 	%r5224, %r5223, -1;
	add.s32 	%r5225, %r5224, %r447;
	shr.s32 	%r5226, %r5224, 5;
	add.s32 	%r5227, %r5226, %r5223;
	shl.b32 	%r5228, %r5227, 2;
	add.s32 	%r5229, %r62, %r5228;
	ld.shared.u32 	%r5230, [%r5229+-4];
	shr.s32 	%r5231, %r5225, 5;
	add.s32 	%r5232, %r5223, %r447;
	add.s32 	%r5233, %r5231, %r5232;
	shl.b32 	%r5234, %r5233, 2;
	add.s32 	%r5235, %r62, %r5234;
	ld.shared.u32 	%r5236, [%r5235+-4];
	add.s32 	%r5237, %r5236, %r5230;
	st.shared.u32 	[%r5235+-4], %r5237;
$L__BB4_445:
	bar.sync 	0;
	shr.u32 	%r448, %r70, 8;
	setp.lt.u32 	%p395, %r70, 256;
	@%p395 bra 	$L__BB4_473;
	setp.gt.u32 	%p396, %r6776, 510;
	@%p396 bra 	$L__BB4_448;
	and.b32  	%r5238, %r447, 16777214;
	mul.lo.s32 	%r5239, %r5238, %r6770;
	add.s32 	%r5240, %r5239, -1;
	add.s32 	%r5241, %r5240, %r448;
	shr.s32 	%r5242, %r5240, 5;
	add.s32 	%r5243, %r5242, %r5239;
	shl.b32 	%r5244, %r5243, 2;
	add.s32 	%r5245, %r62, %r5244;
	ld.shared.u32 	%r5246, [%r5245+-4];
	shr.s32 	%r5247, %r5241, 5;
	add.s32 	%r5248, %r5239, %r448;
	add.s32 	%r5249, %r5247, %r5248;
	shl.b32 	%r5250, %r5249, 2;
	add.s32 	%r5251, %r62, %r5250;
	ld.shared.u32 	%r5252, [%r5251+-4];
	add.s32 	%r5253, %r5252, %r5246;
	st.shared.u32 	[%r5251+-4], %r5253;
$L__BB4_448:
	bar.sync 	0;
	shr.u32 	%r449, %r70, 9;
	setp.lt.u32 	%p397, %r70, 512;
	@%p397 bra 	$L__BB4_473;
	setp.eq.s32 	%p398, %r6776, 1023;
	@%p398 bra 	$L__BB4_451;
	and.b32  	%r5254, %r448, 8388606;
	mul.lo.s32 	%r5255, %r5254, %r6770;
	add.s32 	%r5256, %r5255, -1;
	add.s32 	%r5257, %r5256, %r449;
	shr.s32 	%r5258, %r5256, 5;
	add.s32 	%r5259, %r5258, %r5255;
	shl.b32 	%r5260, %r5259, 2;
	add.s32 	%r5261, %r62, %r5260;
	ld.shared.u32 	%r5262, [%r5261+-4];
	shr.s32 	%r5263, %r5257, 5;
	add.s32 	%r5264, %r5255, %r449;
	add.s32 	%r5265, %r5263, %r5264;
	shl.b32 	%r5266, %r5265, 2;
	add.s32 	%r5267, %r62, %r5266;
	ld.shared.u32 	%r5268, [%r5267+-4];
	add.s32 	%r5269, %r5268, %r5262;
	st.shared.u32 	[%r5267+-4], %r5269;
$L__BB4_451:
	bar.sync 	0;
	shr.u32 	%r450, %r70, 10;
	setp.lt.u32 	%p399, %r70, 1024;
	@%p399 bra 	$L__BB4_473;
	and.b32  	%r5270, %r449, 4194302;
	mul.lo.s32 	%r5271, %r5270, %r6770;
	add.s32 	%r5272, %r5271, -1;
	add.s32 	%r5273, %r5272, %r450;
	shr.s32 	%r5274, %r5272, 5;
	add.s32 	%r5275, %r5274, %r5271;
	shl.b32 	%r5276, %r5275, 2;
	add.s32 	%r5277, %r62, %r5276;
	ld.shared.u32 	%r5278, [%r5277+-4];
	shr.s32 	%r5279, %r5273, 5;
	add.s32 	%r5280, %r5271, %r450;
	add.s32 	%r5281, %r5279, %r5280;
	shl.b32 	%r5282, %r5281, 2;
	add.s32 	%r5283, %r62, %r5282;
	ld.shared.u32 	%r5284, [%r5283+-4];
	add.s32 	%r5285, %r5284, %r5278;
	st.shared.u32 	[%r5283+-4], %r5285;
	bar.sync 	0;
	shr.u32 	%r451, %r70, 11;
	setp.lt.u32 	%p400, %r70, 2048;
	@%p400 bra 	$L__BB4_473;
	and.b32  	%r5286, %r450, 2097150;
	mul.lo.s32 	%r5287, %r5286, %r6770;
	add.s32 	%r5288, %r5287, -1;
	add.s32 	%r5289, %r5288, %r451;
	shr.s32 	%r5290, %r5288, 5;
	add.s32 	%r5291, %r5290, %r5287;
	shl.b32 	%r5292, %r5291, 2;
	add.s32 	%r5293, %r62, %r5292;
	ld.shared.u32 	%r5294, [%r5293+-4];
	shr.s32 	%r5295, %r5289, 5;
	add.s32 	%r5296, %r5287, %r451;
	add.s32 	%r5297, %r5295, %r5296;
	shl.b32 	%r5298, %r5297, 2;
	add.s32 	%r5299, %r62, %r5298;
	ld.shared.u32 	%r5300, [%r5299+-4];
	add.s32 	%r5301, %r5300, %r5294;
	st.shared.u32 	[%r5299+-4], %r5301;
	bar.sync 	0;
	shr.u32 	%r452, %r70, 12;
	setp.lt.u32 	%p401, %r70, 4096;
	@%p401 bra 	$L__BB4_473;
	and.b32  	%r5302, %r451, 1048574;
	mul.lo.s32 	%r5303, %r5302, %r6770;
	add.s32 	%r5304, %r5303, -1;
	add.s32 	%r5305, %r5304, %r452;
	shr.s32 	%r5306, %r5304, 5;
	add.s32 	%r5307, %r5306, %r5303;
	shl.b32 	%r5308, %r5307, 2;
	add.s32 	%r5309, %r62, %r5308;
	ld.shared.u32 	%r5310, [%r5309+-4];
	shr.s32 	%r5311, %r5305, 5;
	add.s32 	%r5312, %r5303, %r452;
	add.s32 	%r5313, %r5311, %r5312;
	shl.b32 	%r5314, %r5313, 2;
	add.s32 	%r5315, %r62, %r5314;
	ld.shared.u32 	%r5316, [%r5315+-4];
	add.s32 	%r5317, %r5316, %r5310;
	st.shared.u32 	[%r5315+-4], %r5317;
	bar.sync 	0;
	shr.u32 	%r453, %r70, 13;
	setp.lt.u32 	%p402, %r70, 8192;
	@%p402 bra 	$L__BB4_473;
	and.b32  	%r5318, %r452, 524286;
	mul.lo.s32 	%r5319, %r5318, %r6770;
	add.s32 	%r5320, %r5319, -1;
	add.s32 	%r5321, %r5320, %r453;
	shr.s32 	%r5322, %r5320, 5;
	add.s32 	%r5323, %r5322, %r5319;
	shl.b32 	%r5324, %r5323, 2;
	add.s32 	%r5325, %r62, %r5324;
	ld.shared.u32 	%r5326, [%r5325+-4];
	shr.s32 	%r5327, %r5321, 5;
	add.s32 	%r5328, %r5319, %r453;
	add.s32 	%r5329, %r5327, %r5328;
	shl.b32 	%r5330, %r5329, 2;
	add.s32 	%r5331, %r62, %r5330;
	ld.shared.u32 	%r5332, [%r5331+-4];
	add.s32 	%r5333, %r5332, %r5326;
	st.shared.u32 	[%r5331+-4], %r5333;
	bar.sync 	0;
	shr.u32 	%r454, %r70, 14;
	setp.lt.u32 	%p403, %r70, 16384;
	@%p403 bra 	$L__BB4_473;
	and.b32  	%r5334, %r453, 262142;
	mul.lo.s32 	%r5335, %r5334, %r6770;
	add.s32 	%r5336, %r5335, -1;
	add.s32 	%r5337, %r5336, %r454;
	shr.s32 	%r5338, %r5336, 5;
	add.s32 	%r5339, %r5338, %r5335;
	shl.b32 	%r5340, %r5339, 2;
	add.s32 	%r5341, %r62, %r5340;
	ld.shared.u32 	%r5342, [%r5341+-4];
	shr.s32 	%r5343, %r5337, 5;
	add.s32 	%r5344, %r5335, %r454;
	add.s32 	%r5345, %r5343, %r5344;
	shl.b32 	%r5346, %r5345, 2;
	add.s32 	%r5347, %r62, %r5346;
	ld.shared.u32 	%r5348, [%r5347+-4];
	add.s32 	%r5349, %r5348, %r5342;
	st.shared.u32 	[%r5347+-4], %r5349;
	bar.sync 	0;
	shr.u32 	%r455, %r70, 15;
	setp.lt.u32 	%p404, %r70, 32768;
	@%p404 bra 	$L__BB4_473;
	and.b32  	%r5350, %r454, 131070;
	mul.lo.s32 	%r5351, %r5350, %r6770;
	add.s32 	%r5352, %r5351, -1;
	add.s32 	%r5353, %r5352, %r455;
	shr.s32 	%r5354, %r5352, 5;
	add.s32 	%r5355, %r5354, %r5351;
	shl.b32 	%r5356, %r5355, 2;
	add.s32 	%r5357, %r62, %r5356;
	ld.shared.u32 	%r5358, [%r5357+-4];
	shr.s32 	%r5359, %r5353, 5;
	add.s32 	%r5360, %r5351, %r455;
	add.s32 	%r5361, %r5359, %r5360;
	shl.b32 	%r5362, %r5361, 2;
	add.s32 	%r5363, %r62, %r5362;
	ld.shared.u32 	%r5364, [%r5363+-4];
	add.s32 	%r5365, %r5364, %r5358;
	st.shared.u32 	[%r5363+-4], %r5365;
	bar.sync 	0;
	shr.u32 	%r456, %r70, 16;
	setp.lt.u32 	%p405, %r70, 65536;
	@%p405 bra 	$L__BB4_473;
	and.b32  	%r5366, %r455, 65534;
	mul.lo.s32 	%r5367, %r5366, %r6770;
	add.s32 	%r5368, %r5367, -1;
	add.s32 	%r5369, %r5368, %r456;
	shr.s32 	%r5370, %r5368, 5;
	add.s32 	%r5371, %r5370, %r5367;
	shl.b32 	%r5372, %r5371, 2;
	add.s32 	%r5373, %r62, %r5372;
	ld.shared.u32 	%r5374, [%r5373+-4];
	shr.s32 	%r5375, %r5369, 5;
	add.s32 	%r5376, %r5367, %r456;
	add.s32 	%r5377, %r5375, %r5376;
	shl.b32 	%r5378, %r5377, 2;
	add.s32 	%r5379, %r62, %r5378;
	ld.shared.u32 	%r5380, [%r5379+-4];
	add.s32 	%r5381, %r5380, %r5374;
	st.shared.u32 	[%r5379+-4], %r5381;
	bar.sync 	0;
	shr.u32 	%r457, %r70, 17;
	setp.lt.u32 	%p406, %r70, 131072;
	@%p406 bra 	$L__BB4_473;
	and.b32  	%r5382, %r456, 32766;
	mul.lo.s32 	%r5383, %r5382, %r6770;
	add.s32 	%r5384, %r5383, -1;
	add.s32 	%r5385, %r5384, %r457;
	shr.s32 	%r5386, %r5384, 5;
	add.s32 	%r5387, %r5386, %r5383;
	shl.b32 	%r5388, %r5387, 2;
	add.s32 	%r5389, %r62, %r5388;
	ld.shared.u32 	%r5390, [%r5389+-4];
	shr.s32 	%r5391, %r5385, 5;
	add.s32 	%r5392, %r5383, %r457;
	add.s32 	%r5393, %r5391, %r5392;
	shl.b32 	%r5394, %r5393, 2;
	add.s32 	%r5395, %r62, %r5394;
	ld.shared.u32 	%r5396, [%r5395+-4];
	add.s32 	%r5397, %r5396, %r5390;
	st.shared.u32 	[%r5395+-4], %r5397;
	bar.sync 	0;
	shr.u32 	%r458, %r70, 18;
	setp.lt.u32 	%p407, %r70, 262144;
	@%p407 bra 	$L__BB4_473;
	and.b32  	%r5398, %r457, 16382;
	mul.lo.s32 	%r5399, %r5398, %r6770;
	add.s32 	%r5400, %r5399, -1;
	add.s32 	%r5401, %r5400, %r458;
	shr.s32 	%r5402, %r5400, 5;
	add.s32 	%r5403, %r5402, %r5399;
	shl.b32 	%r5404, %r5403, 2;
	add.s32 	%r5405, %r62, %r5404;
	ld.shared.u32 	%r5406, [%r5405+-4];
	shr.s32 	%r5407, %r5401, 5;
	add.s32 	%r5408, %r5399, %r458;
	add.s32 	%r5409, %r5407, %r5408;
	shl.b32 	%r5410, %r5409, 2;
	add.s32 	%r5411, %r62, %r5410;
	ld.shared.u32 	%r5412, [%r5411+-4];
	add.s32 	%r5413, %r5412, %r5406;
	st.shared.u32 	[%r5411+-4], %r5413;
	bar.sync 	0;
	shr.u32 	%r459, %r70, 19;
	setp.lt.u32 	%p408, %r70, 524288;
	@%p408 bra 	$L__BB4_473;
	and.b32  	%r5414, %r458, 8190;
	mul.lo.s32 	%r5415, %r5414, %r6770;
	add.s32 	%r5416, %r5415, -1;
	add.s32 	%r5417, %r5416, %r459;
	shr.s32 	%r5418, %r5416, 5;
	add.s32 	%r5419, %r5418, %r5415;
	shl.b32 	%r5420, %r5419, 2;
	add.s32 	%r5421, %r62, %r5420;
	ld.shared.u32 	%r5422, [%r5421+-4];
	shr.s32 	%r5423, %r5417, 5;
	add.s32 	%r5424, %r5415, %r459;
	add.s32 	%r5425, %r5423, %r5424;
	shl.b32 	%r5426, %r5425, 2;
	add.s32 	%r5427, %r62, %r5426;
	ld.shared.u32 	%r5428, [%r5427+-4];
	add.s32 	%r5429, %r5428, %r5422;
	st.shared.u32 	[%r5427+-4], %r5429;
	bar.sync 	0;
	shr.u32 	%r460, %r70, 20;
	setp.lt.u32 	%p409, %r70, 1048576;
	@%p409 bra 	$L__BB4_473;
	and.b32  	%r5430, %r459, 4094;
	mul.lo.s32 	%r5431, %r5430, %r6770;
	add.s32 	%r5432, %r5431, -1;
	add.s32 	%r5433, %r5432, %r460;
	shr.s32 	%r5434, %r5432, 5;
	add.s32 	%r5435, %r5434, %r5431;
	shl.b32 	%r5436, %r5435, 2;
	add.s32 	%r5437, %r62, %r5436;
	ld.shared.u32 	%r5438, [%r5437+-4];
	shr.s32 	%r5439, %r5433, 5;
	add.s32 	%r5440, %r5431, %r460;
	add.s32 	%r5441, %r5439, %r5440;
	shl.b32 	%r5442, %r5441, 2;
	add.s32 	%r5443, %r62, %r5442;
	ld.shared.u32 	%r5444, [%r5443+-4];
	add.s32 	%r5445, %r5444, %r5438;
	st.shared.u32 	[%r5443+-4], %r5445;
	bar.sync 	0;
	shr.u32 	%r461, %r70, 21;
	setp.lt.u32 	%p410, %r70, 2097152;
	@%p410 bra 	$L__BB4_473;
	and.b32  	%r5446, %r460, 2046;
	mul.lo.s32 	%r5447, %r5446, %r6770;
	add.s32 	%r5448, %r5447, -1;
	add.s32 	%r5449, %r5448, %r461;
	shr.s32 	%r5450, %r5448, 5;
	add.s32 	%r5451, %r5450, %r5447;
	shl.b32 	%r5452, %r5451, 2;
	add.s32 	%r5453, %r62, %r5452;
	ld.shared.u32 	%r5454, [%r5453+-4];
	shr.s32 	%r5455, %r5449, 5;
	add.s32 	%r5456, %r5447, %r461;
	add.s32 	%r5457, %r5455, %r5456;
	shl.b32 	%r5458, %r5457, 2;
	add.s32 	%r5459, %r62, %r5458;
	ld.shared.u32 	%r5460, [%r5459+-4];
	add.s32 	%r5461, %r5460, %r5454;
	st.shared.u32 	[%r5459+-4], %r5461;
	bar.sync 	0;
	shr.u32 	%r462, %r70, 22;
	setp.lt.u32 	%p411, %r70, 4194304;
	@%p411 bra 	$L__BB4_473;
	and.b32  	%r5462, %r461, 1022;
	mul.lo.s32 	%r5463, %r5462, %r6770;
	add.s32 	%r5464, %r5463, -1;
	add.s32 	%r5465, %r5464, %r462;
	shr.s32 	%r5466, %r5464, 5;
	add.s32 	%r5467, %r5466, %r5463;
	shl.b32 	%r5468, %r5467, 2;
	add.s32 	%r5469, %r62, %r5468;
	ld.shared.u32 	%r5470, [%r5469+-4];
	shr.s32 	%r5471, %r5465, 5;
	add.s32 	%r5472, %r5463, %r462;
	add.s32 	%r5473, %r5471, %r5472;
	shl.b32 	%r5474, %r5473, 2;
	add.s32 	%r5475, %r62, %r5474;
	ld.shared.u32 	%r5476, [%r5475+-4];
	add.s32 	%r5477, %r5476, %r5470;
	st.shared.u32 	[%r5475+-4], %r5477;
	bar.sync 	0;
	shr.u32 	%r463, %r70, 23;
	setp.lt.u32 	%p412, %r70, 8388608;
	@%p412 bra 	$L__BB4_473;
	and.b32  	%r5478, %r462, 510;
	mul.lo.s32 	%r5479, %r5478, %r6770;
	add.s32 	%r5480, %r5479, -1;
	add.s32 	%r5481, %r5480, %r463;
	shr.s32 	%r5482, %r5480, 5;
	add.s32 	%r5483, %r5482, %r5479;
	shl.b32 	%r5484, %r5483, 2;
	add.s32 	%r5485, %r62, %r5484;
	ld.shared.u32 	%r5486, [%r5485+-4];
	shr.s32 	%r5487, %r5481, 5;
	add.s32 	%r5488, %r5479, %r463;
	add.s32 	%r5489, %r5487, %r5488;
	shl.b32 	%r5490, %r5489, 2;
	add.s32 	%r5491, %r62, %r5490;
	ld.shared.u32 	%r5492, [%r5491+-4];
	add.s32 	%r5493, %r5492, %r5486;
	st.shared.u32 	[%r5491+-4], %r5493;
	bar.sync 	0;
	shr.u32 	%r464, %r70, 24;
	setp.lt.u32 	%p413, %r70, 16777216;
	@%p413 bra 	$L__BB4_473;
	and.b32  	%r5494, %r463, 254;
	mul.lo.s32 	%r5495, %r5494, %r6770;
	add.s32 	%r5496, %r5495, -1;
	add.s32 	%r5497, %r5496, %r464;
	shr.s32 	%r5498, %r5496, 5;
	add.s32 	%r5499, %r5498, %r5495;
	shl.b32 	%r5500, %r5499, 2;
	add.s32 	%r5501, %r62, %r5500;
	ld.shared.u32 	%r5502, [%r5501+-4];
	shr.s32 	%r5503, %r5497, 5;
	add.s32 	%r5504, %r5495, %r464;
	add.s32 	%r5505, %r5503, %r5504;
	shl.b32 	%r5506, %r5505, 2;
	add.s32 	%r5507, %r62, %r5506;
	ld.shared.u32 	%r5508, [%r5507+-4];
	add.s32 	%r5509, %r5508, %r5502;
	st.shared.u32 	[%r5507+-4], %r5509;
	bar.sync 	0;
	shr.u32 	%r465, %r70, 25;
	setp.lt.u32 	%p414, %r70, 33554432;
	@%p414 bra 	$L__BB4_473;
	and.b32  	%r5510, %r464, 126;
	mul.lo.s32 	%r5511, %r5510, %r6770;
	add.s32 	%r5512, %r5511, -1;
	add.s32 	%r5513, %r5512, %r465;
	shr.s32 	%r5514, %r5512, 5;
	add.s32 	%r5515, %r5514, %r5511;
	shl.b32 	%r5516, %r5515, 2;
	add.s32 	%r5517, %r62, %r5516;
	ld.shared.u32 	%r5518, [%r5517+-4];
	shr.s32 	%r5519, %r5513, 5;
	add.s32 	%r5520, %r5511, %r465;
	add.s32 	%r5521, %r5519, %r5520;
	shl.b32 	%r5522, %r5521, 2;
	add.s32 	%r5523, %r62, %r5522;
	ld.shared.u32 	%r5524, [%r5523+-4];
	add.s32 	%r5525, %r5524, %r5518;
	st.shared.u32 	[%r5523+-4], %r5525;
	bar.sync 	0;
	shr.u32 	%r466, %r70, 26;
	setp.lt.u32 	%p415, %r70, 67108864;
	@%p415 bra 	$L__BB4_473;
	and.b32  	%r5526, %r465, 62;
	mul.lo.s32 	%r5527, %r5526, %r6770;
	add.s32 	%r5528, %r5527, -1;
	add.s32 	%r5529, %r5528, %r466;
	shr.s32 	%r5530, %r5528, 5;
	add.s32 	%r5531, %r5530, %r5527;
	shl.b32 	%r5532, %r5531, 2;
	add.s32 	%r5533, %r62, %r5532;
	ld.shared.u32 	%r5534, [%r5533+-4];
	shr.s32 	%r5535, %r5529, 5;
	add.s32 	%r5536, %r5527, %r466;
	add.s32 	%r5537, %r5535, %r5536;
	shl.b32 	%r5538, %r5537, 2;
	add.s32 	%r5539, %r62, %r5538;
	ld.shared.u32 	%r5540, [%r5539+-4];
	add.s32 	%r5541, %r5540, %r5534;
	st.shared.u32 	[%r5539+-4], %r5541;
	bar.sync 	0;
	shr.u32 	%r467, %r70, 27;
	setp.lt.u32 	%p416, %r70, 134217728;
	@%p416 bra 	$L__BB4_473;
	and.b32  	%r5542, %r466, 30;
	mul.lo.s32 	%r5543, %r5542, %r6770;
	add.s32 	%r5544, %r5543, -1;
	add.s32 	%r5545, %r5544, %r467;
	shr.s32 	%r5546, %r5544, 5;
	add.s32 	%r5547, %r5546, %r5543;
	shl.b32 	%r5548, %r5547, 2;
	add.s32 	%r5549, %r62, %r5548;
	ld.shared.u32 	%r5550, [%r5549+-4];
	shr.s32 	%r5551, %r5545, 5;
	add.s32 	%r5552, %r5543, %r467;
	add.s32 	%r5553, %r5551, %r5552;
	shl.b32 	%r5554, %r5553, 2;
	add.s32 	%r5555, %r62, %r5554;
	ld.shared.u32 	%r5556, [%r5555+-4];
	add.s32 	%r5557, %r5556, %r5550;
	st.shared.u32 	[%r5555+-4], %r5557;
	bar.sync 	0;
	shr.u32 	%r468, %r70, 28;
	setp.lt.u32 	%p417, %r70, 268435456;
	@%p417 bra 	$L__BB4_473;
	and.b32  	%r5558, %r467, 14;
	mul.lo.s32 	%r5559, %r5558, %r6770;
	add.s32 	%r5560, %r5559, -1;
	add.s32 	%r5561, %r5560, %r468;
	shr.s32 	%r5562, %r5560, 5;
	add.s32 	%r5563, %r5562, %r5559;
	shl.b32 	%r5564, %r5563, 2;
	add.s32 	%r5565, %r62, %r5564;
	ld.shared.u32 	%r5566, [%r5565+-4];
	shr.s32 	%r5567, %r5561, 5;
	add.s32 	%r5568, %r5559, %r468;
	add.s32 	%r5569, %r5567, %r5568;
	shl.b32 	%r5570, %r5569, 2;
	add.s32 	%r5571, %r62, %r5570;
	ld.shared.u32 	%r5572, [%r5571+-4];
	add.s32 	%r5573, %r5572, %r5566;
	st.shared.u32 	[%r5571+-4], %r5573;
	bar.sync 	0;
	shr.u32 	%r469, %r70, 29;
	setp.lt.u32 	%p418, %r70, 536870912;
	@%p418 bra 	$L__BB4_473;
	and.b32  	%r5574, %r468, 6;
	mul.lo.s32 	%r5575, %r5574, %r6770;
	add.s32 	%r5576, %r5575, -1;
	add.s32 	%r5577, %r5576, %r469;
	shr.s32 	%r5578, %r5576, 5;
	add.s32 	%r5579, %r5578, %r5575;
	shl.b32 	%r5580, %r5579, 2;
	add.s32 	%r5581, %r62, %r5580;
	ld.shared.u32 	%r5582, [%r5581+-4];
	shr.s32 	%r5583, %r5577, 5;
	add.s32 	%r5584, %r5575, %r469;
	add.s32 	%r5585, %r5583, %r5584;
	shl.b32 	%r5586, %r5585, 2;
	add.s32 	%r5587, %r62, %r5586;
	ld.shared.u32 	%r5588, [%r5587+-4];
	add.s32 	%r5589, %r5588, %r5582;
	st.shared.u32 	[%r5587+-4], %r5589;
	bar.sync 	0;
	setp.lt.u32 	%p419, %r70, 1073741824;
	@%p419 bra 	$L__BB4_473;
	shr.u32 	%r5590, %r70, 30;
	and.b32  	%r5591, %r469, 2;
	mul.lo.s32 	%r5592, %r5591, %r6770;
	add.s32 	%r5593, %r5592, -1;
	add.s32 	%r5594, %r5593, %r5590;
	shr.s32 	%r5595, %r5593, 5;
	add.s32 	%r5596, %r5595, %r5592;
	shl.b32 	%r5597, %r5596, 2;
	add.s32 	%r5598, %r62, %r5597;
	ld.shared.u32 	%r5599, [%r5598+-4];
	shr.s32 	%r5600, %r5594, 5;
	add.s32 	%r5601, %r5592, %r5590;
	add.s32 	%r5602, %r5600, %r5601;
	shl.b32 	%r5603, %r5602, 2;
	add.s32 	%r5604, %r62, %r5603;
	ld.shared.u32 	%r5605, [%r5604+-4];
	add.s32 	%r5606, %r5605, %r5599;
	st.shared.u32 	[%r5604+-4], %r5606;
	bar.sync 	0;
$L__BB4_473:
	ld.shared.u32 	%r5607, [%r133+-4];
	ld.shared.u32 	%r5608, [%r65];
	ld.shared.u32 	%r5609, [%r66];
	mov.b32 	%r5610, 1;
	shl.b32 	%r5611, %r5610, %r422;
	not.b32 	%r5612, %r5607;
	add.s32 	%r5613, %r2, %r5612;
	and.b32  	%r5614, %r433, %r5611;
	setp.eq.s32 	%p421, %r5614, 0;
	sub.s32 	%r5615, %r63, %r5608;
	add.s32 	%r5616, %r5615, 3;
	add.s32 	%r5617, %r5613, %r5608;
	selp.b32 	%r5618, %r5616, %r5617, %p421;
	shr.u32 	%r5619, %r5618, 5;
	add.s32 	%r5620, %r5619, %r5618;
	shl.b32 	%r5621, %r5620, 2;
	mov.u32 	%r5622, s;
	add.s32 	%r5623, %r5622, %r5621;
	st.shared.u32 	[%r5623], %r433;
	sub.s32 	%r5624, %r5608, %r434;
	and.b32  	%r5625, %r435, %r5611;
	setp.eq.s32 	%p422, %r5625, 0;
	sub.s32 	%r5626, %r64, %r5609;
	add.s32 	%r5627, %r5626, 3;
	add.s32 	%r5628, %r5613, %r5609;
	selp.b32 	%r5629, %r5627, %r5628, %p422;
	shr.u32 	%r5630, %r5629, 5;
	add.s32 	%r5631, %r5630, %r5629;
	shl.b32 	%r5632, %r5631, 2;
	add.s32 	%r5633, %r5622, %r5632;
	st.shared.u32 	[%r5633], %r435;
	sub.s32 	%r5634, %r5609, %r436;
	and.b32  	%r5635, %r429, %r5611;
	setp.eq.s32 	%p423, %r5635, 0;
	sub.s32 	%r5636, %r63, %r5624;
	add.s32 	%r5637, %r5636, 2;
	add.s32 	%r5638, %r5613, %r5624;
	selp.b32 	%r5639, %r5637, %r5638, %p423;
	shr.u32 	%r5640, %r5639, 5;
	add.s32 	%r5641, %r5640, %r5639;
	shl.b32 	%r5642, %r5641, 2;
	add.s32 	%r5643, %r5622, %r5642;
	st.shared.u32 	[%r5643], %r429;
	sub.s32 	%r5644, %r5624, %r430;
	and.b32  	%r5645, %r431, %r5611;
	setp.eq.s32 	%p424, %r5645, 0;
	sub.s32 	%r5646, %r64, %r5634;
	add.s32 	%r5647, %r5646, 2;
	add.s32 	%r5648, %r5613, %r5634;
	selp.b32 	%r5649, %r5647, %r5648, %p424;
	shr.u32 	%r5650, %r5649, 5;
	add.s32 	%r5651, %r5650, %r5649;
	shl.b32 	%r5652, %r5651, 2;
	add.s32 	%r5653, %r5622, %r5652;
	st.shared.u32 	[%r5653], %r431;
	sub.s32 	%r5654, %r5634, %r432;
	and.b32  	%r5655, %r425, %r5611;
	setp.eq.s32 	%p425, %r5655, 0;
	sub.s32 	%r5656, %r63, %r5644;
	add.s32 	%r5657, %r5656, 1;
	add.s32 	%r5658, %r5613, %r5644;
	selp.b32 	%r5659, %r5657, %r5658, %p425;
	shr.u32 	%r5660, %r5659, 5;
	add.s32 	%r5661, %r5660, %r5659;
	shl.b32 	%r5662, %r5661, 2;
	add.s32 	%r5663, %r5622, %r5662;
	st.shared.u32 	[%r5663], %r425;
	sub.s32 	%r5664, %r5644, %r426;
	and.b32  	%r5665, %r427, %r5611;
	setp.eq.s32 	%p426, %r5665, 0;
	sub.s32 	%r5666, %r64, %r5654;
	add.s32 	%r5667, %r5666, 1;
	add.s32 	%r5668, %r5613, %r5654;
	selp.b32 	%r5669, %r5667, %r5668, %p426;
	shr.u32 	%r5670, %r5669, 5;
	add.s32 	%r5671, %r5670, %r5669;
	shl.b32 	%r5672, %r5671, 2;
	add.s32 	%r5673, %r5622, %r5672;
	st.shared.u32 	[%r5673], %r427;
	sub.s32 	%r5674, %r5654, %r428;
	and.b32  	%r5675, %r423, %r5611;
	setp.eq.s32 	%p427, %r5675, 0;
	sub.s32 	%r5676, %r63, %r5664;
	add.s32 	%r5677, %r5613, %r5664;
	selp.b32 	%r5678, %r5676, %r5677, %p427;
	shr.u32 	%r5679, %r5678, 5;
	add.s32 	%r5680, %r5679, %r5678;
	shl.b32 	%r5681, %r5680, 2;
	add.s32 	%r5682, %r5622, %r5681;
	st.shared.u32 	[%r5682], %r423;
	and.b32  	%r5683, %r424, %r5611;
	setp.eq.s32 	%p428, %r5683, 0;
	sub.s32 	%r5684, %r64, %r5674;
	add.s32 	%r5685, %r5613, %r5674;
	selp.b32 	%r5686, %r5684, %r5685, %p428;
	shr.u32 	%r5687, %r5686, 5;
	add.s32 	%r5688, %r5687, %r5686;
	shl.b32 	%r5689, %r5688, 2;
	add.s32 	%r5690, %r5622, %r5689;
	st.shared.u32 	[%r5690], %r424;
	bar.sync 	0;
	ld.shared.u32 	%r5691, [%r71];
	shr.u32 	%r5692, %r5691, %r744;
	and.b32  	%r470, %r5692, 255;
	ld.shared.u32 	%r5693, [%r73];
	shr.u32 	%r5694, %r5693, %r744;
	and.b32  	%r471, %r5694, 255;
	ld.shared.u32 	%r5695, [%r75+4];
	shr.u32 	%r5696, %r5695, %r744;
	and.b32  	%r472, %r5696, 255;
	ld.shared.u32 	%r5697, [%r80+4];
	shr.u32 	%r5698, %r5697, %r744;
	and.b32  	%r473, %r5698, 255;
	setp.eq.s32 	%p429, %r472, %r470;
	selp.b32 	%r474, 2, 1, %p429;
	setp.eq.s32 	%p430, %r473, %r471;
	selp.b32 	%r475, 2, 1, %p430;
	ld.shared.u32 	%r5699, [%r83+8];
	shr.u32 	%r5700, %r5699, %r744;
	and.b32  	%r476, %r5700, 255;
	ld.shared.u32 	%r5701, [%r87+8];
	shr.u32 	%r5702, %r5701, %r744;
	and.b32  	%r477, %r5702, 255;
	setp.eq.s32 	%p431, %r476, %r472;
	add.s32 	%r5703, %r474, 1;
	selp.b32 	%r478, %r5703, 1, %p431;
	setp.eq.s32 	%p432, %r477, %r473;
	add.s32 	%r5704, %r475, 1;
	selp.b32 	%r479, %r5704, 1, %p432;
	ld.shared.u32 	%r5705, [%r83+12];
	shr.u32 	%r5706, %r5705, %r744;
	and.b32  	%r480, %r5706, 255;
	ld.shared.u32 	%r5707, [%r94+12];
	shr.u32 	%r5708, %r5707, %r744;
	and.b32  	%r481, %r5708, 255;
	setp.eq.s32 	%p433, %r480, %r476;
	add.s32 	%r5709, %r478, 1;
	selp.b32 	%r482, %r5709, 1, %p433;
	setp.eq.s32 	%p434, %r481, %r477;
	add.s32 	%r5710, %r479, 1;
	selp.b32 	%r483, %r5710, 1, %p434;
	st.shared.u32 	[%r65], %r482;
	st.shared.u32 	[%r66], %r483;
	shr.u32 	%r5711, %r6776, 5;
	add.s32 	%r5712, %r5711, %r6776;
	shl.b32 	%r5713, %r5712, 2;
	add.s32 	%r5714, %r61, %r5713;
	st.shared.u32 	[%r5714], %r480;
	shr.u32 	%r5715, %r8, 5;
	add.s32 	%r5716, %r5715, %r8;
	shl.b32 	%r5717, %r5716, 2;
	add.s32 	%r5718, %r61, %r5717;
	st.shared.u32 	[%r5718], %r481;
	bar.sync 	0;
	@%p12 bra 	$L__BB4_479;
	mov.b32 	%r6743, 1;
	mov.u32 	%r6742, %r67;
$L__BB4_475:
	setp.ge.u32 	%p435, %r6776, %r6742;
	@%p435 bra 	$L__BB4_478;
	mul.lo.s32 	%r5720, %r69, %r6743;
	add.s32 	%r5721, %r5720, -1;
	sub.s32 	%r5722, %r5721, %r6743;
	shr.s32 	%r5723, %r5721, 5;
	add.s32 	%r486, %r5723, %r5720;
	shr.s32 	%r5724, %r5722, 5;
	sub.s32 	%r5725, %r5720, %r6743;
	add.s32 	%r487, %r5724, %r5725;
	shl.b32 	%r5726, %r486, 2;
	add.s32 	%r5727, %r61, %r5726;
	ld.shared.u32 	%r5728, [%r5727+-4];
	shl.b32 	%r5729, %r487, 2;
	add.s32 	%r5730, %r61, %r5729;
	ld.shared.u32 	%r5731, [%r5730+-4];
	setp.ne.s32 	%p436, %r5728, %r5731;
	@%p436 bra 	$L__BB4_478;
	add.s32 	%r5733, %r62, %r5729;
	ld.shared.u32 	%r5734, [%r5733+-4];
	add.s32 	%r5736, %r62, %r5726;
	ld.shared.u32 	%r5737, [%r5736+-4];
	add.s32 	%r5738, %r5737, %r5734;
	st.shared.u32 	[%r5736+-4], %r5738;
$L__BB4_478:
	bar.sync 	0;
	shl.b32 	%r6743, %r6743, 1;
	shr.u32 	%r6742, %r6742, 1;
	setp.gt.s32 	%p437, %r6743, %r67;
	@%p437 bra 	$L__BB4_479;
	bra.uni 	$L__BB4_475;
$L__BB4_479:
	@%p67 bra 	$L__BB4_583;
	setp.eq.s32 	%p439, %r6776, 0;
	@%p439 bra 	$L__BB4_481;
	bra.uni 	$L__BB4_483;
$L__BB4_481:
	add.s32 	%r5739, %r98, %r70;
	shr.u32 	%r5740, %r5739, 5;
	add.s32 	%r5741, %r97, %r70;
	add.s32 	%r490, %r5740, %r5741;
	shl.b32 	%r5742, %r490, 2;
	add.s32 	%r5743, %r61, %r5742;
	ld.shared.u32 	%r5744, [%r5743+-4];
	shr.u32 	%r5745, %r98, 5;
	add.s32 	%r5746, %r5745, %r97;
	shl.b32 	%r5747, %r5746, 2;
	add.s32 	%r5748, %r61, %r5747;
	ld.shared.u32 	%r5749, [%r5748+-4];
	setp.ne.s32 	%p440, %r5744, %r5749;
	@%p440 bra 	$L__BB4_483;
	ld.shared.u32 	%r5750, [%r99+-4];
	add.s32 	%r5752, %r62, %r5742;
	ld.shared.u32 	%r5753, [%r5752+-4];
	add.s32 	%r5754, %r5753, %r5750;
	st.shared.u32 	[%r5752+-4], %r5754;
$L__BB4_483:
	bar.sync 	0;
	shr.u32 	%r491, %r70, 1;
	setp.eq.s32 	%p441, %r70, 1;
	@%p441 bra 	$L__BB4_583;
	setp.gt.u32 	%p442, %r6776, 2;
	@%p442 bra 	$L__BB4_487;
	and.b32  	%r5755, %r70, 2147483646;
	mul.lo.s32 	%r5756, %r5755, %r6770;
	add.s32 	%r5757, %r5756, -1;
	add.s32 	%r5758, %r5757, %r491;
	shr.s32 	%r5759, %r5758, 5;
	add.s32 	%r5760, %r5756, %r491;
	add.s32 	%r492, %r5759, %r5760;
	shr.s32 	%r5761, %r5757, 5;
	add.s32 	%r493, %r5761, %r5756;
	shl.b32 	%r5762, %r492, 2;
	add.s32 	%r5763, %r61, %r5762;
	ld.shared.u32 	%r5764, [%r5763+-4];
	shl.b32 	%r5765, %r493, 2;
	add.s32 	%r5766, %r61, %r5765;
	ld.shared.u32 	%r5767, [%r5766+-4];
	setp.ne.s32 	%p443, %r5764, %r5767;
	@%p443 bra 	$L__BB4_487;
	add.s32 	%r5769, %r62, %r5765;
	ld.shared.u32 	%r5770, [%r5769+-4];
	add.s32 	%r5772, %r62, %r5762;
	ld.shared.u32 	%r5773, [%r5772+-4];
	add.s32 	%r5774, %r5773, %r5770;
	st.shared.u32 	[%r5772+-4], %r5774;
$L__BB4_487:
	bar.sync 	0;
	shr.u32 	%r494, %r70, 2;
	setp.lt.u32 	%p444, %r70, 4;
	@%p444 bra 	$L__BB4_583;
	setp.gt.u32 	%p445, %r6776, 6;
	@%p445 bra 	$L__BB4_491;
	and.b32  	%r5775, %r491, 1073741822;
	mul.lo.s32 	%r5776, %r5775, %r6770;
	add.s32 	%r5777, %r5776, -1;
	add.s32 	%r5778, %r5777, %r494;
	shr.s32 	%r5779, %r5778, 5;
	add.s32 	%r5780, %r5776, %r494;
	add.s32 	%r495, %r5779, %r5780;
	shr.s32 	%r5781, %r5777, 5;
	add.s32 	%r496, %r5781, %r5776;
	shl.b32 	%r5782, %r495, 2;
	add.s32 	%r5783, %r61, %r5782;
	ld.shared.u32 	%r5784, [%r5783+-4];
	shl.b32 	%r5785, %r496, 2;
	add.s32 	%r5786, %r61, %r5785;
	ld.shared.u32 	%r5787, [%r5786+-4];
	setp.ne.s32 	%p446, %r5784, %r5787;
	@%p446 bra 	$L__BB4_491;
	add.s32 	%r5789, %r62, %r5785;
	ld.shared.u32 	%r5790, [%r5789+-4];
	add.s32 	%r5792, %r62, %r5782;
	ld.shared.u32 	%r5793, [%r5792+-4];
	add.s32 	%r5794, %r5793, %r5790;
	st.shared.u32 	[%r5792+-4], %r5794;
$L__BB4_491:
	bar.sync 	0;
	shr.u32 	%r497, %r70, 3;
	setp.lt.u32 	%p447, %r70, 8;
	@%p447 bra 	$L__BB4_583;
	setp.gt.u32 	%p448, %r6776, 14;
	@%p448 bra 	$L__BB4_495;
	and.b32  	%r5795, %r494, 536870910;
	mul.lo.s32 	%r5796, %r5795, %r6770;
	add.s32 	%r5797, %r5796, -1;
	add.s32 	%r5798, %r5797, %r497;
	shr.s32 	%r5799, %r5798, 5;
	add.s32 	%r5800, %r5796, %r497;
	add.s32 	%r498, %r5799, %r5800;
	shr.s32 	%r5801, %r5797, 5;
	add.s32 	%r499, %r5801, %r5796;
	shl.b32 	%r5802, %r498, 2;
	add.s32 	%r5803, %r61, %r5802;
	ld.shared.u32 	%r5804, [%r5803+-4];
	shl.b32 	%r5805, %r499, 2;
	add.s32 	%r5806, %r61, %r5805;
	ld.shared.u32 	%r5807, [%r5806+-4];
	setp.ne.s32 	%p449, %r5804, %r5807;
	@%p449 bra 	$L__BB4_495;
	add.s32 	%r5809, %r62, %r5805;
	ld.shared.u32 	%r5810, [%r5809+-4];
	add.s32 	%r5812, %r62, %r5802;
	ld.shared.u32 	%r5813, [%r5812+-4];
	add.s32 	%r5814, %r5813, %r5810;
	st.shared.u32 	[%r5812+-4], %r5814;
$L__BB4_495:
	bar.sync 	0;
	shr.u32 	%r500, %r70, 4;
	setp.lt.u32 	%p450, %r70, 16;
	@%p450 bra 	$L__BB4_583;
	setp.gt.u32 	%p451, %r6776, 30;
	@%p451 bra 	$L__BB4_499;
	and.b32  	%r5815, %r497, 268435454;
	mul.lo.s32 	%r5816, %r5815, %r6770;
	add.s32 	%r5817, %r5816, -1;
	add.s32 	%r5818, %r5817, %r500;
	shr.s32 	%r5819, %r5818, 5;
	add.s32 	%r5820, %r5816, %r500;
	add.s32 	%r501, %r5819, %r5820;
	shr.s32 	%r5821, %r5817, 5;
	add.s32 	%r502, %r5821, %r5816;
	shl.b32 	%r5822, %r501, 2;
	add.s32 	%r5823, %r61, %r5822;
	ld.shared.u32 	%r5824, [%r5823+-4];
	shl.b32 	%r5825, %r502, 2;
	add.s32 	%r5826, %r61, %r5825;
	ld.shared.u32 	%r5827, [%r5826+-4];
	setp.ne.s32 	%p452, %r5824, %r5827;
	@%p452 bra 	$L__BB4_499;
	add.s32 	%r5829, %r62, %r5825;
	ld.shared.u32 	%r5830, [%r5829+-4];
	add.s32 	%r5832, %r62, %r5822;
	ld.shared.u32 	%r5833, [%r5832+-4];
	add.s32 	%r5834, %r5833, %r5830;
	st.shared.u32 	[%r5832+-4], %r5834;
$L__BB4_499:
	bar.sync 	0;
	shr.u32 	%r503, %r70, 5;
	setp.lt.u32 	%p453, %r70, 32;
	@%p453 bra 	$L__BB4_583;
	setp.gt.u32 	%p454, %r6776, 62;
	@%p454 bra 	$L__BB4_503;
	and.b32  	%r5835, %r500, 134217726;
	mul.lo.s32 	%r5836, %r5835, %r6770;
	add.s32 	%r5837, %r5836, -1;
	add.s32 	%r5838, %r5837, %r503;
	shr.s32 	%r5839, %r5838, 5;
	add.s32 	%r5840, %r5836, %r503;
	add.s32 	%r504, %r5839, %r5840;
	shr.s32 	%r5841, %r5837, 5;
	add.s32 	%r505, %r5841, %r5836;
	shl.b32 	%r5842, %r504, 2;
	add.s32 	%r5843, %r61, %r5842;
	ld.shared.u32 	%r5844, [%r5843+-4];
	shl.b32 	%r5845, %r505, 2;
	add.s32 	%r5846, %r61, %r5845;
	ld.shared.u32 	%r5847, [%r5846+-4];
	setp.ne.s32 	%p455, %r5844, %r5847;
	@%p455 bra 	$L__BB4_503;
	add.s32 	%r5849, %r62, %r5845;
	ld.shared.u32 	%r5850, [%r5849+-4];
	add.s32 	%r5852, %r62, %r5842;
	ld.shared.u32 	%r5853, [%r5852+-4];
	add.s32 	%r5854, %r5853, %r5850;
	st.shared.u32 	[%r5852+-4], %r5854;
$L__BB4_503:
	bar.sync 	0;
	shr.u32 	%r506, %r70, 6;
	setp.lt.u32 	%p456, %r70, 64;
	@%p456 bra 	$L__BB4_583;
	setp.gt.u32 	%p457, %r6776, 126;
	@%p457 bra 	$L__BB4_507;
	and.b32  	%r5855, %r503, 67108862;
	mul.lo.s32 	%r5856, %r5855, %r6770;
	add.s32 	%r5857, %r5856, -1;
	add.s32 	%r5858, %r5857, %r506;
	shr.s32 	%r5859, %r5858, 5;
	add.s32 	%r5860, %r5856, %r506;
	add.s32 	%r507, %r5859, %r5860;
	shr.s32 	%r5861, %r5857, 5;
	add.s32 	%r508, %r5861, %r5856;
	shl.b32 	%r5862, %r507, 2;
	add.s32 	%r5863, %r61, %r5862;
	ld.shared.u32 	%r5864, [%r5863+-4];
	shl.b32 	%r5865, %r508, 2;
	add.s32 	%r5866, %r61, %r5865;
	ld.shared.u32 	%r5867, [%r5866+-4];
	setp.ne.s32 	%p458, %r5864, %r5867;
	@%p458 bra 	$L__BB4_507;
	add.s32 	%r5869, %r62, %r5865;
	ld.shared.u32 	%r5870, [%r5869+-4];
	add.s32 	%r5872, %r62, %r5862;
	ld.shared.u32 	%r5873, [%r5872+-4];
	add.s32 	%r5874, %r5873, %r5870;
	st.shared.u32 	[%r5872+-4], %r5874;
$L__BB4_507:
	bar.sync 	0;
	shr.u32 	%r509, %r70, 7;
	setp.lt.u32 	%p459, %r70, 128;
	@%p459 bra 	$L__BB4_583;
	setp.gt.u32 	%p460, %r6776, 254;
	@%p460 bra 	$L__BB4_511;
	and.b32  	%r5875, %r506, 33554430;
	mul.lo.s32 	%r5876, %r5875, %r6770;
	add.s32 	%r5877, %r5876, -1;
	add.s32 	%r5878, %r5877, %r509;
	shr.s32 	%r5879, %r5878, 5;
	add.s32 	%r5880, %r5876, %r509;
	add.s32 	%r510, %r5879, %r5880;
	shr.s32 	%r5881, %r5877, 5;
	add.s32 	%r511, %r5881, %r5876;
	shl.b32 	%r5882, %r510, 2;
	add.s32 	%r5883, %r61, %r5882;
	ld.shared.u32 	%r5884, [%r5883+-4];
	shl.b32 	%r5885, %r511, 2;
	add.s32 	%r5886, %r61, %r5885;
	ld.shared.u32 	%r5887, [%r5886+-4];
	setp.ne.s32 	%p461, %r5884, %r5887;
	@%p461 bra 	$L__BB4_511;
	add.s32 	%r5889, %r62, %r5885;
	ld.shared.u32 	%r5890, [%r5889+-4];
	add.s32 	%r5892, %r62, %r5882;
	ld.shared.u32 	%r5893, [%r5892+-4];
	add.s32 	%r5894, %r5893, %r5890;
	st.shared.u32 	[%r5892+-4], %r5894;
$L__BB4_511:
	bar.sync 	0;
	shr.u32 	%r512, %r70, 8;
	setp.lt.u32 	%p462, %r70, 256;
	@%p462 bra 	$L__BB4_583;
	setp.gt.u32 	%p463, %r6776, 510;
	@%p463 bra 	$L__BB4_515;
	and.b32  	%r5895, %r509, 16777214;
	mul.lo.s32 	%r5896, %r5895, %r6770;
	add.s32 	%r5897, %r5896, -1;
	add.s32 	%r5898, %r5897, %r512;
	shr.s32 	%r5899, %r5898, 5;
	add.s32 	%r5900, %r5896, %r512;
	add.s32 	%r513, %r5899, %r5900;
	shr.s32 	%r5901, %r5897, 5;
	add.s32 	%r514, %r5901, %r5896;
	shl.b32 	%r5902, %r513, 2;
	add.s32 	%r5903, %r61, %r5902;
	ld.shared.u32 	%r5904, [%r5903+-4];
	shl.b32 	%r5905, %r514, 2;
	add.s32 	%r5906, %r61, %r5905;
	ld.shared.u32 	%r5907, [%r5906+-4];
	setp.ne.s32 	%p464, %r5904, %r5907;
	@%p464 bra 	$L__BB4_515;
	add.s32 	%r5909, %r62, %r5905;
	ld.shared.u32 	%r5910, [%r5909+-4];
	add.s32 	%r5912, %r62, %r5902;
	ld.shared.u32 	%r5913, [%r5912+-4];
	add.s32 	%r5914, %r5913, %r5910;
	st.shared.u32 	[%r5912+-4], %r5914;
$L__BB4_515:
	bar.sync 	0;
	shr.u32 	%r515, %r70, 9;
	setp.lt.u32 	%p465, %r70, 512;
	@%p465 bra 	$L__BB4_583;
	setp.eq.s32 	%p466, %r6776, 1023;
	@%p466 bra 	$L__BB4_519;
	and.b32  	%r5915, %r512, 8388606;
	mul.lo.s32 	%r5916, %r5915, %r6770;
	add.s32 	%r5917, %r5916, -1;
	add.s32 	%r5918, %r5917, %r515;
	shr.s32 	%r5919, %r5918, 5;
	add.s32 	%r5920, %r5916, %r515;
	add.s32 	%r516, %r5919, %r5920;
	shr.s32 	%r5921, %r5917, 5;
	add.s32 	%r517, %r5921, %r5916;
	shl.b32 	%r5922, %r516, 2;
	add.s32 	%r5923, %r61, %r5922;
	ld.shared.u32 	%r5924, [%r5923+-4];
	shl.b32 	%r5925, %r517, 2;
	add.s32 	%r5926, %r61, %r5925;
	ld.shared.u32 	%r5927, [%r5926+-4];
	setp.ne.s32 	%p467, %r5924, %r5927;
	@%p467 bra 	$L__BB4_519;
	add.s32 	%r5929, %r62, %r5925;
	ld.shared.u32 	%r5930, [%r5929+-4];
	add.s32 	%r5932, %r62, %r5922;
	ld.shared.u32 	%r5933, [%r5932+-4];
	add.s32 	%r5934, %r5933, %r5930;
	st.shared.u32 	[%r5932+-4], %r5934;
$L__BB4_519:
	bar.sync 	0;
	shr.u32 	%r518, %r70, 10;
	setp.lt.u32 	%p468, %r70, 1024;
	@%p468 bra 	$L__BB4_583;
	and.b32  	%r5935, %r515, 4194302;
	mul.lo.s32 	%r5936, %r5935, %r6770;
	add.s32 	%r5937, %r5936, -1;
	add.s32 	%r5938, %r5937, %r518;
	shr.s32 	%r5939, %r5938, 5;
	add.s32 	%r5940, %r5936, %r518;
	add.s32 	%r519, %r5939, %r5940;
	shr.s32 	%r5941, %r5937, 5;
	add.s32 	%r520, %r5941, %r5936;
	shl.b32 	%r5942, %r519, 2;
	add.s32 	%r5943, %r61, %r5942;
	ld.shared.u32 	%r5944, [%r5943+-4];
	shl.b32 	%r5945, %r520, 2;
	add.s32 	%r5946, %r61, %r5945;
	ld.shared.u32 	%r5947, [%r5946+-4];
	setp.ne.s32 	%p469, %r5944, %r5947;
	@%p469 bra 	$L__BB4_522;
	add.s32 	%r5949, %r62, %r5945;
	ld.shared.u32 	%r5950, [%r5949+-4];
	add.s32 	%r5952, %r62, %r5942;
	ld.shared.u32 	%r5953, [%r5952+-4];
	add.s32 	%r5954, %r5953, %r5950;
	st.shared.u32 	[%r5952+-4], %r5954;
$L__BB4_522:
	bar.sync 	0;
	shr.u32 	%r521, %r70, 11;
	setp.lt.u32 	%p470, %r70, 2048;
	@%p470 bra 	$L__BB4_583;
	and.b32  	%r5955, %r518, 2097150;
	mul.lo.s32 	%r5956, %r5955, %r6770;
	add.s32 	%r5957, %r5956, -1;
	add.s32 	%r5958, %r5957, %r521;
	shr.s32 	%r5959, %r5958, 5;
	add.s32 	%r5960, %r5956, %r521;
	add.s32 	%r522, %r5959, %r5960;
	shr.s32 	%r5961, %r5957, 5;
	add.s32 	%r523, %r5961, %r5956;
	shl.b32 	%r5962, %r522, 2;
	add.s32 	%r5963, %r61, %r5962;
	ld.shared.u32 	%r5964, [%r5963+-4];
	shl.b32 	%r5965, %r523, 2;
	add.s32 	%r5966, %r61, %r5965;
	ld.shared.u32 	%r5967, [%r5966+-4];
	setp.ne.s32 	%p471, %r5964, %r5967;
	@%p471 bra 	$L__BB4_525;
	add.s32 	%r5969, %r62, %r5965;
	ld.shared.u32 	%r5970, [%r5969+-4];
	add.s32 	%r5972, %r62, %r5962;
	ld.shared.u32 	%r5973, [%r5972+-4];
	add.s32 	%r5974, %r5973, %r5970;
	st.shared.u32 	[%r5972+-4], %r5974;
$L__BB4_525:
	bar.sync 	0;
	shr.u32 	%r524, %r70, 12;
	setp.lt.u32 	%p472, %r70, 4096;
	@%p472 bra 	$L__BB4_583;
	and.b32  	%r5975, %r521, 1048574;
	mul.lo.s32 	%r5976, %r5975, %r6770;
	add.s32 	%r5977, %r5976, -1;
	add.s32 	%r5978, %r5977, %r524;
	shr.s32 	%r5979, %r5978, 5;
	add.s32 	%r5980, %r5976, %r524;
	add.s32 	%r525, %r5979, %r5980;
	shr.s32 	%r5981, %r5977, 5;
	add.s32 	%r526, %r5981, %r5976;
	shl.b32 	%r5982, %r525, 2;
	add.s32 	%r5983, %r61, %r5982;
	ld.shared.u32 	%r5984, [%r5983+-4];
	shl.b32 	%r5985, %r526, 2;
	add.s32 	%r5986, %r61, %r5985;
	ld.shared.u32 	%r5987, [%r5986+-4];
	setp.ne.s32 	%p473, %r5984, %r5987;
	@%p473 bra 	$L__BB4_528;
	add.s32 	%r5989, %r62, %r5985;
	ld.shared.u32 	%r5990, [%r5989+-4];
	add.s32 	%r5992, %r62, %r5982;
	ld.shared.u32 	%r5993, [%r5992+-4];
	add.s32 	%r5994, %r5993, %r5990;
	st.shared.u32 	[%r5992+-4], %r5994;
$L__BB4_528:
	bar.sync 	0;
	shr.u32 	%r527, %r70, 13;
	setp.lt.u32 	%p474, %r70, 8192;
	@%p474 bra 	$L__BB4_583;
	and.b32  	%r5995, %r524, 524286;
	mul.lo.s32 	%r5996, %r5995, %r6770;
	add.s32 	%r5997, %r5996, -1;
	add.s32 	%r5998, %r5997, %r527;
	shr.s32 	%r5999, %r5998, 5;
	add.s32 	%r6000, %r5996, %r527;
	add.s32 	%r528, %r5999, %r6000;
	shr.s32 	%r6001, %r5997, 5;
	add.s32 	%r529, %r6001, %r5996;
	shl.b32 	%r6002, %r528, 2;
	add.s32 	%r6003, %r61, %r6002;
	ld.shared.u32 	%r6004, [%r6003+-4];
	shl.b32 	%r6005, %r529, 2;
	add.s32 	%r6006, %r61, %r6005;
	ld.shared.u32 	%r6007, [%r6006+-4];
	setp.ne.s32 	%p475, %r6004, %r6007;
	@%p475 bra 	$L__BB4_531;
	add.s32 	%r6009, %r62, %r6005;
	ld.shared.u32 	%r6010, [%r6009+-4];
	add.s32 	%r6012, %r62, %r6002;
	ld.shared.u32 	%r6013, [%r6012+-4];
	add.s32 	%r6014, %r6013, %r6010;
	st.shared.u32 	[%r6012+-4], %r6014;
$L__BB4_531:
	bar.sync 	0;
	shr.u32 	%r530, %r70, 14;
	setp.lt.u32 	%p476, %r70, 16384;
	@%p476 bra 	$L__BB4_583;
	and.b32  	%r6015, %r527, 262142;
	mul.lo.s32 	%r6016, %r6015, %r6770;
	add.s32 	%r6017, %r6016, -1;
	add.s32 	%r6018, %r6017, %r530;
	shr.s32 	%r6019, %r6018, 5;
	add.s32 	%r6020, %r6016, %r530;
	add.s32 	%r531, %r6019, %r6020;
	shr.s32 	%r6021, %r6017, 5;
	add.s32 	%r532, %r6021, %r6016;
	shl.b32 	%r6022, %r531, 2;
	add.s32 	%r6023, %r61, %r6022;
	ld.shared.u32 	%r6024, [%r6023+-4];
	shl.b32 	%r6025, %r532, 2;
	add.s32 	%r6026, %r61, %r6025;
	ld.shared.u32 	%r6027, [%r6026+-4];
	setp.ne.s32 	%p477, %r6024, %r6027;
	@%p477 bra 	$L__BB4_534;
	add.s32 	%r6029, %r62, %r6025;
	ld.shared.u32 	%r6030, [%r6029+-4];
	add.s32 	%r6032, %r62, %r6022;
	ld.shared.u32 	%r6033, [%r6032+-4];
	add.s32 	%r6034, %r6033, %r6030;
	st.shared.u32 	[%r6032+-4], %r6034;
$L__BB4_534:
	bar.sync 	0;
	shr.u32 	%r533, %r70, 15;
	setp.lt.u32 	%p478, %r70, 32768;
	@%p478 bra 	$L__BB4_583;
	and.b32  	%r6035, %r530, 131070;
	mul.lo.s32 	%r6036, %r6035, %r6770;
	add.s32 	%r6037, %r6036, -1;
	add.s32 	%r6038, %r6037, %r533;
	shr.s32 	%r6039, %r6038, 5;
	add.s32 	%r6040, %r6036, %r533;
	add.s32 	%r534, %r6039, %r6040;
	shr.s32 	%r6041, %r6037, 5;
	add.s32 	%r535, %r6041, %r6036;
	shl.b32 	%r6042, %r534, 2;
	add.s32 	%r6043, %r61, %r6042;
	ld.shared.u32 	%r6044, [%r6043+-4];
	shl.b32 	%r6045, %r535, 2;
	add.s32 	%r6046, %r61, %r6045;
	ld.shared.u32 	%r6047, [%r6046+-4];
	setp.ne.s32 	%p479, %r6044, %r6047;
	@%p479 bra 	$L__BB4_537;
	add.s32 	%r6049, %r62, %r6045;
	ld.shared.u32 	%r6050, [%r6049+-4];
	add.s32 	%r6052, %r62, %r6042;
	ld.shared.u32 	%r6053, [%r6052+-4];
	add.s32 	%r6054, %r6053, %r6050;
	st.shared.u32 	[%r6052+-4], %r6054;
$L__BB4_537:
	bar.sync 	0;
	shr.u32 	%r536, %r70, 16;
	setp.lt.u32 	%p480, %r70, 65536;
	@%p480 bra 	$L__BB4_583;
	and.b32  	%r6055, %r533, 65534;
	mul.lo.s32 	%r6056, %r6055, %r6770;
	add.s32 	%r6057, %r6056, -1;
	add.s32 	%r6058, %r6057, %r536;
	shr.s32 	%r6059, %r6058, 5;
	add.s32 	%r6060, %r6056, %r536;
	add.s32 	%r537, %r6059, %r6060;
	shr.s32 	%r6061, %r6057, 5;
	add.s32 	%r538, %r6061, %r6056;
	shl.b32 	%r6062, %r537, 2;
	add.s32 	%r6063, %r61, %r6062;
	ld.shared.u32 	%r6064, [%r6063+-4];
	shl.b32 	%r6065, %r538, 2;
	add.s32 	%r6066, %r61, %r6065;
	ld.shared.u32 	%r6067, [%r6066+-4];
	setp.ne.s32 	%p481, %r6064, %r6067;
	@%p481 bra 	$L__BB4_540;
	add.s32 	%r6069, %r62, %r6065;
	ld.shared.u32 	%r6070, [%r6069+-4];
	add.s32 	%r6072, %r62, %r6062;
	ld.shared.u32 	%r6073, [%r6072+-4];
	add.s32 	%r6074, %r6073, %r6070;
	st.shared.u32 	[%r6072+-4], %r6074;
$L__BB4_540:
	bar.sync 	0;
	shr.u32 	%r539, %r70, 17;
	setp.lt.u32 	%p482, %r70, 131072;
	@%p482 bra 	$L__BB4_583;
	and.b32  	%r6075, %r536, 32766;
	mul.lo.s32 	%r6076, %r6075, %r6770;
	add.s32 	%r6077, %r6076, -1;
	add.s32 	%r6078, %r6077, %r539;
	shr.s32 	%r6079, %r6078, 5;
	add.s32 	%r6080, %r6076, %r539;
	add.s32 	%r540, %r6079, %r6080;
	shr.s32 	%r6081, %r6077, 5;
	add.s32 	%r541, %r6081, %r6076;
	shl.b32 	%r6082, %r540, 2;
	add.s32 	%r6083, %r61, %r6082;
	ld.shared.u32 	%r6084, [%r6083+-4];
	shl.b32 	%r6085, %r541, 2;
	add.s32 	%r6086, %r61, %r6085;
	ld.shared.u32 	%r6087, [%r6086+-4];
	setp.ne.s32 	%p483, %r6084, %r6087;
	@%p483 bra 	$L__BB4_543;
	add.s32 	%r6089, %r62, %r6085;
	ld.shared.u32 	%r6090, [%r6089+-4];
	add.s32 	%r6092, %r62, %r6082;
	ld.shared.u32 	%r6093, [%r6092+-4];
	add.s32 	%r6094, %r6093, %r6090;
	st.shared.u32 	[%r6092+-4], %r6094;
$L__BB4_543:
	bar.sync 	0;
	shr.u32 	%r542, %r70, 18;
	setp.lt.u32 	%p484, %r70, 262144;
	@%p484 bra 	$L__BB4_583;
	and.b32  	%r6095, %r539, 16382;
	mul.lo.s32 	%r6096, %r6095, %r6770;
	add.s32 	%r6097, %r6096, -1;
	add.s32 	%r6098, %r6097, %r542;
	shr.s32 	%r6099, %r6098, 5;
	add.s32 	%r6100, %r6096, %r542;
	add.s32 	%r543, %r6099, %r6100;
	shr.s32 	%r6101, %r6097, 5;
	add.s32 	%r544, %r6101, %r6096;
	shl.b32 	%r6102, %r543, 2;
	add.s32 	%r6103, %r61, %r6102;
	ld.shared.u32 	%r6104, [%r6103+-4];
	shl.b32 	%r6105, %r544, 2;
	add.s32 	%r6106, %r61, %r6105;
	ld.shared.u32 	%r6107, [%r6106+-4];
	setp.ne.s32 	%p485, %r6104, %r6107;
	@%p485 bra 	$L__BB4_546;
	add.s32 	%r6109, %r62, %r6105;
	ld.shared.u32 	%r6110, [%r6109+-4];
	add.s32 	%r6112, %r62, %r6102;
	ld.shared.u32 	%r6113, [%r6112+-4];
	add.s32 	%r6114, %r6113, %r6110;
	st.shared.u32 	[%r6112+-4], %r6114;
$L__BB4_546:
	bar.sync 	0;
	shr.u32 	%r545, %r70, 19;
	setp.lt.u32 	%p486, %r70, 524288;
	@%p486 bra 	$L__BB4_583;
	and.b32  	%r6115, %r542, 8190;
	mul.lo.s32 	%r6116, %r6115, %r6770;
	add.s32 	%r6117, %r6116, -1;
	add.s32 	%r6118, %r6117, %r545;
	shr.s32 	%r6119, %r6118, 5;
	add.s32 	%r6120, %r6116, %r545;
	add.s32 	%r546, %r6119, %r6120;
	shr.s32 	%r6121, %r6117, 5;
	add.s32 	%r547, %r6121, %r6116;
	shl.b32 	%r6122, %r546, 2;
	add.s32 	%r6123, %r61, %r6122;
	ld.shared.u32 	%r6124, [%r6123+-4];
	shl.b32 	%r6125, %r547, 2;
	add.s32 	%r6126, %r61, %r6125;
	ld.shared.u32 	%r6127, [%r6126+-4];
	setp.ne.s32 	%p487, %r6124, %r6127;
	@%p487 bra 	$L__BB4_549;
	add.s32 	%r6129, %r62, %r6125;
	ld.shared.u32 	%r6130, [%r6129+-4];
	add.s32 	%r6132, %r62, %r6122;
	ld.shared.u32 	%r6133, [%r6132+-4];
	add.s32 	%r6134, %r6133, %r6130;
	st.shared.u32 	[%r6132+-4], %r6134;
$L__BB4_549:
	bar.sync 	0;
	shr.u32 	%r548, %r70, 20;
	setp.lt.u32 	%p488, %r70, 1048576;
	@%p488 bra 	$L__BB4_583;
	and.b32  	%r6135, %r545, 4094;
	mul.lo.s32 	%r6136, %r6135, %r6770;
	add.s32 	%r6137, %r6136, -1;
	add.s32 	%r6138, %r6137, %r548;
	shr.s32 	%r6139, %r6138, 5;
	add.s32 	%r6140, %r6136, %r548;
	add.s32 	%r549, %r6139, %r6140;
	shr.s32 	%r6141, %r6137, 5;
	add.s32 	%r550, %r6141, %r6136;
	shl.b32 	%r6142, %r549, 2;
	add.s32 	%r6143, %r61, %r6142;
	ld.shared.u32 	%r6144, [%r6143+-4];
	shl.b32 	%r6145, %r550, 2;
	add.s32 	%r6146, %r61, %r6145;
	ld.shared.u32 	%r6147, [%r6146+-4];
	setp.ne.s32 	%p489, %r6144, %r6147;
	@%p489 bra 	$L__BB4_552;
	add.s32 	%r6149, %r62, %r6145;
	ld.shared.u32 	%r6150, [%r6149+-4];
	add.s32 	%r6152, %r62, %r6142;
	ld.shared.u32 	%r6153, [%r6152+-4];
	add.s32 	%r6154, %r6153, %r6150;
	st.shared.u32 	[%r6152+-4], %r6154;
$L__BB4_552:
	bar.sync 	0;
	shr.u32 	%r551, %r70, 21;
	setp.lt.u32 	%p490, %r70, 2097152;
	@%p490 bra 	$L__BB4_583;
	and.b32  	%r6155, %r548, 2046;
	mul.lo.s32 	%r6156, %r6155, %r6770;
	add.s32 	%r6157, %r6156, -1;
	add.s32 	%r6158, %r6157, %r551;
	shr.s32 	%r6159, %r6158, 5;
	add.s32 	%r6160, %r6156, %r551;
	add.s32 	%r552, %r6159, %r6160;
	shr.s32 	%r6161, %r6157, 5;
	add.s32 	%r553, %r6161, %r6156;
	shl.b32 	%r6162, %r552, 2;
	add.s32 	%r6163, %r61, %r6162;
	ld.shared.u32 	%r6164, [%r6163+-4];
	shl.b32 	%r6165, %r553, 2;
	add.s32 	%r6166, %r61, %r6165;
	ld.shared.u32 	%r6167, [%r6166+-4];
	setp.ne.s32 	%p491, %r6164, %r6167;
	@%p491 bra 	$L__BB4_555;
	add.s32 	%r6169, %r62, %r6165;
	ld.shared.u32 	%r6170, [%r6169+-4];
	add.s32 	%r6172, %r62, %r6162;
	ld.shared.u32 	%r6173, [%r6172+-4];
	add.s32 	%r6174, %r6173, %r6170;
	st.shared.u32 	[%r6172+-4], %r6174;
$L__BB4_555:
	bar.sync 	0;
	shr.u32 	%r554, %r70, 22;
	setp.lt.u32 	%p492, %r70, 4194304;
	@%p492 bra 	$L__BB4_583;
	and.b32  	%r6175, %r551, 1022;
	mul.lo.s32 	%r6176, %r6175, %r6770;
	add.s32 	%r6177, %r6176, -1;
	add.s32 	%r6178, %r6177, %r554;
	shr.s32 	%r6179, %r6178, 5;
	add.s32 	%r6180, %r6176, %r554;
	add.s32 	%r555, %r6179, %r6180;
	shr.s32 	%r6181, %r6177, 5;
	add.s32 	%r556, %r6181, %r6176;
	shl.b32 	%r6182, %r555, 2;
	add.s32 	%r6183, %r61, %r6182;
	ld.shared.u32 	%r6184, [%r6183+-4];
	shl.b32 	%r6185, %r556, 2;
	add.s32 	%r6186, %r61, %r6185;
	ld.shared.u32 	%r6187, [%r6186+-4];
	setp.ne.s32 	%p493, %r6184, %r6187;
	@%p493 bra 	$L__BB4_558;
	add.s32 	%r6189, %r62, %r6185;
	ld.shared.u32 	%r6190, [%r6189+-4];
	add.s32 	%r6192, %r62, %r6182;
	ld.shared.u32 	%r6193, [%r6192+-4];
	add.s32 	%r6194, %r6193, %r6190;
	st.shared.u32 	[%r6192+-4], %r6194;
$L__BB4_558:
	bar.sync 	0;
	shr.u32 	%r557, %r70, 23;
	setp.lt.u32 	%p494, %r70, 8388608;
	@%p494 bra 	$L__BB4_583;
	and.b32  	%r6195, %r554, 510;
	mul.lo.s32 	%r6196, %r6195, %r6770;
	add.s32 	%r6197, %r6196, -1;
	add.s32 	%r6198, %r6197, %r557;
	shr.s32 	%r6199, %r6198, 5;
	add.s32 	%r6200, %r6196, %r557;
	add.s32 	%r558, %r6199, %r6200;
	shr.s32 	%r6201, %r6197, 5;
	add.s32 	%r559, %r6201, %r6196;
	shl.b32 	%r6202, %r558, 2;
	add.s32 	%r6203, %r61, %r6202;
	ld.shared.u32 	%r6204, [%r6203+-4];
	shl.b32 	%r6205, %r559, 2;
	add.s32 	%r6206, %r61, %r6205;
	ld.shared.u32 	%r6207, [%r6206+-4];
	setp.ne.s32 	%p495, %r6204, %r6207;
	@%p495 bra 	$L__BB4_561;
	add.s32 	%r6209, %r62, %r6205;
	ld.shared.u32 	%r6210, [%r6209+-4];
	add.s32 	%r6212, %r62, %r6202;
	ld.shared.u32 	%r6213, [%r6212+-4];
	add.s32 	%r6214, %r6213, %r6210;
	st.shared.u32 	[%r6212+-4], %r6214;
$L__BB4_561:
	bar.sync 	0;
	shr.u32 	%r560, %r70, 24;
	setp.lt.u32 	%p496, %r70, 16777216;
	@%p496 bra 	$L__BB4_583;
	and.b32  	%r6215, %r557, 254;
	mul.lo.s32 	%r6216, %r6215, %r6770;
	add.s32 	%r6217, %r6216, -1;
	add.s32 	%r6218, %r6217, %r560;
	shr.s32 	%r6219, %r6218, 5;
	add.s32 	%r6220, %r6216, %r560;
	add.s32 	%r561, %r6219, %r6220;
	shr.s32 	%r6221, %r6217, 5;
	add.s32 	%r562, %r6221, %r6216;
	shl.b32 	%r6222, %r561, 2;
	add.s32 	%r6223, %r61, %r6222;
	ld.shared.u32 	%r6224, [%r6223+-4];
	shl.b32 	%r6225, %r562, 2;
	add.s32 	%r6226, %r61, %r6225;
	ld.shared.u32 	%r6227, [%r6226+-4];
	setp.ne.s32 	%p497, %r6224, %r6227;
	@%p497 bra 	$L__BB4_564;
	add.s32 	%r6229, %r62, %r6225;
	ld.shared.u32 	%r6230, [%r6229+-4];
	add.s32 	%r6232, %r62, %r6222;
	ld.shared.u32 	%r6233, [%r6232+-4];
	add.s32 	%r6234, %r6233, %r6230;
	st.shared.u32 	[%r6232+-4], %r6234;
$L__BB4_564:
	bar.sync 	0;
	shr.u32 	%r563, %r70, 25;
	setp.lt.u32 	%p498, %r70, 33554432;
	@%p498 bra 	$L__BB4_583;
	and.b32  	%r6235, %r560, 126;
	mul.lo.s32 	%r6236, %r6235, %r6770;
	add.s32 	%r6237, %r6236, -1;
	add.s32 	%r6238, %r6237, %r563;
	shr.s32 	%r6239, %r6238, 5;
	add.s32 	%r6240, %r6236, %r563;
	add.s32 	%r564, %r6239, %r6240;
	shr.s32 	%r6241, %r6237, 5;
	add.s32 	%r565, %r6241, %r6236;
	shl.b32 	%r6242, %r564, 2;
	add.s32 	%r6243, %r61, %r6242;
	ld.shared.u32 	%r6244, [%r6243+-4];
	shl.b32 	%r6245, %r565, 2;
	add.s32 	%r6246, %r61, %r6245;
	ld.shared.u32 	%r6247, [%r6246+-4];
	setp.ne.s32 	%p499, %r6244, %r6247;
	@%p499 bra 	$L__BB4_567;
	add.s32 	%r6249, %r62, %r6245;
	ld.shared.u32 	%r6250, [%r6249+-4];
	add.s32 	%r6252, %r62, %r6242;
	ld.shared.u32 	%r6253, [%r6252+-4];
	add.s32 	%r6254, %r6253, %r6250;
	st.shared.u32 	[%r6252+-4], %r6254;
$L__BB4_567:
	bar.sync 	0;
	shr.u32 	%r566, %r70, 26;
	setp.lt.u32 	%p500, %r70, 67108864;
	@%p500 bra 	$L__BB4_583;
	and.b32  	%r6255, %r563, 62;
	mul.lo.s32 	%r6256, %r6255, %r6770;
	add.s32 	%r6257, %r6256, -1;
	add.s32 	%r6258, %r6257, %r566;
	shr.s32 	%r6259, %r6258, 5;
	add.s32 	%r6260, %r6256, %r566;
	add.s32 	%r567, %r6259, %r6260;
	shr.s32 	%r6261, %r6257, 5;
	add.s32 	%r568, %r6261, %r6256;
	shl.b32 	%r6262, %r567, 2;
	add.s32 	%r6263, %r61, %r6262;
	ld.shared.u32 	%r6264, [%r6263+-4];
	shl.b32 	%r6265, %r568, 2;
	add.s32 	%r6266, %r61, %r6265;
	ld.shared.u32 	%r6267, [%r6266+-4];
	setp.ne.s32 	%p501, %r6264, %r6267;
	@%p501 bra 	$L__BB4_570;
	add.s32 	%r6269, %r62, %r6265;
	ld.shared.u32 	%r6270, [%r6269+-4];
	add.s32 	%r6272, %r62, %r6262;
	ld.shared.u32 	%r6273, [%r6272+-4];
	add.s32 	%r6274, %r6273, %r6270;
	st.shared.u32 	[%r6272+-4], %r6274;
$L__BB4_570:
	bar.sync 	0;
	shr.u32 	%r569, %r70, 27;
	setp.lt.u32 	%p502, %r70, 134217728;
	@%p502 bra 	$L__BB4_583;
	and.b32  	%r6275, %r566, 30;
	mul.lo.s32 	%r6276, %r6275, %r6770;
	add.s32 	%r6277, %r6276, -1;
	add.s32 	%r6278, %r6277, %r569;
	shr.s32 	%r6279, %r6278, 5;
	add.s32 	%r6280, %r6276, %r569;
	add.s32 	%r570, %r6279, %r6280;
	shr.s32 	%r6281, %r6277, 5;
	add.s32 	%r571, %r6281, %r6276;
	shl.b32 	%r6282, %r570, 2;
	add.s32 	%r6283, %r61, %r6282;
	ld.shared.u32 	%r6284, [%r6283+-4];
	shl.b32 	%r6285, %r571, 2;
	add.s32 	%r6286, %r61, %r6285;
	ld.shared.u32 	%r6287, [%r6286+-4];
	setp.ne.s32 	%p503, %r6284, %r6287;
	@%p503 bra 	$L__BB4_573;
	add.s32 	%r6289, %r62, %r6285;
	ld.shared.u32 	%r6290, [%r6289+-4];
	add.s32 	%r6292, %r62, %r6282;
	ld.shared.u32 	%r6293, [%r6292+-4];
	add.s32 	%r6294, %r6293, %r6290;
	st.shared.u32 	[%r6292+-4], %r6294;
$L__BB4_573:
	bar.sync 	0;
	shr.u32 	%r572, %r70, 28;
	setp.lt.u32 	%p504, %r70, 268435456;
	@%p504 bra 	$L__BB4_583;
	and.b32  	%r6295, %r569, 14;
	mul.lo.s32 	%r6296, %r6295, %r6770;
	add.s32 	%r6297, %r6296, -1;
	add.s32 	%r6298, %r6297, %r572;
	shr.s32 	%r6299, %r6298, 5;
	add.s32 	%r6300, %r6296, %r572;
	add.s32 	%r573, %r6299, %r6300;
	shr.s32 	%r6301, %r6297, 5;
	add.s32 	%r574, %r6301, %r6296;
	shl.b32 	%r6302, %r573, 2;
	add.s32 	%r6303, %r61, %r6302;
	ld.shared.u32 	%r6304, [%r6303+-4];
	shl.b32 	%r6305, %r574, 2;
	add.s32 	%r6306, %r61, %r6305;
	ld.shared.u32 	%r6307, [%r6306+-4];
	setp.ne.s32 	%p505, %r6304, %r6307;
	@%p505 bra 	$L__BB4_576;
	add.s32 	%r6309, %r62, %r6305;
	ld.shared.u32 	%r6310, [%r6309+-4];
	add.s32 	%r6312, %r62, %r6302;
	ld.shared.u32 	%r6313, [%r6312+-4];
	add.s32 	%r6314, %r6313, %r6310;
	st.shared.u32 	[%r6312+-4], %r6314;
$L__BB4_576:
	bar.sync 	0;
	shr.u32 	%r575, %r70, 29;
	setp.lt.u32 	%p506, %r70, 536870912;
	@%p506 bra 	$L__BB4_583;
	and.b32  	%r6315, %r572, 6;
	mul.lo.s32 	%r6316, %r6315, %r6770;
	add.s32 	%r6317, %r6316, -1;
	add.s32 	%r6318, %r6317, %r575;
	shr.s32 	%r6319, %r6318, 5;
	add.s32 	%r6320, %r6316, %r575;
	add.s32 	%r576, %r6319, %r6320;
	shr.s32 	%r6321, %r6317, 5;
	add.s32 	%r577, %r6321, %r6316;
	shl.b32 	%r6322, %r576, 2;
	add.s32 	%r6323, %r61, %r6322;
	ld.shared.u32 	%r6324, [%r6323+-4];
	shl.b32 	%r6325, %r577, 2;
	add.s32 	%r6326, %r61, %r6325;
	ld.shared.u32 	%r6327, [%r6326+-4];
	setp.ne.s32 	%p507, %r6324, %r6327;
	@%p507 bra 	$L__BB4_579;
	add.s32 	%r6329, %r62, %r6325;
	ld.shared.u32 	%r6330, [%r6329+-4];
	add.s32 	%r6332, %r62, %r6322;
	ld.shared.u32 	%r6333, [%r6332+-4];
	add.s32 	%r6334, %r6333, %r6330;
	st.shared.u32 	[%r6332+-4], %r6334;
$L__BB4_579:
	bar.sync 	0;
	setp.lt.u32 	%p508, %r70, 1073741824;
	@%p508 bra 	$L__BB4_583;
	shr.u32 	%r6335, %r70, 30;
	and.b32  	%r6336, %r575, 2;
	mul.lo.s32 	%r6337, %r6336, %r6770;
	add.s32 	%r6338, %r6337, -1;
	add.s32 	%r6339, %r6338, %r6335;
	shr.s32 	%r6340, %r6339, 5;
	add.s32 	%r6341, %r6337, %r6335;
	add.s32 	%r578, %r6340, %r6341;
	shr.s32 	%r6342, %r6338, 5;
	add.s32 	%r579, %r6342, %r6337;
	shl.b32 	%r6343, %r578, 2;
	add.s32 	%r6344, %r61, %r6343;
	ld.shared.u32 	%r6345, [%r6344+-4];
	shl.b32 	%r6346, %r579, 2;
	add.s32 	%r6347, %r61, %r6346;
	ld.shared.u32 	%r6348, [%r6347+-4];
	setp.ne.s32 	%p509, %r6345, %r6348;
	@%p509 bra 	$L__BB4_582;
	add.s32 	%r6350, %r62, %r6346;
	ld.shared.u32 	%r6351, [%r6350+-4];
	add.s32 	%r6353, %r62, %r6343;
	ld.shared.u32 	%r6354, [%r6353+-4];
	add.s32 	%r6355, %r6354, %r6351;
	st.shared.u32 	[%r6353+-4], %r6355;
$L__BB4_582:
	bar.sync 	0;
$L__BB4_583:
	add.s32 	%r580, %r6776, -1;
	shr.s32 	%r6357, %r580, 5;
	add.s32 	%r6358, %r6357, %r6776;
	shl.b32 	%r6359, %r6358, 2;
	add.s32 	%r6360, %r61, %r6359;
	ld.shared.u32 	%r581, [%r6360+-4];
	add.s32 	%r6361, %r580, %r7;
	shr.u32 	%r6362, %r6361, 5;
	add.s32 	%r582, %r6362, %r8;
	shl.b32 	%r6363, %r582, 2;
	add.s32 	%r6364, %r61, %r6363;
	ld.shared.u32 	%r583, [%r6364+-4];
	setp.eq.s32 	%p510, %r6776, 0;
	mov.b32 	%r6744, 0;
	@%p510 bra 	$L__BB4_585;
	shr.u32 	%r6365, %r580, 5;
	add.s32 	%r6366, %r6365, %r6776;
	shl.b32 	%r6367, %r6366, 2;
	add.s32 	%r6368, %r62, %r6367;
	ld.shared.u32 	%r6744, [%r6368+-4];
$L__BB4_585:
	shr.s32 	%r586, %r2, 5;
	shr.s32 	%r587, %r4, 5;
	shl.b32 	%r588, %r7, 1;
	setp.ge.s32 	%p511, %r6776, %r2;
	add.s32 	%r6370, %r62, %r6363;
	ld.shared.u32 	%r6371, [%r6370+-4];
	bar.sync 	0;
	setp.eq.s32 	%p512, %r470, %r581;
	add.s32 	%r6372, %r6744, 1;
	selp.b32 	%r6373, %r6372, 1, %p512;
	setp.eq.s32 	%p513, %r471, %r583;
	add.s32 	%r6374, %r6371, 1;
	selp.b32 	%r6375, %r6374, 1, %p513;
	shr.u32 	%r6376, %r6776, 3;
	shl.b32 	%r6377, %r6776, 2;
	add.s32 	%r6378, %r6376, %r6377;
	shl.b32 	%r6379, %r6378, 2;
	add.s32 	%r6380, %r62, %r6379;
	st.shared.u32 	[%r6380], %r6373;
	shr.u32 	%r6381, %r8, 3;
	shl.b32 	%r6382, %r8, 2;
	add.s32 	%r6383, %r6381, %r6382;
	shl.b32 	%r6384, %r6383, 2;
	add.s32 	%r6385, %r62, %r6384;
	st.shared.u32 	[%r6385], %r6375;
	setp.eq.s32 	%p514, %r472, %r581;
	selp.b32 	%r6386, %r6744, 0, %p514;
	add.s32 	%r6387, %r474, %r6386;
	setp.eq.s32 	%p515, %r473, %r583;
	selp.b32 	%r6388, %r6371, 0, %p515;
	add.s32 	%r6389, %r475, %r6388;
	mad.lo.s32 	%r6390, %r6776, 3, %r6770;
	shr.u32 	%r6391, %r6390, 5;
	add.s32 	%r6392, %r6391, %r6377;
	shl.b32 	%r6393, %r6392, 2;
	add.s32 	%r6394, %r62, %r6393;
	st.shared.u32 	[%r6394+4], %r6387;
	add.s32 	%r6396, %r62, %r830;
	st.shared.u32 	[%r6396+4], %r6389;
	setp.eq.s32 	%p516, %r476, %r581;
	selp.b32 	%r6397, %r6744, 0, %p516;
	add.s32 	%r6398, %r478, %r6397;
	setp.eq.s32 	%p517, %r477, %r583;
	selp.b32 	%r6399, %r6371, 0, %p517;
	add.s32 	%r6400, %r479, %r6399;
	shr.u32 	%r6401, %r6377, 5;
	add.s32 	%r6402, %r6401, %r6377;
	shl.b32 	%r6403, %r6402, 2;
	add.s32 	%r6404, %r62, %r6403;
	st.shared.u32 	[%r6404+8], %r6398;
	add.s32 	%r6406, %r62, %r840;
	st.shared.u32 	[%r6406+8], %r6400;
	setp.eq.s32 	%p518, %r480, %r581;
	selp.b32 	%r6407, %r6744, 0, %p518;
	add.s32 	%r6408, %r482, %r6407;
	setp.eq.s32 	%p519, %r481, %r583;
	selp.b32 	%r6409, %r6371, 0, %p519;
	add.s32 	%r6410, %r483, %r6409;
	st.shared.u32 	[%r6404+12], %r6408;
	add.s32 	%r6412, %r62, %r847;
	st.shared.u32 	[%r6412+12], %r6410;
	bar.sync 	0;
	@%p511 bra 	$L__BB4_602;
	max.s32 	%r6413, %r2, %r8;
	setp.lt.s32 	%p520, %r8, %r2;
	selp.u32 	%r6414, 1, 0, %p520;
	add.s32 	%r6415, %r8, %r6414;
	sub.s32 	%r6416, %r6413, %r6415;
	div.u32 	%r6417, %r6416, %r7;
	add.s32 	%r589, %r6417, %r6414;
	and.b32  	%r6418, %r589, 3;
	setp.eq.s32 	%p521, %r6418, 3;
	mov.u32 	%r6748, %r6776;
	@%p521 bra 	$L__BB4_591;
	shl.b32 	%r6420, %r3, 2;
	add.s32 	%r6421, %r802, %r6420;
	mov.u32 	%r6422, s;
	add.s32 	%r590, %r6422, %r6421;
	add.s32 	%r6746, %r6776, %r9;
	add.s32 	%r6423, %r589, 1;
	and.b32  	%r6424, %r6423, 3;
	neg.s32 	%r6745, %r6424;
	mov.u32 	%r6748, %r6776;
$L__BB4_588:
	.pragma "nounroll";
	shr.u32 	%r6425, %r6748, 5;
	add.s32 	%r6426, %r6748, %r6425;
	shl.b32 	%r6427, %r6426, 2;
	add.s32 	%r596, %r6422, %r6427;
	add.s32 	%r597, %r590, %r6427;
	mul.wide.s32 	%rd23, %r6746, 4;
	add.s64 	%rd5, %rd1, %rd23;
	add.s64 	%rd6, %rd2, %rd23;
	setp.ge.s32 	%p522, %r6746, %r743;
	@%p522 bra 	$L__BB4_590;
	ld.shared.u32 	%r6429, [%r597];
	st.global.u32 	[%rd6], %r6429;
	ld.shared.u32 	%r6430, [%r596];
	st.global.u32 	[%rd5], %r6430;
$L__BB4_590:
	add.s32 	%r6748, %r6748, %r7;
	add.s32 	%r6746, %r6746, %r7;
	add.s32 	%r6745, %r6745, 1;
	setp.ne.s32 	%p523, %r6745, 0;
	@%p523 bra 	$L__BB4_588;
$L__BB4_591:
	setp.lt.u32 	%p524, %r589, 3;
	@%p524 bra 	$L__BB4_602;
	add.s32 	%r6759, %r6748, %r588;
	shl.b32 	%r6431, %r7, 3;
	mov.u32 	%r6432, s;
	add.s32 	%r603, %r6432, %r6431;
	shl.b32 	%r6758, %r6748, 2;
	shl.b32 	%r605, %r7, 4;
	shl.b32 	%r6433, %r586, 2;
	shl.b32 	%r6434, %r587, 2;
	add.s32 	%r6435, %r6433, %r6434;
	shl.b32 	%r6436, %r2, 2;
	add.s32 	%r6437, %r6435, %r6436;
	shl.b32 	%r6438, %r4, 2;
	add.s32 	%r606, %r6437, %r6438;
	mul.lo.s32 	%r6439, %r7, 3;
	add.s32 	%r6757, %r6748, %r6439;
	mad.lo.s32 	%r608, %r7, 12, %r6432;
	add.s32 	%r609, %r6432, %r78;
	add.s32 	%r6756, %r7, %r6748;
	add.s32 	%r6440, %r6435, %r6438;
	add.s32 	%r6441, %r6440, %r6436;
	add.s32 	%r611, %r6432, %r6441;
	add.s32 	%r6755, %r6756, %r9;
	add.s32 	%r6752, %r6748, %r9;
	add.s32 	%r6754, %r6752, %r588;
	add.s32 	%r6753, %r6752, %r6439;
$L__BB4_593:
	setp.ge.s32 	%p525, %r6752, %r743;
	@%p525 bra 	$L__BB4_595;
	shr.u32 	%r6442, %r6748, 3;
	and.b32  	%r6443, %r6442, 536870908;
	add.s32 	%r6444, %r611, %r6443;
	add.s32 	%r6445, %r6444, %r6758;
	ld.shared.u32 	%r6446, [%r6445];
	mul.wide.s32 	%rd24, %r6752, 4;
	add.s64 	%rd25, %rd2, %rd24;
	st.global.u32 	[%rd25], %r6446;
	add.s32 	%r6448, %r6432, %r6443;
	add.s32 	%r6449, %r6448, %r6758;
	ld.shared.u32 	%r6450, [%r6449];
	add.s64 	%rd26, %rd1, %rd24;
	st.global.u32 	[%rd26], %r6450;
$L__BB4_595:
	setp.ge.s32 	%p526, %r6755, %r743;
	@%p526 bra 	$L__BB4_597;
	shr.u32 	%r6451, %r6756, 3;
	and.b32  	%r6452, %r6451, 536870908;
	add.s32 	%r6453, %r606, %r6452;
	add.s32 	%r6454, %r6758, %r6453;
	add.s32 	%r6455, %r609, %r6454;
	ld.shared.u32 	%r6456, [%r6455];
	mul.wide.s32 	%rd27, %r6755, 4;
	add.s64 	%rd28, %rd2, %rd27;
	st.global.u32 	[%rd28], %r6456;
	add.s32 	%r6457, %r6758, %r6452;
	add.s32 	%r6458, %r609, %r6457;
	ld.shared.u32 	%r6459, [%r6458];
	add.s64 	%rd29, %rd1, %rd27;
	st.global.u32 	[%rd29], %r6459;
$L__BB4_597:
	add.s32 	%r641, %r6748, %r7;
	setp.ge.s32 	%p527, %r6754, %r743;
	@%p527 bra 	$L__BB4_599;
	shr.u32 	%r6460, %r6759, 3;
	and.b32  	%r6461, %r6460, 536870908;
	add.s32 	%r6462, %r606, %r6461;
	add.s32 	%r6463, %r6758, %r6462;
	add.s32 	%r6464, %r603, %r6463;
	ld.shared.u32 	%r6465, [%r6464];
	mul.wide.s32 	%rd30, %r6754, 4;
	add.s64 	%rd31, %rd2, %rd30;
	st.global.u32 	[%rd31], %r6465;
	add.s32 	%r6466, %r6758, %r6461;
	add.s32 	%r6467, %r603, %r6466;
	ld.shared.u32 	%r6468, [%r6467];
	add.s64 	%rd32, %rd1, %rd30;
	st.global.u32 	[%rd32], %r6468;
$L__BB4_599:
	add.s32 	%r642, %r641, %r7;
	setp.ge.s32 	%p528, %r6753, %r743;
	@%p528 bra 	$L__BB4_601;
	shr.u32 	%r6469, %r6757, 3;
	and.b32  	%r6470, %r6469, 536870908;
	add.s32 	%r6471, %r606, %r6470;
	add.s32 	%r6472, %r6758, %r6471;
	add.s32 	%r6473, %r608, %r6472;
	ld.shared.u32 	%r6474, [%r6473];
	mul.wide.s32 	%rd33, %r6753, 4;
	add.s64 	%rd34, %rd2, %rd33;
	st.global.u32 	[%rd34], %r6474;
	add.s32 	%r6475, %r6758, %r6470;
	add.s32 	%r6476, %r608, %r6475;
	ld.shared.u32 	%r6477, [%r6476];
	add.s64 	%rd35, %rd1, %rd33;
	st.global.u32 	[%rd35], %r6477;
$L__BB4_601:
	add.s32 	%r6478, %r642, %r7;
	add.s32 	%r6748, %r6478, %r7;
	add.s32 	%r6759, %r6759, %r78;
	add.s32 	%r6758, %r6758, %r605;
	add.s32 	%r6757, %r6757, %r78;
	add.s32 	%r6756, %r6756, %r78;
	add.s32 	%r6755, %r6755, %r78;
	add.s32 	%r6754, %r6754, %r78;
	add.s32 	%r6753, %r6753, %r78;
	add.s32 	%r6752, %r6752, %r78;
	setp.lt.s32 	%p529, %r6748, %r2;
	@%p529 bra 	$L__BB4_593;
$L__BB4_602:
	setp.gt.u32 	%p530, %r6776, 255;
	@%p530 bra 	$L__BB4_609;
	max.u32 	%r6479, %r8, 256;
	setp.lt.u32 	%p531, %r8, 256;
	selp.u32 	%r6480, 1, 0, %p531;
	add.s32 	%r6481, %r8, %r6480;
	sub.s32 	%r6482, %r6479, %r6481;
	div.u32 	%r6483, %r6482, %r7;
	add.s32 	%r616, %r6483, %r6480;
	and.b32  	%r6484, %r616, 3;
	setp.eq.s32 	%p532, %r6484, 3;
	mov.u32 	%r6751, %r6776;
	@%p532 bra 	$L__BB4_606;
	shl.b32 	%r6485, %r3, 3;
	add.s32 	%r6487, %r6485, %r802;
	mov.u32 	%r6488, s;
	add.s32 	%r617, %r6488, %r6487;
	add.s32 	%r6489, %r616, 1;
	and.b32  	%r6490, %r6489, 3;
	neg.s32 	%r6749, %r6490;
	mov.u32 	%r6751, %r6776;
$L__BB4_605:
	.pragma "nounroll";
	shr.u32 	%r6491, %r6751, 5;
	add.s32 	%r6492, %r6751, %r6491;
	shl.b32 	%r6493, %r6492, 2;
	add.s32 	%r6494, %r617, %r6493;
	mov.b32 	%r6495, 0;
	st.shared.u32 	[%r6494], %r6495;
	add.s32 	%r6751, %r6751, %r7;
	add.s32 	%r6749, %r6749, 1;
	setp.ne.s32 	%p533, %r6749, 0;
	@%p533 bra 	$L__BB4_605;
$L__BB4_606:
	setp.lt.u32 	%p534, %r616, 3;
	@%p534 bra 	$L__BB4_609;
	add.s32 	%r6764, %r6751, %r588;
	shl.b32 	%r6496, %r586, 3;
	shl.b32 	%r6497, %r2, 3;
	add.s32 	%r6498, %r6496, %r6497;
	shl.b32 	%r6499, %r587, 2;
	add.s32 	%r6500, %r6498, %r6499;
	shl.b32 	%r6501, %r4, 2;
	add.s32 	%r6502, %r6500, %r6501;
	mov.u32 	%r6503, s;
	add.s32 	%r625, %r6503, %r6502;
	shl.b32 	%r626, %r7, 3;
	shl.b32 	%r6763, %r6751, 2;
	shl.b32 	%r628, %r7, 4;
	mad.lo.s32 	%r6762, %r7, 3, %r6751;
	mul.lo.s32 	%r630, %r7, 12;
	add.s32 	%r6761, %r7, %r6751;
$L__BB4_608:
	shr.u32 	%r6504, %r6764, 3;
	and.b32  	%r6505, %r6504, 536870908;
	add.s32 	%r6506, %r625, %r6505;
	shr.u32 	%r6507, %r6762, 3;
	and.b32  	%r6508, %r6507, 536870908;
	add.s32 	%r6509, %r625, %r6508;
	shr.u32 	%r6510, %r6761, 3;
	and.b32  	%r6511, %r6510, 536870908;
	add.s32 	%r6512, %r625, %r6511;
	shr.u32 	%r6513, %r6751, 3;
	and.b32  	%r6514, %r6513, 536870908;
	add.s32 	%r6515, %r625, %r6514;
	add.s32 	%r6516, %r6515, %r6763;
	mov.b32 	%r6517, 0;
	st.shared.u32 	[%r6516], %r6517;
	add.s32 	%r6518, %r6751, %r7;
	add.s32 	%r6519, %r6512, %r78;
	add.s32 	%r6520, %r6519, %r6763;
	st.shared.u32 	[%r6520], %r6517;
	add.s32 	%r6521, %r6518, %r7;
	add.s32 	%r6522, %r6506, %r626;
	add.s32 	%r6523, %r6522, %r6763;
	st.shared.u32 	[%r6523], %r6517;
	add.s32 	%r6524, %r6521, %r7;
	add.s32 	%r6525, %r6509, %r630;
	add.s32 	%r6526, %r6525, %r6763;
	st.shared.u32 	[%r6526], %r6517;
	add.s32 	%r6751, %r6524, %r7;
	add.s32 	%r6764, %r6764, %r78;
	add.s32 	%r6763, %r6763, %r628;
	add.s32 	%r6762, %r6762, %r78;
	add.s32 	%r6761, %r6761, %r78;
	setp.lt.u32 	%p535, %r6751, 256;
	@%p535 bra 	$L__BB4_608;
$L__BB4_609:
	setp.ge.s32 	%p536, %r6776, %r2;
	bar.sync 	0;
	@%p536 bra 	$L__BB4_637;
	shl.b32 	%r6527, %r3, 2;
	add.s32 	%r662, %r62, %r6527;
	add.s32 	%r663, %r743, -1;
	add.s32 	%r664, %r2, -1;
	max.s32 	%r6528, %r2, %r8;
	setp.lt.s32 	%p537, %r8, %r2;
	selp.u32 	%r6529, 1, 0, %p537;
	add.s32 	%r6530, %r8, %r6529;
	sub.s32 	%r6531, %r6528, %r6530;
	div.u32 	%r6532, %r6531, %r7;
	add.s32 	%r665, %r6532, %r6529;
	and.b32  	%r6533, %r665, 3;
	setp.eq.s32 	%p538, %r6533, 3;
	mov.u32 	%r6773, %r6776;
	@%p538 bra 	$L__BB4_618;
	sub.s32 	%r6769, %r6776, %r2;
	add.s32 	%r6536, %r802, %r6527;
	mov.u32 	%r6537, s;
	add.s32 	%r667, %r6537, %r6536;
	add.s32 	%r6767, %r6776, %r9;
	sub.s32 	%r6768, %r743, %r6767;
	add.s32 	%r6538, %r665, 1;
	and.b32  	%r6539, %r6538, 3;
	neg.s32 	%r6766, %r6539;
	mov.u32 	%r6771, %r6776;
$L__BB4_612:
	.pragma "nounroll";
	shr.u32 	%r6540, %r6771, 5;
	add.s32 	%r6541, %r6771, %r6540;
	shl.b32 	%r677, %r6541, 2;
	setp.ge.s32 	%p539, %r6767, %r743;
	@%p539 bra 	$L__BB4_616;
	add.s32 	%r6543, %r6537, %r677;
	ld.shared.u32 	%r6544, [%r6543];
	shr.u32 	%r6545, %r6544, %r744;
	and.b32  	%r678, %r6545, 255;
	setp.eq.s32 	%p540, %r6768, 1;
	setp.eq.s32 	%p541, %r6769, -1;
	or.pred  	%p542, %p540, %p541;
	@%p542 bra 	$L__BB4_615;
	shr.u32 	%r6546, %r6770, 5;
	add.s32 	%r6547, %r6771, %r6546;
	shl.b32 	%r6548, %r6547, 2;
	add.s32 	%r6550, %r6537, %r6548;
	ld.shared.u32 	%r6551, [%r6550+4];
	shr.u32 	%r6552, %r6551, %r744;
	and.b32  	%r6553, %r6552, 255;
	setp.eq.s32 	%p543, %r678, %r6553;
	@%p543 bra 	$L__BB4_616;
$L__BB4_615:
	add.s32 	%r6554, %r667, %r677;
	ld.shared.u32 	%r6555, [%r6554];
	shr.u32 	%r6556, %r678, 5;
	add.s32 	%r6557, %r6556, %r678;
	shl.b32 	%r6558, %r6557, 2;
	add.s32 	%r6559, %r662, %r6558;
	st.shared.u32 	[%r6559], %r6555;
$L__BB4_616:
	add.s32 	%r6771, %r6771, %r7;
	add.s32 	%r6770, %r6770, %r7;
	add.s32 	%r6769, %r6769, %r7;
	sub.s32 	%r6768, %r6768, %r7;
	add.s32 	%r6767, %r6767, %r7;
	add.s32 	%r6766, %r6766, 1;
	setp.ne.s32 	%p544, %r6766, 0;
	@%p544 bra 	$L__BB4_612;
	add.s32 	%r6773, %r6770, -1;
$L__BB4_618:
	setp.lt.u32 	%p545, %r665, 3;
	@%p545 bra 	$L__BB4_637;
	mov.u32 	%r6562, s;
$L__BB4_620:
	add.s32 	%r688, %r6773, %r9;
	setp.ge.s32 	%p546, %r688, %r743;
	@%p546 bra 	$L__BB4_624;
	shr.u32 	%r6560, %r6773, 5;
	add.s32 	%r689, %r6560, %r6773;
	shl.b32 	%r6561, %r689, 2;
	add.s32 	%r6563, %r6562, %r6561;
	ld.shared.u32 	%r6564, [%r6563];
	shr.u32 	%r6565, %r6564, %r744;
	and.b32  	%r690, %r6565, 255;
	setp.eq.s32 	%p547, %r688, %r663;
	setp.eq.s32 	%p548, %r6773, %r664;
	or.pred  	%p549, %p547, %p548;
	@%p549 bra 	$L__BB4_623;
	add.s32 	%r6567, %r6773, 1;
	shr.u32 	%r6568, %r6567, 5;
	add.s32 	%r6569, %r6568, %r6773;
	shl.b32 	%r6570, %r6569, 2;
	add.s32 	%r6572, %r6562, %r6570;
	ld.shared.u32 	%r6573, [%r6572+4];
	shr.u32 	%r6574, %r6573, %r744;
	and.b32  	%r6575, %r6574, 255;
	setp.eq.s32 	%p550, %r690, %r6575;
	@%p550 bra 	$L__BB4_624;
$L__BB4_623:
	add.s32 	%r6577, %r62, %r6561;
	ld.shared.u32 	%r6578, [%r6577];
	shr.u32 	%r6579, %r690, 5;
	add.s32 	%r6580, %r6579, %r690;
	shl.b32 	%r6581, %r6580, 2;
	add.s32 	%r6582, %r662, %r6581;
	st.shared.u32 	[%r6582], %r6578;
$L__BB4_624:
	add.s32 	%r691, %r6773, %r7;
	add.s32 	%r692, %r688, %r7;
	setp.ge.s32 	%p551, %r692, %r743;
	@%p551 bra 	$L__BB4_628;
	shr.u32 	%r6583, %r691, 5;
	add.s32 	%r693, %r6583, %r691;
	shl.b32 	%r6584, %r693, 2;
	add.s32 	%r6586, %r6562, %r6584;
	ld.shared.u32 	%r6587, [%r6586];
	shr.u32 	%r6588, %r6587, %r744;
	and.b32  	%r694, %r6588, 255;
	setp.eq.s32 	%p552, %r692, %r663;
	setp.eq.s32 	%p553, %r691, %r664;
	or.pred  	%p554, %p552, %p553;
	@%p554 bra 	$L__BB4_627;
	add.s32 	%r6590, %r691, 1;
	shr.u32 	%r6591, %r6590, 5;
	add.s32 	%r6592, %r6591, %r691;
	shl.b32 	%r6593, %r6592, 2;
	add.s32 	%r6595, %r6562, %r6593;
	ld.shared.u32 	%r6596, [%r6595+4];
	shr.u32 	%r6597, %r6596, %r744;
	and.b32  	%r6598, %r6597, 255;
	setp.eq.s32 	%p555, %r694, %r6598;
	@%p555 bra 	$L__BB4_628;
$L__BB4_627:
	add.s32 	%r6600, %r62, %r6584;
	ld.shared.u32 	%r6601, [%r6600];
	shr.u32 	%r6602, %r694, 5;
	add.s32 	%r6603, %r6602, %r694;
	shl.b32 	%r6604, %r6603, 2;
	add.s32 	%r6605, %r662, %r6604;
	st.shared.u32 	[%r6605], %r6601;
$L__BB4_628:
	add.s32 	%r695, %r691, %r7;
	add.s32 	%r696, %r692, %r7;
	setp.ge.s32 	%p556, %r696, %r743;
	@%p556 bra 	$L__BB4_632;
	shr.u32 	%r6606, %r695, 5;
	add.s32 	%r697, %r6606, %r695;
	shl.b32 	%r6607, %r697, 2;
	add.s32 	%r6609, %r6562, %r6607;
	ld.shared.u32 	%r6610, [%r6609];
	shr.u32 	%r6611, %r6610, %r744;
	and.b32  	%r698, %r6611, 255;
	setp.eq.s32 	%p557, %r696, %r663;
	setp.eq.s32 	%p558, %r695, %r664;
	or.pred  	%p559, %p557, %p558;
	@%p559 bra 	$L__BB4_631;
	add.s32 	%r6613, %r695, 1;
	shr.u32 	%r6614, %r6613, 5;
	add.s32 	%r6615, %r6614, %r695;
	shl.b32 	%r6616, %r6615, 2;
	add.s32 	%r6618, %r6562, %r6616;
	ld.shared.u32 	%r6619, [%r6618+4];
	shr.u32 	%r6620, %r6619, %r744;
	and.b32  	%r6621, %r6620, 255;
	setp.eq.s32 	%p560, %r698, %r6621;
	@%p560 bra 	$L__BB4_632;
$L__BB4_631:
	add.s32 	%r6623, %r62, %r6607;
	ld.shared.u32 	%r6624, [%r6623];
	shr.u32 	%r6625, %r698, 5;
	add.s32 	%r6626, %r6625, %r698;
	shl.b32 	%r6627, %r6626, 2;
	add.s32 	%r6628, %r662, %r6627;
	st.shared.u32 	[%r6628], %r6624;
$L__BB4_632:
	add.s32 	%r699, %r695, %r7;
	add.s32 	%r700, %r696, %r7;
	setp.ge.s32 	%p561, %r700, %r743;
	@%p561 bra 	$L__BB4_636;
	shr.u32 	%r6629, %r699, 5;
	add.s32 	%r701, %r6629, %r699;
	shl.b32 	%r6630, %r701, 2;
	add.s32 	%r6632, %r6562, %r6630;
	ld.shared.u32 	%r6633, [%r6632];
	shr.u32 	%r6634, %r6633, %r744;
	and.b32  	%r702, %r6634, 255;
	setp.eq.s32 	%p562, %r700, %r663;
	setp.eq.s32 	%p563, %r699, %r664;
	or.pred  	%p564, %p562, %p563;
	@%p564 bra 	$L__BB4_635;
	add.s32 	%r6636, %r699, 1;
	shr.u32 	%r6637, %r6636, 5;
	add.s32 	%r6638, %r6637, %r699;
	shl.b32 	%r6639, %r6638, 2;
	add.s32 	%r6641, %r6562, %r6639;
	ld.shared.u32 	%r6642, [%r6641+4];
	shr.u32 	%r6643, %r6642, %r744;
	and.b32  	%r6644, %r6643, 255;
	setp.eq.s32 	%p565, %r702, %r6644;
	@%p565 bra 	$L__BB4_636;
$L__BB4_635:
	add.s32 	%r6646, %r62, %r6630;
	ld.shared.u32 	%r6647, [%r6646];
	shr.u32 	%r6648, %r702, 5;
	add.s32 	%r6649, %r6648, %r702;
	shl.b32 	%r6650, %r6649, 2;
	add.s32 	%r6651, %r662, %r6650;
	st.shared.u32 	[%r6651], %r6647;
$L__BB4_636:
	add.s32 	%r6773, %r699, %r7;
	setp.lt.s32 	%p566, %r6773, %r2;
	@%p566 bra 	$L__BB4_620;
$L__BB4_637:
	ld.param.u32 	%r6707, [_Z15sortLocalKernelPjiiS_S_i_param_5];
	setp.gt.u32 	%p567, %r6776, 255;
	bar.sync 	0;
	mov.u32 	%r6652, %ctaid.x;
	add.s32 	%r6653, %r6707, %r6652;
	shl.b32 	%r704, %r6653, 8;
	@%p567 bra 	$L__BB4_644;
	max.u32 	%r6654, %r8, 256;
	setp.lt.u32 	%p568, %r8, 256;
	selp.u32 	%r6655, 1, 0, %p568;
	add.s32 	%r6656, %r8, %r6655;
	sub.s32 	%r6657, %r6654, %r6656;
	div.u32 	%r6658, %r6657, %r7;
	add.s32 	%r705, %r6658, %r6655;
	and.b32  	%r6659, %r705, 3;
	setp.eq.s32 	%p569, %r6659, 3;
	@%p569 bra 	$L__BB4_641;
	add.s32 	%r6660, %r6776, %r704;
	mul.wide.u32 	%rd36, %r6660, 4;
	add.s64 	%rd45, %rd3, %rd36;
	mul.wide.u32 	%rd8, %r7, 4;
	shl.b32 	%r6661, %r3, 3;
	add.s32 	%r6663, %r6661, %r802;
	mov.u32 	%r6664, s;
	add.s32 	%r706, %r6664, %r6663;
	add.s32 	%r6665, %r705, 1;
	and.b32  	%r6666, %r6665, 3;
	neg.s32 	%r6774, %r6666;
$L__BB4_640:
	.pragma "nounroll";
	shr.u32 	%r6667, %r6776, 5;
	add.s32 	%r6668, %r6776, %r6667;
	shl.b32 	%r6669, %r6668, 2;
	add.s32 	%r6670, %r706, %r6669;
	ld.shared.u32 	%r6671, [%r6670];
	st.global.u32 	[%rd45], %r6671;
	add.s32 	%r6776, %r6776, %r7;
	add.s64 	%rd45, %rd45, %rd8;
	add.s32 	%r6774, %r6774, 1;
	setp.ne.s32 	%p570, %r6774, 0;
	@%p570 bra 	$L__BB4_640;
$L__BB4_641:
	setp.lt.u32 	%p571, %r705, 3;
	@%p571 bra 	$L__BB4_644;
	add.s32 	%r6784, %r6776, %r588;
	shl.b32 	%r6672, %r586, 3;
	shl.b32 	%r6673, %r2, 3;
	add.s32 	%r6674, %r6672, %r6673;
	shl.b32 	%r6675, %r587, 2;
	add.s32 	%r6676, %r6674, %r6675;
	shl.b32 	%r6677, %r4, 2;
	add.s32 	%r6678, %r6676, %r6677;
	mov.u32 	%r6679, s;
	add.s32 	%r714, %r6679, %r6678;
	shl.b32 	%r715, %r7, 3;
	shl.b32 	%r6783, %r6776, 2;
	shl.b32 	%r717, %r7, 4;
	mul.lo.s32 	%r6680, %r7, 3;
	add.s32 	%r6782, %r6776, %r6680;
	mul.lo.s32 	%r719, %r7, 12;
	add.s32 	%r6781, %r7, %r6776;
	add.s32 	%r6780, %r6781, %r704;
	add.s32 	%r6777, %r6776, %r704;
	add.s32 	%r6779, %r6777, %r588;
	add.s32 	%r6778, %r6777, %r6680;
$L__BB4_643:
	shr.u32 	%r6681, %r6784, 3;
	and.b32  	%r6682, %r6681, 536870908;
	add.s32 	%r6683, %r714, %r6682;
	shr.u32 	%r6684, %r6782, 3;
	and.b32  	%r6685, %r6684, 536870908;
	add.s32 	%r6686, %r714, %r6685;
	shr.u32 	%r6687, %r6781, 3;
	and.b32  	%r6688, %r6687, 536870908;
	add.s32 	%r6689, %r714, %r6688;
	shr.u32 	%r6690, %r6776, 3;
	and.b32  	%r6691, %r6690, 536870908;
	add.s32 	%r6692, %r714, %r6691;
	add.s32 	%r6693, %r6692, %r6783;
	ld.shared.u32 	%r6694, [%r6693];
	mul.wide.u32 	%rd37, %r6777, 4;
	add.s64 	%rd38, %rd3, %rd37;
	st.global.u32 	[%rd38], %r6694;
	add.s32 	%r6695, %r6776, %r7;
	add.s32 	%r6696, %r6689, %r78;
	add.s32 	%r6697, %r6696, %r6783;
	ld.shared.u32 	%r6698, [%r6697];
	mul.wide.u32 	%rd39, %r6780, 4;
	add.s64 	%rd40, %rd3, %rd39;
	st.global.u32 	[%rd40], %r6698;
	add.s32 	%r6699, %r6695, %r7;
	add.s32 	%r6700, %r6683, %r715;
	add.s32 	%r6701, %r6700, %r6783;
	ld.shared.u32 	%r6702, [%r6701];
	mul.wide.u32 	%rd41, %r6779, 4;
	add.s64 	%rd42, %rd3, %rd41;
	st.global.u32 	[%rd42], %r6702;
	add.s32 	%r6703, %r6699, %r7;
	add.s32 	%r6704, %r6686, %r719;
	add.s32 	%r6705, %r6704, %r6783;
	ld.shared.u32 	%r6706, [%r6705];
	mul.wide.u32 	%rd43, %r6778, 4;
	add.s64 	%rd44, %rd3, %rd43;
	st.global.u32 	[%rd44], %r6706;
	add.s32 	%r6776, %r6703, %r7;
	add.s32 	%r6784, %r6784, %r78;
	add.s32 	%r6783, %r6783, %r717;
	add.s32 	%r6782, %r6782, %r78;
	add.s32 	%r6781, %r6781, %r78;
	add.s32 	%r6780, %r6780, %r78;
	add.s32 	%r6779, %r6779, %r78;
	add.s32 	%r6778, %r6778, %r78;
	add.s32 	%r6777, %r6777, %r78;
	setp.lt.u32 	%p572, %r6776, 256;
	@%p572 bra 	$L__BB4_643;
$L__BB4_644:
	ret;

}
	// .globl	_Z9transposePjS_ii
.visible .entry _Z9transposePjS_ii(
	.param .u64 .ptr .align 1 _Z9transposePjS_ii_param_0,
	.param .u64 .ptr .align 1 _Z9transposePjS_ii_param_1,
	.param .u32 _Z9transposePjS_ii_param_2,
	.param .u32 _Z9transposePjS_ii_param_3
)
{
	.reg .pred 	%p<7>;
	.reg .b32 	%r<32>;
	.reg .b64 	%rd<9>;
	// demoted variable
	.shared .align 4 .b8 _ZZ9transposePjS_iiE9s_blkData[4224];
	ld.param.u64 	%rd1, [_Z9transposePjS_ii_param_0];
	ld.param.u64 	%rd2, [_Z9transposePjS_ii_param_1];
	ld.param.u32 	%r11, [_Z9transposePjS_ii_param_2];
	ld.param.u32 	%r14, [_Z9transposePjS_ii_param_3];
	mov.u32 	%r15, %ctaid.x;
	mov.u32 	%r16, %ntid.x;
	mul.lo.s32 	%r1, %r15, %r16;
	mov.u32 	%r2, %tid.y;
	add.s32 	%r3, %r1, %r2;
	mov.u32 	%r17, %ctaid.y;
	mov.u32 	%r18, %ntid.y;
	mul.lo.s32 	%r4, %r17, %r18;
	mov.u32 	%r5, %tid.x;
	add.s32 	%r19, %r4, %r5;
	setp.ge.s32 	%p1, %r3, %r11;
	setp.ge.s32 	%p2, %r19, %r14;
	mov.b32 	%r31, 0;
	or.pred  	%p3, %p1, %p2;
	@%p3 bra 	$L__BB5_2;
	cvta.to.global.u64 	%rd3, %rd1;
	mad.lo.s32 	%r20, %r14, %r3, %r19;
	mul.wide.s32 	%rd4, %r20, 4;
	add.s64 	%rd5, %rd3, %rd4;
	ld.global.u32 	%r31, [%rd5];
$L__BB5_2:
	mov.u32 	%r21, _ZZ9transposePjS_iiE9s_blkData;
	mad.lo.s32 	%r22, %r2, 132, %r21;
	shl.b32 	%r23, %r5, 2;
	add.s32 	%r24, %r22, %r23;
	st.shared.u32 	[%r24], %r31;
	bar.sync 	0;
	add.s32 	%r9, %r4, %r2;
	add.s32 	%r10, %r1, %r5;
	setp.ge.s32 	%p4, %r9, %r14;
	setp.ge.s32 	%p5, %r10, %r11;
	or.pred  	%p6, %p5, %p4;
	@%p6 bra 	$L__BB5_4;
	mad.lo.s32 	%r26, %r5, 132, %r21;
	shl.b32 	%r27, %r2, 2;
	add.s32 	%r28, %r26, %r27;
	ld.shared.u32 	%r29, [%r28];
	mad.lo.s32 	%r30, %r11, %r9, %r10;
	cvta.to.global.u64 	%rd6, %rd2;
	mul.wide.s32 	%rd7, %r30, 4;
	add.s64 	%rd8, %rd6, %rd7;
	st.global.u32 	[%rd8], %r29;
$L__BB5_4:
	ret;

}


// ===== COMPILED SASS (sm_100) =====

	.target	sm_100

	.elftype	@"ET_EXEC"


//--------------------- .note.nv.tkinfo           --------------------------
	.section	.note.nv.tkinfo,"",@"SHT_NOTE"
	.sectionflags	@"SHF_NOTE_NV_TKINFO"
	.tkinfo
        /*0018*/ 	.word	0x00000002
        /*0030*/ 	.string	""
        /*0030*/ 	.string	"ptxas"
        /*0030*/ 	.string	"Cuda compilation tools, release 13.0, V13.0.88"
        /*0030*/ 	.string	"Build cuda_13.0.r13.0/compiler.36424714_0"
        /*0030*/ 	.string	"-arch sm_100 -m 64 "



//--------------------- .note.nv.cuinfo           --------------------------
	.section	.note.nv.cuinfo,"",@"SHT_NOTE"
	.sectionflags	@"SHF_NOTE_NV_CUINFO"
        /*0018*/ 	.short	0x0002
        /*001a*/ 	.short	0x0064
        /*001c*/ 	.short	0x0082
	.zero		2


//--------------------- .nv.info                  --------------------------
	.section	.nv.info,"",@"SHT_CUDA_INFO"
	.align	4


	//----- nvinfo : EIATTR_REGCOUNT
	.align		4
        /*0000*/ 	.byte	0x04, 0x2f
        /*0002*/ 	.short	(.L_1 - .L_0)
	.align		4
.L_0:
        /*0004*/ 	.word	index@(_Z13scanBlkKernelPjiS_S_)
        /*0008*/ 	.word	0x00000020


	//----- nvinfo : EIATTR_FRAME_SIZE
	.align		4
.L_1:
        /*000c*/ 	.byte	0x04, 0x11
        /*000e*/ 	.short	(.L_3 - .L_2)
	.align		4
.L_2:
        /*0010*/ 	.word	index@(_Z13scanBlkKernelPjiS_S_)
        /*0014*/ 	.word	0x00000000


	//----- nvinfo : EIATTR_REGCOUNT
	.align		4
.L_3:
        /*0018*/ 	.byte	0x04, 0x2f
        /*001a*/ 	.short	(.L_5 - .L_4)
	.align		4
.L_4:
        /*001c*/ 	.word	index@(_Z18sumPrefixBlkKernelPjiS_)
        /*0020*/ 	.word	0x00000016


	//----- nvinfo : EIATTR_FRAME_SIZE
	.align		4
.L_5:
        /*0024*/ 	.byte	0x04, 0x11
        /*0026*/ 	.short	(.L_7 - .L_6)
	.align		4
.L_6:
        /*0028*/ 	.word	index@(_Z18sumPrefixBlkKernelPjiS_)
        /*002c*/ 	.word	0x00000000


	//----- nvinfo : EIATTR_REGCOUNT
	.align		4
.L_7:
        /*0030*/ 	.byte	0x04, 0x2f
        /*0032*/ 	.short	(.L_9 - .L_8)
	.align		4
.L_8:
        /*0034*/ 	.word	index@(_Z12reduceKernelPjiS_)
        /*0038*/ 	.word	0x0000000a


	//----- nvinfo : EIATTR_FRAME_SIZE
	.align		4
.L_9:
        /*003c*/ 	.byte	0x04, 0x11
        /*003e*/ 	.short	(.L_11 - .L_10)
	.align		4
.L_10:
        /*0040*/ 	.word	index@(_Z12reduceKernelPjiS_)
        /*0044*/ 	.word	0x00000000


	//----- nvinfo : EIATTR_REGCOUNT
	.align		4
.L_11:
        /*0048*/ 	.byte	0x04, 0x2f
        /*004a*/ 	.short	(.L_13 - .L_12)
	.align		4
.L_12:
        /*004c*/ 	.word	index@(_Z13scatterKernelPjiS_S_iS_)
        /*0050*/ 	.word	0x00000020


	//----- nvinfo : EIATTR_FRAME_SIZE
	.align		4
.L_13:
        /*0054*/ 	.byte	0x04, 0x11
        /*0056*/ 	.short	(.L_15 - .L_14)
	.align		4
.L_14:
        /*0058*/ 	.word	index@(_Z13scatterKernelPjiS_S_iS_)
        /*005c*/ 	.word	0x00000000


	//----- nvinfo : EIATTR_REGCOUNT
	.align		4
.L_15:
        /*0060*/ 	.byte	0x04, 0x2f
        /*0062*/ 	.short	(.L_17 - .L_16)
	.align		4
.L_16:
        /*0064*/ 	.word	index@(_Z15sortLocalKernelPjiiS_S_i)
        /*0068*/ 	.word	0x0000002e


	//----- nvinfo : EIATTR_FRAME_SIZE
	.align		4
.L_17:
        /*006c*/ 	.byte	0x04, 0x11
        /*006e*/ 	.short	(.L_19 - .L_18)
	.align		4
.L_18:
        /*0070*/ 	.word	index@(_Z15sortLocalKernelPjiiS_S_i)
        /*0074*/ 	.word	0x00000000


	//----- nvinfo : EIATTR_REGCOUNT
	.align		4
.L_19:
        /*0078*/ 	.byte	0x04, 0x2f
        /*007a*/ 	.short	(.L_21 - .L_20)
	.align		4
.L_20:
        /*007c*/ 	.word	index@(_Z9transposePjS_ii)
        /*0080*/ 	.word	0x0000000c


	//----- nvinfo : EIATTR_FRAME_SIZE
	.align		4
.L_21:
        /*0084*/ 	.byte	0x04, 0x11
        /*0086*/ 	.short	(.L_23 - .L_22)
	.align		4
.L_22:
        /*0088*/ 	.word	index@(_Z9transposePjS_ii)
        /*008c*/ 	.word	0x00000000


	//----- nvinfo : EIATTR_MIN_STACK_SIZE
	.align		4
.L_23:
        /*0090*/ 	.byte	0x04, 0x12
        /*0092*/ 	.short	(.L_25 - .L_24)
	.align		4
.L_24:
        /*0094*/ 	.word	index@(_Z9transposePjS_ii)
        /*0098*/ 	.word	0x00000000


	//----- nvinfo : EIATTR_MIN_STACK_SIZE
	.align		4
.L_25:
        /*009c*/ 	.byte	0x04, 0x12
        /*009e*/ 	.short	(.L_27 - .L_26)
	.align		4
.L_26:
        /*00a0*/ 	.word	index@(_Z15sortLocalKernelPjiiS_S_i)
        /*00a4*/ 	.word	0x00000000


	//----- nvinfo : EIATTR_MIN_STACK_SIZE
	.align		4
.L_27:
        /*00a8*/ 	.byte	0x04, 0x12
        /*00aa*/ 	.short	(.L_29 - .L_28)
	.align		4
.L_28:
        /*00ac*/ 	.word	index@(_Z13scatterKernelPjiS_S_iS_)
        /*00b0*/ 	.word	0x00000000


	//----- nvinfo : EIATTR_MIN_STACK_SIZE
	.align		4
.L_29:
        /*00b4*/ 	.byte	0x04, 0x12
        /*00b6*/ 	.short	(.L_31 - .L_30)
	.align		4
.L_30:
        /*00b8*/ 	.word	index@(_Z12reduceKernelPjiS_)
        /*00bc*/ 	.word	0x00000000


	//----- nvinfo : EIATTR_MIN_STACK_SIZE
	.align		4
.L_31:
        /*00c0*/ 	.byte	0x04, 0x12
        /*00c2*/ 	.short	(.L_33 - .L_32)
	.align		4
.L_32:
        /*00c4*/ 	.word	index@(_Z18sumPrefixBlkKernelPjiS_)
        /*00c8*/ 	.word	0x00000000


	//----- nvinfo : EIATTR_MIN_STACK_SIZE
	.align		4
.L_33:
        /*00cc*/ 	.byte	0x04, 0x12
        /*00ce*/ 	.short	(.L_35 - .L_34)
	.align		4
.L_34:
        /*00d0*/ 	.word	index@(_Z13scanBlkKernelPjiS_S_)
        /*00d4*/ 	.word	0x00000000
.L_35:


//--------------------- .nv.compat                --------------------------
	.section	.nv.compat,"",@"SHT_CUDA_COMPAT_INFO"
	.align	4
        /*0000*/ 	.byte	0x02, 0x09, 0x00, 0x00, 0x02, 0x02, 0x01, 0x00, 0x02, 0x05, 0x05, 0x00, 0x03, 0x07, 0x01, 0x01
        /*0010*/ 	.byte	0x02, 0x03, 0x00, 0x00, 0x02, 0x06, 0x01, 0x00, 0x04, 0x0b, 0x08, 0x00, 0x09, 0x00, 0x00, 0x00
        /*0020*/ 	.byte	0x00, 0x00, 0x00, 0x00


//--------------------- .nv.info._Z9transposePjS_ii --------------------------
	.section	.nv.info._Z9transposePjS_ii,"",@"SHT_CUDA_INFO"
	.sectionflags	@""
	.align	4


	//----- nvinfo : EIATTR_CUDA_API_VERSION
	.align		4
        /*0000*/ 	.byte	0x04, 0x37
        /*0002*/ 	.short	(.L_37 - .L_36)
.L_36:
        /*0004*/ 	.word	0x00000082


	//----- nvinfo : EIATTR_KPARAM_INFO
	.align		4
.L_37:
        /*0008*/ 	.byte	0x04, 0x17
        /*000a*/ 	.short	(.L_39 - .L_38)
.L_38:
        /*000c*/ 	.word	0x00000000
        /*0010*/ 	.short	0x0003
        /*0012*/ 	.short	0x0014
        /*0014*/ 	.byte	0x00, 0xf0, 0x11, 0x00


	//----- nvinfo : EIATTR_KPARAM_INFO
	.align		4
.L_39:
        /*0018*/ 	.byte	0x04, 0x17
        /*001a*/ 	.short	(.L_41 - .L_40)
.L_40:
        /*001c*/ 	.word	0x00000000
        /*0020*/ 	.short	0x0002
        /*0022*/ 	.short	0x0010
        /*0024*/ 	.byte	0x00, 0xf0, 0x11, 0x00


	//----- nvinfo : EIATTR_KPARAM_INFO
	.align		4
.L_41:
        /*0028*/ 	.byte	0x04, 0x17
        /*002a*/ 	.short	(.L_43 - .L_42)
.L_42:
        /*002c*/ 	.word	0x00000000
        /*0030*/ 	.short	0x0001
        /*0032*/ 	.short	0x0008
        /*0034*/ 	.byte	0x00, 0xf5, 0x21, 0x00


	//----- nvinfo : EIATTR_KPARAM_INFO
	.align		4
.L_43:
        /*0038*/ 	.byte	0x04, 0x17
        /*003a*/ 	.short	(.L_45 - .L_44)
.L_44:
        /*003c*/ 	.word	0x00000000
        /*0040*/ 	.short	0x0000
        /*0042*/ 	.short	0x0000
        /*0044*/ 	.byte	0x00, 0xf5, 0x21, 0x00


	//----- nvinfo : EIATTR_SPARSE_MMA_MASK
	.align		4
.L_45:
        /*0048*/ 	.byte	0x03, 0x50
        /*004a*/ 	.short	0x0000


	//----- nvinfo : EIATTR_MAXREG_COUNT
	.align		4
        /*004c*/ 	.byte	0x03, 0x1b
        /*004e*/ 	.short	0x00ff


	//----- nvinfo : EIATTR_NUM_BARRIERS
	.align		4
        /*0050*/ 	.byte	0x02, 0x4c
        /*0052*/ 	.byte	0x01
	.zero		1


	//----- nvinfo : EIATTR_MERCURY_ISA_VERSION
	.align		4
        /*0054*/ 	.byte	0x03, 0x5f
        /*0056*/ 	.short	0x0101


	//----- nvinfo : EIATTR_VRC_CTA_INIT_COUNT
	.align		4
        /*0058*/ 	.byte	0x02, 0x4a
	.zero		1
	.zero		1


	//----- nvinfo : EIATTR_EXIT_INSTR_OFFSETS
	.align		4
        /*005c*/ 	.byte	0x04, 0x1c
        /*005e*/ 	.short	(.L_47 - .L_46)


	//   ....[0]....
.L_46:
        /*0060*/ 	.word	0x000001f0


	//   ....[1]....
        /*0064*/ 	.word	0x00000270


	//----- nvinfo : EIATTR_CBANK_PARAM_SIZE
	.align		4
.L_47:
        /*0068*/ 	.byte	0x03, 0x19
        /*006a*/ 	.short	0x0018


	//----- nvinfo : EIATTR_PARAM_CBANK
	.align		4
        /*006c*/ 	.byte	0x04, 0x0a
        /*006e*/ 	.short	(.L_49 - .L_48)
	.align		4
.L_48:
        /*0070*/ 	.word	index@(.nv.constant0._Z9transposePjS_ii)
        /*0074*/ 	.short	0x0380
        /*0076*/ 	.short	0x0018


	//----- nvinfo : EIATTR_SW_WAR
	.align		4
.L_49:
        /*0078*/ 	.byte	0x04, 0x36
        /*007a*/ 	.short	(.L_51 - .L_50)
.L_50:
        /*007c*/ 	.word	0x00000008
.L_51:


//--------------------- .nv.info._Z15sortLocalKernelPjiiS_S_i --------------------------
	.section	.nv.info._Z15sortLocalKernelPjiiS_S_i,"",@"SHT_CUDA_INFO"
	.sectionflags	@""
	.align	4


	//----- nvinfo : EIATTR_CUDA_API_VERSION
	.align		4
        /*0000*/ 	.byte	0x04, 0x37
        /*0002*/ 	.short	(.L_53 - .L_52)
.L_52:
        /*0004*/ 	.word	0x00000082


	//----- nvinfo : EIATTR_KPARAM_INFO
	.align		4
.L_53:
        /*0008*/ 	.byte	0x04, 0x17
        /*000a*/ 	.short	(.L_55 - .L_54)
.L_54:
        /*000c*/ 	.word	0x00000000
        /*0010*/ 	.short	0x0005
        /*0012*/ 	.short	0x0020
        /*0014*/ 	.byte	0x00, 0xf0, 0x11, 0x00


	//----- nvinfo : EIATTR_KPARAM_INFO
	.align		4
.L_55:
        /*0018*/ 	.byte	0x04, 0x17
        /*001a*/ 	.short	(.L_57 - .L_56)
.L_56:
        /*001c*/ 	.word	0x00000000
        /*0020*/ 	.short	0x0004
        /*0022*/ 	.short	0x0018
        /*0024*/ 	.byte	0x00, 0xf5, 0x21, 0x00


	//----- nvinfo : EIATTR_KPARAM_INFO
	.align		4
.L_57:
        /*0028*/ 	.byte	0x04, 0x17
        /*002a*/ 	.short	(.L_59 - .L_58)
.L_58:
        /*002c*/ 	.word	0x00000000
        /*0030*/ 	.short	0x0003
        /*0032*/ 	.short	0x0010
        /*0034*/ 	.byte	0x00, 0xf5, 0x21, 0x00


	//----- nvinfo : EIATTR_KPARAM_INFO
	.align		4
.L_59:
        /*0038*/ 	.byte	0x04, 0x17
        /*003a*/ 	.short	(.L_61 - .L_60)
.L_60:
        /*003c*/ 	.word	0x00000000
        /*0040*/ 	.short	0x0002
        /*0042*/ 	.short	0x000c
        /*0044*/ 	.byte	0x00, 0xf0, 0x11, 0x00


	//----- nvinfo : EIATTR_KPARAM_INFO
	.align		4
.L_61:
        /*0048*/ 	.byte	0x04, 0x17
        /*004a*/ 	.short	(.L_63 - .L_62)
.L_62:
        /*004c*/ 	.word	0x00000000
        /*0050*/ 	.short	0x0001
        /*0052*/ 	.short	0x0008
        /*0054*/ 	.byte	0x00, 0xf0, 0x11, 0x00


	//----- nvinfo : EIATTR_KPARAM_INFO
	.align		4
.L_63:
        /*0058*/ 	.byte	0x04, 0x17
        /*005a*/ 	.short	(.L_65 - .L_64)
.L_64:
        /*005c*/ 	.word	0x00000000
        /*0060*/ 	.short	0x0000
        /*0062*/ 	.short	0x0000
        /*0064*/ 	.byte	0x00, 0xf5, 0x21, 0x00


	//----- nvinfo : EIATTR_SPARSE_MMA_MASK
	.align		4
.L_65:
        /*0068*/ 	.byte	0x03, 0x50
        /*006a*/ 	.short	0x0000


	//----- nvinfo : EIATTR_MAXREG_COUNT
	.align		4
        /*006c*/ 	.byte	0x03, 0x1b
        /*006e*/ 	.short	0x00ff


	//----- nvinfo : EIATTR_NUM_BARRIERS
	.align		4
        /*0070*/ 	.byte	0x02, 0x4c
        /*0072*/ 	.byte	0x01
	.zero		1


	//----- nvinfo : EIATTR_MERCURY_ISA_VERSION
	.align		4
        /*0074*/ 	.byte	0x03, 0x5f
        /*0076*/ 	.short	0x0101


	//----- nvinfo : EIATTR_VRC_CTA_INIT_COUNT
	.align		4
        /*0078*/ 	.byte	0x02, 0x4a
	.zero		1
	.zero		1


	//----- nvinfo : EIATTR_EXIT_INSTR_OFFSETS
	.align		4
        /*007c*/ 	.byte	0x04, 0x1c
        /*007e*/ 	.short	(.L_67 - .L_66)


	//   ....[0]....
.L_66:
        /*0080*/ 	.word	0x0001bea0


	//   ....[1]....
        /*0084*/ 	.word	0x0001c1d0


	//   ....[2]....
        /*0088*/ 	.word	0x0001c580


	//----- nvinfo : EIATTR_CRS_STACK_SIZE
	.align		4
.L_67:
        /*008c*/ 	.byte	0x04, 0x1e
        /*008e*/ 	.short	(.L_69 - .L_68)
.L_68:
        /*0090*/ 	.word	0x00000000


	//----- nvinfo : EIATTR_CBANK_PARAM_SIZE
	.align		4
.L_69:
        /*0094*/ 	.byte	0x03, 0x19
        /*0096*/ 	.short	0x0024


	//----- nvinfo : EIATTR_PARAM_CBANK
	.align		4
        /*0098*/ 	.byte	0x04, 0x0a
        /*009a*/ 	.short	(.L_71 - .L_70)
	.align		4
.L_70:
        /*009c*/ 	.word	index@(.nv.constant0._Z15sortLocalKernelPjiiS_S_i)
        /*00a0*/ 	.short	0x0380
        /*00a2*/ 	.short	0x0024


	//----- nvinfo : EIATTR_SW_WAR
	.align		4
.L_71:
        /*00a4*/ 	.byte	0x04, 0x36
        /*00a6*/ 	.short	(.L_73 - .L_72)
.L_72:
        /*00a8*/ 	.word	0x00000008
.L_73:


//--------------------- .nv.info._Z13scatterKernelPjiS_S_iS_ --------------------------
	.section	.nv.info._Z13scatterKernelPjiS_S_iS_,"",@"SHT_CUDA_INFO"
	.sectionflags	@""
	.align	4


	//----- nvinfo : EIATTR_CUDA_API_VERSION
	.align		4
        /*0000*/ 	.byte	0x04, 0x37
        /*0002*/ 	.short	(.L_75 - .L_74)
.L_74:
        /*0004*/ 	.word	0x00000082


	//----- nvinfo : EIATTR_KPARAM_INFO
	.align		4
.L_75:
        /*0008*/ 	.byte	0x04, 0x17
        /*000a*/ 	.short	(.L_77 - .L_76)
.L_76:
        /*000c*/ 	.word	0x00000000
        /*0010*/ 	.short	0x0005
        /*0012*/ 	.short	0x0028
        /*0014*/ 	.byte	0x00, 0xf5, 0x21, 0x00


	//----- nvinfo : EIATTR_KPARAM_INFO
	.align		4
.L_77:
        /*0018*/ 	.byte	0x04, 0x17
        /*001a*/ 	.short	(.L_79 - .L_78)
.L_78:
        /*001c*/ 	.word	0x00000000
        /*0020*/ 	.short	0x0004
        /*0022*/ 	.short	0x0020
        /*0024*/ 	.byte	0x00, 0xf0, 0x11, 0x00


	//----- nvinfo : EIATTR_KPARAM_INFO
	.align		4
.L_79:
        /*0028*/ 	.byte	0x04, 0x17
        /*002a*/ 	.short	(.L_81 - .L_80)
.L_80:
        /*002c*/ 	.word	0x00000000
        /*0030*/ 	.short	0x0003
        /*0032*/ 	.short	0x0018
        /*0034*/ 	.byte	0x00, 0xf5, 0x21, 0x00


	//----- nvinfo : EIATTR_KPARAM_INFO
	.align		4
.L_81:
        /*0038*/ 	.byte	0x04, 0x17
        /*003a*/ 	.short	(.L_83 - .L_82)
.L_82:
        /*003c*/ 	.word	0x00000000
        /*0040*/ 	.short	0x0002
        /*0042*/ 	.short	0x0010
        /*0044*/ 	.byte	0x00, 0xf5, 0x21, 0x00


	//----- nvinfo : EIATTR_KPARAM_INFO
	.align		4
.L_83:
        /*0048*/ 	.byte	0x04, 0x17
        /*004a*/ 	.short	(.L_85 - .L_84)
.L_84:
        /*004c*/ 	.word	0x00000000
        /*0050*/ 	.short	0x0001
        /*0052*/ 	.short	0x0008
        /*0054*/ 	.byte	0x00, 0xf0, 0x11, 0x00


	//----- nvinfo : EIATTR_KPARAM_INFO
	.align		4
.L_85:
        /*0058*/ 	.byte	0x04, 0x17
        /*005a*/ 	.short	(.L_87 - .L_86)
.L_86:
        /*005c*/ 	.word	0x00000000
        /*0060*/ 	.short	0x0000
        /*0062*/ 	.short	0x0000
        /*0064*/ 	.byte	0x00, 0xf5, 0x21, 0x00


	//----- nvinfo : EIATTR_SPARSE_MMA_MASK
	.align		4
.L_87:
        /*0068*/ 	.byte	0x03, 0x50
        /*006a*/ 	.short	0x0000


	//----- nvinfo : EIATTR_MAXREG_COUNT
	.align		4
        /*006c*/ 	.byte	0x03, 0x1b
        /*006e*/ 	.short	0x00ff


	//----- nvinfo : EIATTR_NUM_BARRIERS
	.align		4
        /*0070*/ 	.byte	0x02, 0x4c
        /*0072*/ 	.byte	0x01
	.zero		1


	//----- nvinfo : EIATTR_MERCURY_ISA_VERSION
	.align		4
        /*0074*/ 	.byte	0x03, 0x5f
        /*0076*/ 	.short	0x0101


	//----- nvinfo : EIATTR_VRC_CTA_INIT_COUNT
	.align		4
        /*0078*/ 	.byte	0x02, 0x4a
	.zero		1
	.zero		1


	//----- nvinfo : EIATTR_EXIT_INSTR_OFFSETS
	.align		4
        /*007c*/ 	.byte	0x04, 0x1c
        /*007e*/ 	.short	(.L_89 - .L_88)


	//   ....[0]....
.L_88:
        /*0080*/ 	.word	0x00000750


	//   ....[1]....
        /*0084*/ 	.word	0x00000b90


	//   ....[2]....
        /*0088*/ 	.word	0x000011e0


	//----- nvinfo : EIATTR_CRS_STACK_SIZE
	.align		4
.L_89:
        /*008c*/ 	.byte	0x04, 0x1e
        /*008e*/ 	.short	(.L_91 - .L_90)
.L_90:
        /*0090*/ 	.word	0x00000000


	//----- nvinfo : EIATTR_CBANK_PARAM_SIZE
	.align		4
.L_91:
        /*0094*/ 	.byte	0x03, 0x19
        /*0096*/ 	.short	0x0030


	//----- nvinfo : EIATTR_PARAM_CBANK
	.align		4
        /*0098*/ 	.byte	0x04, 0x0a
        /*009a*/ 	.short	(.L_93 - .L_92)
	.align		4
.L_92:
        /*009c*/ 	.word	index@(.nv.constant0._Z13scatterKernelPjiS_S_iS_)
        /*00a0*/ 	.short	0x0380
        /*00a2*/ 	.short	0x0030


	//----- nvinfo : EIATTR_SW_WAR
	.align		4
.L_93:
        /*00a4*/ 	.byte	0x04, 0x36
        /*00a6*/ 	.short	(.L_95 - .L_94)
.L_94:
        /*00a8*/ 	.word	0x00000008
.L_95:


//--------------------- .nv.info._Z12reduceKernelPjiS_ --------------------------
	.section	.nv.info._Z12reduceKernelPjiS_,"",@"SHT_CUDA_INFO"
	.sectionflags	@""
	.align	4


	//----- nvinfo : EIATTR_CUDA_API_VERSION
	.align		4
        /*0000*/ 	.byte	0x04, 0x37
        /*0002*/ 	.short	(.L_97 - .L_96)
.L_96:
        /*0004*/ 	.word	0x00000082


	//----- nvinfo : EIATTR_KPARAM_INFO
	.align		4
.L_97:
        /*0008*/ 	.byte	0x04, 0x17
        /*000a*/ 	.short	(.L_99 - .L_98)
.L_98:
        /*000c*/ 	.word	0x00000000
        /*0010*/ 	.short	0x0002
        /*0012*/ 	.short	0x0010
        /*0014*/ 	.byte	0x00, 0xf5, 0x21, 0x00


	//----- nvinfo : EIATTR_KPARAM_INFO
	.align		4
.L_99:
        /*0018*/ 	.byte	0x04, 0x17
        /*001a*/ 	.short	(.L_101 - .L_100)
.L_100:
        /*001c*/ 	.word	0x00000000
        /*0020*/ 	.short	0x0001
        /*0022*/ 	.short	0x0008
        /*0024*/ 	.byte	0x00, 0xf0, 0x11, 0x00


	//----- nvinfo : EIATTR_KPARAM_INFO
	.align		4
.L_101:
        /*0028*/ 	.byte	0x04, 0x17
        /*002a*/ 	.short	(.L_103 - .L_102)
.L_102:
        /*002c*/ 	.word	0x00000000
        /*0030*/ 	.short	0x0000
        /*0032*/ 	.short	0x0000
        /*0034*/ 	.byte	0x00, 0xf5, 0x21, 0x00


	//----- nvinfo : EIATTR_SPARSE_MMA_MASK
	.align		4
.L_103:
        /*0038*/ 	.byte	0x03, 0x50
        /*003a*/ 	.short	0x0000


	//----- nvinfo : EIATTR_MAXREG_COUNT
	.align		4
        /*003c*/ 	.byte	0x03, 0x1b
        /*003e*/ 	.short	0x00ff


	//----- nvinfo : EIATTR_MERCURY_ISA_VERSION
	.align		4
        /*0040*/ 	.byte	0x03, 0x5f
        /*0042*/ 	.short	0x0101


	//----- nvinfo : EIATTR_VRC_CTA_INIT_COUNT
	.align		4
        /*0044*/ 	.byte	0x02, 0x4a
	.zero		1
	.zero		1


	//----- nvinfo : EIATTR_EXIT_INSTR_OFFSETS
	.align		4
        /*0048*/ 	.byte	0x04, 0x1c
        /*004a*/ 	.short	(.L_105 - .L_104)


	//   ....[0]....
.L_104:
        /*004c*/ 	.word	0x00000070


	//   ....[1]....
        /*0050*/ 	.word	0x00000110


	//----- nvinfo : EIATTR_CBANK_PARAM_SIZE
	.align		4
.L_105:
        /*0054*/ 	.byte	0x03, 0x19
        /*0056*/ 	.short	0x0018


	//----- nvinfo : EIATTR_PARAM_CBANK
	.align		4
        /*0058*/ 	.byte	0x04, 0x0a
        /*005a*/ 	.short	(.L_107 - .L_106)
	.align		4
.L_106:
        /*005c*/ 	.word	index@(.nv.constant0._Z12reduceKernelPjiS_)
        /*0060*/ 	.short	0x0380
        /*0062*/ 	.short	0x0018


	//----- nvinfo : EIATTR_SW_WAR
	.align		4
.L_107:
        /*0064*/ 	.byte	0x04, 0x36
        /*0066*/ 	.short	(.L_109 - .L_108)
.L_108:
        /*0068*/ 	.word	0x00000008
.L_109:


//--------------------- .nv.info._Z18sumPrefixBlkKernelPjiS_ --------------------------
	.section	.nv.info._Z18sumPrefixBlkKernelPjiS_,"",@"SHT_CUDA_INFO"
	.sectionflags	@""
	.align	4


	//----- nvinfo : EIATTR_CUDA_API_VERSION
	.align		4
        /*0000*/ 	.byte	0x04, 0x37
        /*0002*/ 	.short	(.L_111 - .L_110)
.L_110:
        /*0004*/ 	.word	0x00000082


	//----- nvinfo : EIATTR_KPARAM_INFO
	.align		4
.L_111:
        /*0008*/ 	.byte	0x04, 0x17
        /*000a*/ 	.short	(.L_113 - .L_112)
.L_112:
        /*000c*/ 	.word	0x00000000
        /*0010*/ 	.short	0x0002
        /*0012*/ 	.short	0x0010
        /*0014*/ 	.byte	0x00, 0xf5, 0x21, 0x00


	//----- nvinfo : EIATTR_KPARAM_INFO
	.align		4
.L_113:
        /*0018*/ 	.byte	0x04, 0x17
        /*001a*/ 	.short	(.L_115 - .L_114)
.L_114:
        /*001c*/ 	.word	0x00000000
        /*0020*/ 	.short	0x0001
        /*0022*/ 	.short	0x0008
        /*0024*/ 	.byte	0x00, 0xf0, 0x11, 0x00


	//----- nvinfo : EIATTR_KPARAM_INFO
	.align		4
.L_115:
        /*0028*/ 	.byte	0x04, 0x17
        /*002a*/ 	.short	(.L_117 - .L_116)
.L_116:
        /*002c*/ 	.word	0x00000000
        /*0030*/ 	.short	0x0000
        /*0032*/ 	.short	0x0000
        /*0034*/ 	.byte	0x00, 0xf5, 0x21, 0x00


	//----- nvinfo : EIATTR_SPARSE_MMA_MASK
	.align		4
.L_117:
        /*0038*/ 	.byte	0x03, 0x50
        /*003a*/ 	.short	0x0000


	//----- nvinfo : EIATTR_MAXREG_COUNT
	.align		4
        /*003c*/ 	.byte	0x03, 0x1b
        /*003e*/ 	.short	0x00ff


	//----- nvinfo : EIATTR_MERCURY_ISA_VERSION
	.align		4
        /*0040*/ 	.byte	0x03, 0x5f
        /*0042*/ 	.short	0x0101


	//----- nvinfo : EIATTR_VRC_CTA_INIT_COUNT
	.align		4
        /*0044*/ 	.byte	0x02, 0x4a
	.zero		1
	.zero		1


	//----- nvinfo : EIATTR_EXIT_INSTR_OFFSETS
	.align		4
        /*0048*/ 	.byte	0x04, 0x1c
        /*004a*/ 	.short	(.L_119 - .L_118)


	//   ....[0]....
.L_118:
        /*004c*/ 	.word	0x00000100


	//   ....[1]....
        /*0050*/ 	.word	0x00000410


	//   ....[2]....
        /*0054*/ 	.word	0x00000660


	//----- nvinfo : EIATTR_CRS_STACK_SIZE
	.align		4
.L_119:
        /*0058*/ 	.byte	0x04, 0x1e
        /*005a*/ 	.short	(.L_121 - .L_120)
.L_120:
        /*005c*/ 	.word	0x00000000


	//----- nvinfo : EIATTR_CBANK_PARAM_SIZE
	.align		4
.L_121:
        /*0060*/ 	.byte	0x03, 0x19
        /*0062*/ 	.short	0x0018


	//----- nvinfo : EIATTR_PARAM_CBANK
	.align		4
        /*0064*/ 	.byte	0x04, 0x0a
        /*0066*/ 	.short	(.L_123 - .L_122)
	.align		4
.L_122:
        /*0068*/ 	.word	index@(.nv.constant0._Z18sumPrefixBlkKernelPjiS_)
        /*006c*/ 	.short	0x0380
        /*006e*/ 	.short	0x0018


	//----- nvinfo : EIATTR_SW_WAR
	.align		4
.L_123:
        /*0070*/ 	.byte	0x04, 0x36
        /*0072*/ 	.short	(.L_125 - .L_124)
.L_124:
        /*0074*/ 	.word	0x00000008
.L_125:


//--------------------- .nv.info._Z13scanBlkKernelPjiS_S_ --------------------------
	.section	.nv.info._Z13scanBlkKernelPjiS_S_,"",@"SHT_CUDA_INFO"
	.sectionflags	@""
	.align	4


	//----- nvinfo : EIATTR_CUDA_API_VERSION
	.align		4
        /*0000*/ 	.byte	0x04, 0x37
        /*0002*/ 	.short	(.L_127 - .L_126)
.L_126:
        /*0004*/ 	.word	0x00000082


	//----- nvinfo : EIATTR_KPARAM_INFO
	.align		4
.L_127:
        /*0008*/ 	.byte	0x04, 0x17
        /*000a*/ 	.short	(.L_129 - .L_128)
.L_128:
        /*000c*/ 	.word	0x00000000
        /*0010*/ 	.short	0x0003
        /*0012*/ 	.short	0x0018
        /*0014*/ 	.byte	0x00, 0xf5, 0x21, 0x00


	//----- nvinfo : EIATTR_KPARAM_INFO
	.align		4
.L_129:
        /*0018*/ 	.byte	0x04, 0x17
        /*001a*/ 	.short	(.L_131 - .L_130)
.L_130:
        /*001c*/ 	.word	0x00000000
        /*0020*/ 	.short	0x0002
        /*0022*/ 	.short	0x0010
        /*0024*/ 	.byte	0x00, 0xf5, 0x21, 0x00


	//----- nvinfo : EIATTR_KPARAM_INFO
	.align		4
.L_131:
        /*0028*/ 	.byte	0x04, 0x17
        /*002a*/ 	.short	(.L_133 - .L_132)
.L_132:
        /*002c*/ 	.word	0x00000000
        /*0030*/ 	.short	0x0001
        /*0032*/ 	.short	0x0008
        /*0034*/ 	.byte	0x00, 0xf0, 0x11, 0x00


	//----- nvinfo : EIATTR_KPARAM_INFO
	.align		4
.L_133:
        /*0038*/ 	.byte	0x04, 0x17
        /*003a*/ 	.short	(.L_135 - .L_134)
.L_134:
        /*003c*/ 	.word	0x00000000
        /*0040*/ 	.short	0x0000
        /*0042*/ 	.short	0x0000
        /*0044*/ 	.byte	0x00, 0xf5, 0x21, 0x00


	//----- nvinfo : EIATTR_SPARSE_MMA_MASK
	.align		4
.L_135:
        /*0048*/ 	.byte	0x03, 0x50
        /*004a*/ 	.short	0x0000


	//----- nvinfo : EIATTR_MAXREG_COUNT
	.align		4
        /*004c*/ 	.byte	0x03, 0x1b
        /*004e*/ 	.short	0x00ff


	//----- nvinfo : EIATTR_NUM_BARRIERS
	.align		4
        /*0050*/ 	.byte	0x02, 0x4c
        /*0052*/ 	.byte	0x01
	.zero		1


	//----- nvinfo : EIATTR_MERCURY_ISA_VERSION
	.align		4
        /*0054*/ 	.byte	0x03, 0x5f
        /*0056*/ 	.short	0x0101


	//----- nvinfo : EIATTR_VRC_CTA_INIT_COUNT
	.align		4
        /*0058*/ 	.byte	0x02, 0x4a
	.zero		1
	.zero		1


	//----- nvinfo : EIATTR_EXIT_INSTR_OFFSETS
	.align		4
        /*005c*/ 	.byte	0x04, 0x1c
        /*005e*/ 	.short	(.L_137 - .L_136)


	//   ....[0]....
.L_136:
        /*0060*/ 	.word	0x00003830


	//   ....[1]....
        /*0064*/ 	.word	0x00003870


	//----- nvinfo : EIATTR_CRS_STACK_SIZE
	.align		4
.L_137:
        /*0068*/ 	.byte	0x04, 0x1e
        /*006a*/ 	.short	(.L_139 - .L_138)
.L_138:
        /*006c*/ 	.word	0x00000000


	//----- nvinfo : EIATTR_CBANK_PARAM_SIZE
	.align		4
.L_139:
        /*0070*/ 	.byte	0x03, 0x19
        /*0072*/ 	.short	0x0020


	//----- nvinfo : EIATTR_PARAM_CBANK
	.align		4
        /*0074*/ 	.byte	0x04, 0x0a
        /*0076*/ 	.short	(.L_141 - .L_140)
	.align		4
.L_140:
        /*0078*/ 	.word	index@(.nv.constant0._Z13scanBlkKernelPjiS_S_)
        /*007c*/ 	.short	0x0380
        /*007e*/ 	.short	0x0020


	//----- nvinfo : EIATTR_SW_WAR
	.align		4
.L_141:
        /*0080*/ 	.byte	0x04, 0x36
        /*0082*/ 	.short	(.L_143 - .L_142)
.L_142:
        /*0084*/ 	.word	0x00000008
.L_143:


//--------------------- .nv.callgraph             --------------------------
	.section	.nv.callgraph,"",@"SHT_CUDA_CALLGRAPH"
	.align	4
	.sectionentsize	8
	.align		4
        /*0000*/ 	.word	0x00000000
	.align		4
        /*0004*/ 	.word	0xffffffff
	.align		4
        /*0008*/ 	.word	0x00000000
	.align		4
        /*000c*/ 	.word	0xfffffffe
	.align		4
        /*0010*/ 	.word	0x00000000
	.align		4
        /*0014*/ 	.word	0xfffffffd
	.align		4
        /*0018*/ 	.word	0x00000000
	.align		4
        /*001c*/ 	.word	0xfffffffc


//--------------------- .text._Z9transposePjS_ii  --------------------------
	.section	.text._Z9transposePjS_ii,"ax",@progbits
	.align	128
        .global         _Z9transposePjS_ii
        .type           _Z9transposePjS_ii,@function
        .size           _Z9transposePjS_ii,(.L_x_343 - _Z9transposePjS_ii)
        .other          _Z9transposePjS_ii,@"STO_CUDA_ENTRY STV_DEFAULT"
_Z9transposePjS_ii:
.text._Z9transposePjS_ii:
[----:B------:R-:W-:Y:S01]  /*0000*/  LDC R1, c[0x0][0x37c] ;  /* 0x0000df00ff017b82 */ /* 0x000fe20000000800 */
[----:B------:R-:W0:Y:S07]  /*0010*/  S2R R8, SR_TID.X ;  /* 0x0000000000087919 */ /* 0x000e2e0000002100 */
[----:B------:R-:W1:Y:S01]  /*0020*/  S2UR UR5, SR_CTAID.Y ;  /* 0x00000000000579c3 */ /* 0x000e620000002600 */
[----:B------:R-:W2:Y:S01]  /*0030*/  LDCU UR6, c[0x0][0x360] ;  /* 0x00006c00ff0677ac */ /* 0x000ea20008000800 */
[----:B------:R-:W3:Y:S01]  /*0040*/  S2R R9, SR_TID.Y ;  /* 0x0000000000097919 */ /* 0x000ee20000002200 */
[----:B------:R-:W1:Y:S05]  /*0050*/  LDCU UR7, c[0x0][0x364] ;  /* 0x00006c80ff0777ac */ /* 0x000e6a0008000800 */
[----:B------:R-:W2:Y:S01]  /*0060*/  S2UR UR4, SR_CTAID.X ;  /* 0x00000000000479c3 */ /* 0x000ea20000002500 */
[----:B------:R-:W4:Y:S01]  /*0070*/  LDCU.64 UR8, c[0x0][0x390] ;  /* 0x00007200ff0877ac */ /* 0x000f220008000a00 */
[----:B-1----:R-:W-:-:S06]  /*0080*/  UIMAD UR5, UR5, UR7, URZ ;  /* 0x00000007050572a4 */ /* 0x002fcc000f8e02ff */
[----:B0-----:R-:W-:Y:S01]  /*0090*/  IADD3 R5, PT, PT, R8, UR5, RZ ;  /* 0x0000000508057c10 */ /* 0x001fe2000fffe0ff */
[----:B--2---:R-:W-:Y:S01]  /*00a0*/  UIMAD UR4, UR4, UR6, URZ ;  /* 0x00000006040472a4 */ /* 0x004fe2000f8e02ff */
[----:B------:R-:W0:Y:S02]  /*00b0*/  LDCU.64 UR6, c[0x0][0x358] ;  /* 0x00006b00ff0677ac */ /* 0x000e240008000a00 */
[----:B----4-:R-:W-:-:S03]  /*00c0*/  ISETP.GE.AND P0, PT, R5, UR9, PT ;  /* 0x0000000905007c0c */ /* 0x010fc6000bf06270 */
[----:B---3--:R-:W-:-:S04]  /*00d0*/  IADD3 R0, PT, PT, R9, UR4, RZ ;  /* 0x0000000409007c10 */ /* 0x008fc8000fffe0ff */
[----:B------:R-:W-:-:S13]  /*00e0*/  ISETP.GE.OR P0, PT, R0, UR8, P0 ;  /* 0x0000000800007c0c */ /* 0x000fda0008706670 */
[----:B------:R-:W1:Y:S01]  /*00f0*/  @!P0 LDC.64 R2, c[0x0][0x380] ;  /* 0x0000e000ff028b82 */ /* 0x000e620000000a00 */
[----:B------:R-:W-:Y:S02]  /*0100*/  @!P0 IMAD R5, R0, UR9, R5 ;  /* 0x0000000900058c24 */ /* 0x000fe4000f8e0205 */
[----:B------:R-:W-:Y:S02]  /*0110*/  IMAD.MOV.U32 R0, RZ, RZ, RZ ;  /* 0x000000ffff007224 */ /* 0x000fe400078e00ff */
[----:B-1----:R-:W-:-:S05]  /*0120*/  @!P0 IMAD.WIDE R2, R5, 0x4, R2 ;  /* 0x0000000405028825 */ /* 0x002fca00078e0202 */
[----:B0-----:R-:W2:Y:S01]  /*0130*/  @!P0 LDG.E R0, desc[UR6][R2.64] ;  /* 0x0000000602008981 */ /* 0x001ea2000c1e1900 */
[----:B------:R-:W-:Y:S01]  /*0140*/  MOV R4, 0x400 ;  /* 0x0000040000047802 */ /* 0x000fe20000000f00 */
[----:B------:R-:W-:Y:S01]  /*0150*/  VIADD R7, R8, UR4 ;  /* 0x0000000408077c36 */ /* 0x000fe20008000000 */
[----:B------:R-:W-:Y:S01]  /*0160*/  IADD3 R6, PT, PT, R9, UR5, RZ ;  /* 0x0000000509067c10 */ /* 0x000fe2000fffe0ff */
[----:B------:R-:W0:Y:S03]  /*0170*/  S2R R5, SR_CgaCtaId ;  /* 0x0000000000057919 */ /* 0x000e260000008800 */
[----:B------:R-:W-:-:S04]  /*0180*/  ISETP.GE.AND P0, PT, R6, UR9, PT ;  /* 0x0000000906007c0c */ /* 0x000fc8000bf06270 */
[----:B------:R-:W-:Y:S02]  /*0190*/  ISETP.GE.OR P0, PT, R7, UR8, P0 ;  /* 0x0000000807007c0c */ /* 0x000fe40008706670 */
[----:B0-----:R-:W-:-:S05]  /*01a0*/  LEA R4, R5, R4, 0x18 ;  /* 0x0000000405047211 */ /* 0x001fca00078ec0ff */
[----:B------:R-:W-:-:S05]  /*01b0*/  IMAD R5, R9, 0x84, R4 ;  /* 0x0000008409057824 */ /* 0x000fca00078e0204 */
[----:B------:R-:W-:-:S05]  /*01c0*/  LEA R5, R8, R5, 0x2 ;  /* 0x0000000508057211 */ /* 0x000fca00078e10ff */
[----:B--2---:R0:W-:Y:S01]  /*01d0*/  STS [R5], R0 ;  /* 0x0000000005007388 */ /* 0x0041e20000000800 */
[----:B------:R-:W-:Y:S06]  /*01e0*/  BAR.SYNC.DEFER_BLOCKING 0x0 ;  /* 0x0000000000007b1d */ /* 0x000fec0000010000 */
[----:B------:R-:W-:Y:S05]  /*01f0*/  @P0 EXIT ;  /* 0x000000000000094d */ /* 0x000fea0003800000 */
[----:B------:R-:W-:Y:S01]  /*0200*/  IMAD R4, R8, 0x84, R4 ;  /* 0x0000008408047824 */ /* 0x000fe200078e0204 */
[----:B------:R-:W1:Y:S01]  /*0210*/  LDC.64 R2, c[0x0][0x388] ;  /* 0x0000e200ff027b82 */ /* 0x000e620000000a00 */
[----:B------:R-:W-:Y:S02]  /*0220*/  IMAD R7, R6, UR8, R7 ;  /* 0x0000000806077c24 */ /* 0x000fe4000f8e0207 */
[----:B------:R-:W-:-:S05]  /*0230*/  IMAD R4, R9, 0x4, R4 ;  /* 0x0000000409047824 */ /* 0x000fca00078e0204 */
[----:B0-----:R-:W0:Y:S01]  /*0240*/  LDS R5, [R4] ;  /* 0x0000000004057984 */ /* 0x001e220000000800 */
[----:B-1----:R-:W-:-:S05]  /*0250*/  IMAD.WIDE R2, R7, 0x4, R2 ;  /* 0x0000000407027825 */ /* 0x002fca00078e0202 */
[----:B0-----:R-:W-:Y:S01]  /*0260*/  STG.E desc[UR6][R2.64], R5 ;  /* 0x0000000502007986 */ /* 0x001fe2000c101906 */
[----:B------:R-:W-:Y:S05]  /*0270*/  EXIT ;  /* 0x000000000000794d */ /* 0x000fea0003800000 */
.L_x_0:
[----:B------:R-:W-:-:S00]  /*0280*/  BRA `(.L_x_0) ;  /* 0xfffffffc00fc7947 */ /* 0x000fc0000383ffff */
[----:B------:R-:W-:-:S00]  /*0290*/  NOP ;  /* 0x0000000000007918 */ /* 0x000fc00000000000 */
        /* <DEDUP_REMOVED lines=14> */
.L_x_343:


//--------------------- .text._Z15sortLocalKernelPjiiS_S_i --------------------------
	.section	.text._Z15sortLocalKernelPjiiS_S_i,"ax",@progbits
	.align	128
        .global         _Z15sortLocalKernelPjiiS_S_i
        .type           _Z15sortLocalKernelPjiiS_S_i,@function
        .size           _Z15sortLocalKernelPjiiS_S_i,(.L_x_344 - _Z15sortLocalKernelPjiiS_S_i)
        .other          _Z15sortLocalKernelPjiiS_S_i,@"STO_CUDA_ENTRY STV_DEFAULT"
_Z15sortLocalKernelPjiiS_S_i:
.text._Z15sortLocalKernelPjiiS_S_i:
[----:B------:R-:W-:Y:S01]  /*0000*/  LDC R1, c[0x0][0x37c] ;  /* 0x0000df00ff017b82 */ /* 0x000fe20000000800 */
[----:B------:R-:W0:Y:S01]  /*0010*/  LDCU UR4, c[0x0][0x388] ;  /* 0x00007100ff0477ac */ /* 0x000e220008000800 */
[----:B------:R-:W1:Y:S06]  /*0020*/  S2R R3, SR_TID.X ;  /* 0x0000000000037919 */ /* 0x000e6c0000002100 */
[----:B------:R-:W2:Y:S01]  /*0030*/  S2UR UR6, SR_CTAID.X ;  /* 0x00000000000679c3 */ /* 0x000ea20000002500 */
[----:B------:R-:W-:Y:S01]  /*0040*/  BSSY.RECONVERGENT B0, `(.L_x_1) ;  /* 0x0000088000007945 */ /* 0x000fe20003800200 */
[----:B------:R-:W3:Y:S01]  /*0050*/  LDCU.64 UR12, c[0x0][0x358] ;  /* 0x00006b00ff0c77ac */ /* 0x000ee20008000a00 */
[----:B------:R-:W4:Y:S05]  /*0060*/  LDCU UR11, c[0x0][0x388] ;  /* 0x00007100ff0b77ac */ /* 0x000f2a0008000800 */
[----:B------:R-:W1:Y:S01]  /*0070*/  LDC R0, c[0x0][0x360] ;  /* 0x0000d800ff007b82 */ /* 0x000e620000000800 */
[----:B0-----:R-:W-:-:S05]  /*0080*/  IMAD.U32 R14, RZ, RZ, UR4 ;  /* 0x00000004ff0e7e24 */ /* 0x001fca000f8e00ff */
[----:B------:R-:W-:Y:S01]  /*0090*/  R2UR UR10, R14 ;  /* 0x000000000e0a72ca */ /* 0x000fe200000e0000 */
[----:B-1----:R-:W-:-:S12]  /*00a0*/  IMAD.IADD R12, R3, 0x1, R0 ;  /* 0x00000001030c7824 */ /* 0x002fd800078e0200 */
[----:B------:R-:W-:-:S04]  /*00b0*/  UIADD3 UR10, UPT, UPT, UR10, 0x3f, URZ ;  /* 0x0000003f0a0a7890 */ /* 0x000fc8000fffe0ff */
[----:B------:R-:W-:Y:S02]  /*00c0*/  USHF.L.U32 UR8, UR10, 0x3, URZ ;  /* 0x000000030a087899 */ /* 0x000fe400080006ff */
[----:B------:R-:W-:Y:S02]  /*00d0*/  USHF.L.U32 UR9, UR10, 0x1, URZ ;  /* 0x000000010a097899 */ /* 0x000fe400080006ff */
[----:B------:R-:W-:Y:S02]  /*00e0*/  USHF.R.S32.HI UR4, URZ, 0x1f, UR8 ;  /* 0x0000001fff047899 */ /* 0x000fe40008011408 */
[----:B------:R-:W-:Y:S02]  /*00f0*/  USHF.R.S32.HI UR5, URZ, 0x1f, UR9 ;  /* 0x0000001fff057899 */ /* 0x000fe40008011409 */
[----:B------:R-:W-:Y:S02]  /*0100*/  ULEA.HI UR8, UR4, UR8, URZ, 0x6 ;  /* 0x0000000804087291 */ /* 0x000fe4000f8f30ff */
[----:B------:R-:W-:-:S02]  /*0110*/  ULEA.HI UR9, UR5, UR9, URZ, 0x6 ;  /* 0x0000000905097291 */ /* 0x000fc4000f8f30ff */
[----:B------:R-:W-:Y:S02]  /*0120*/  USHF.R.S32.HI UR4, URZ, 0x6, UR8 ;  /* 0x00000006ff047899 */ /* 0x000fe40008011408 */
[----:B------:R-:W-:Y:S02]  /*0130*/  USHF.R.S32.HI UR5, URZ, 0x6, UR9 ;  /* 0x00000006ff057899 */ /* 0x000fe40008011409 */
[----:B------:R-:W-:Y:S02]  /*0140*/  ULEA.HI.SX32 UR14, UR8, UR4, 0x15 ;  /* 0x00000004080e7291 */ /* 0x000fe4000f8faaff */
[----:B------:R-:W-:Y:S01]  /*0150*/  ISETP.GE.AND P0, PT, R3, UR4, PT ;  /* 0x0000000403007c0c */ /* 0x000fe2000bf06270 */
[----:B------:R-:W-:Y:S02]  /*0160*/  ULEA.HI.SX32 UR7, UR9, UR5, 0x15 ;  /* 0x0000000509077291 */ /* 0x000fe4000f8faaff */
[----:B--2---:R-:W-:-:S10]  /*0170*/  UIMAD UR6, UR4, UR6, URZ ;  /* 0x00000006040672a4 */ /* 0x004fd4000f8e02ff */
[----:B---34-:R-:W-:Y:S05]  /*0180*/  @P0 BRA `(.L_x_2) ;  /* 0x0000000400cc0947 */ /* 0x018fea0003800000 */
[----:B------:R-:W0:Y:S01]  /*0190*/  I2F.U32.RP R6, R0 ;  /* 0x0000000000067306 */ /* 0x000e220000209000 */
[C---:B------:R-:W-:Y:S01]  /*01a0*/  ISETP.GE.U32.AND P0, PT, R12.reuse, UR4, PT ;  /* 0x000000040c007c0c */ /* 0x040fe2000bf06070 */
[----:B------:R-:W-:Y:S01]  /*01b0*/  BSSY.RECONVERGENT B1, `(.L_x_3) ;  /* 0x0000031000017945 */ /* 0x000fe20003800200 */
[----:B------:R-:W-:Y:S01]  /*01c0*/  VIMNMX.U32 R7, PT, PT, R12, UR4, !PT ;  /* 0x000000040c077c48 */ /* 0x000fe2000ffe0000 */
[----:B------:R-:W-:Y:S01]  /*01d0*/  IMAD.MOV.U32 R13, RZ, RZ, R3 ;  /* 0x000000ffff0d7224 */ /* 0x000fe200078e0003 */
[----:B------:R-:W-:Y:S02]  /*01e0*/  SEL R2, RZ, 0x1, P0 ;  /* 0x00000001ff027807 */ /* 0x000fe40000000000 */
[----:B------:R-:W-:Y:S02]  /*01f0*/  ISETP.NE.U32.AND P2, PT, R0, RZ, PT ;  /* 0x000000ff0000720c */ /* 0x000fe40003f45070 */
[----:B------:R-:W-:Y:S01]  /*0200*/  IADD3 R7, PT, PT, R7, -R12, -R2 ;  /* 0x8000000c07077210 */ /* 0x000fe20007ffe802 */
[----:B0-----:R-:W0:Y:S02]  /*0210*/  MUFU.RCP R6, R6 ;  /* 0x0000000600067308 */ /* 0x001e240000001000 */
[----:B0-----:R-:W-:-:S06]  /*0220*/  VIADD R4, R6, 0xffffffe ;  /* 0x0ffffffe06047836 */ /* 0x001fcc0000000000 */
[----:B------:R0:W1:Y:S02]  /*0230*/  F2I.FTZ.U32.TRUNC.NTZ R5, R4 ;  /* 0x0000000400057305 */ /* 0x000064000021f000 */
[----:B0-----:R-:W-:Y:S02]  /*0240*/  HFMA2 R4, -RZ, RZ, 0, 0 ;  /* 0x00000000ff047431 */ /* 0x001fe400000001ff */
[----:B-1----:R-:W-:-:S04]  /*0250*/  IMAD.MOV R9, RZ, RZ, -R5 ;  /* 0x000000ffff097224 */ /* 0x002fc800078e0a05 */
[----:B------:R-:W-:-:S04]  /*0260*/  IMAD R9, R9, R0, RZ ;  /* 0x0000000009097224 */ /* 0x000fc800078e02ff */
[----:B------:R-:W-:-:S06]  /*0270*/  IMAD.HI.U32 R8, R5, R9, R4 ;  /* 0x0000000905087227 */ /* 0x000fcc00078e0004 */
[----:B------:R-:W-:-:S04]  /*0280*/  IMAD.HI.U32 R5, R8, R7, RZ ;  /* 0x0000000708057227 */ /* 0x000fc800078e00ff */
[----:B------:R-:W-:-:S04]  /*0290*/  IMAD.MOV R4, RZ, RZ, -R5 ;  /* 0x000000ffff047224 */ /* 0x000fc800078e0a05 */
[----:B------:R-:W-:-:S05]  /*02a0*/  IMAD R7, R0, R4, R7 ;  /* 0x0000000400077224 */ /* 0x000fca00078e0207 */
[----:B------:R-:W-:-:S13]  /*02b0*/  ISETP.GE.U32.AND P0, PT, R7, R0, PT ;  /* 0x000000000700720c */ /* 0x000fda0003f06070 */
[----:B------:R-:W-:Y:S02]  /*02c0*/  @P0 IMAD.IADD R7, R7, 0x1, -R0 ;  /* 0x0000000107070824 */ /* 0x000fe400078e0a00 */
[----:B------:R-:W-:-:S03]  /*02d0*/  @P0 VIADD R5, R5, 0x1 ;  /* 0x0000000105050836 */ /* 0x000fc60000000000 */
[----:B------:R-:W-:-:S13]  /*02e0*/  ISETP.GE.U32.AND P1, PT, R7, R0, PT ;  /* 0x000000000700720c */ /* 0x000fda0003f26070 */
[----:B------:R-:W-:Y:S01]  /*02f0*/  @P1 VIADD R5, R5, 0x1 ;  /* 0x0000000105051836 */ /* 0x000fe20000000000 */
[----:B------:R-:W-:-:S04]  /*0300*/  @!P2 LOP3.LUT R5, RZ, R0, RZ, 0x33, !PT ;  /* 0x00000000ff05a212 */ /* 0x000fc800078e33ff */
[----:B------:R-:W-:-:S04]  /*0310*/  IADD3 R2, PT, PT, R2, R5, RZ ;  /* 0x0000000502027210 */ /* 0x000fc80007ffe0ff */
[C---:B------:R-:W-:Y:S02]  /*0320*/  LOP3.LUT R4, R2.reuse, 0x3, RZ, 0xc0, !PT ;  /* 0x0000000302047812 */ /* 0x040fe400078ec0ff */
[----:B------:R-:W-:Y:S02]  /*0330*/  ISETP.GE.U32.AND P1, PT, R2, 0x3, PT ;  /* 0x000000030200780c */ /* 0x000fe40003f26070 */
[----:B------:R-:W-:-:S13]  /*0340*/  ISETP.NE.AND P0, PT, R4, 0x3, PT ;  /* 0x000000030400780c */ /* 0x000fda0003f05270 */
[----:B------:R-:W-:Y:S05]  /*0350*/  @!P0 BRA `(.L_x_4) ;  /* 0x0000000000588947 */ /* 0x000fea0003800000 */
[----:B------:R-:W0:Y:S01]  /*0360*/  S2R R11, SR_CgaCtaId ;  /* 0x00000000000b7919 */ /* 0x000e220000008800 */
[----:B------:R-:W1:Y:S01]  /*0370*/  LDC.64 R4, c[0x0][0x380] ;  /* 0x0000e000ff047b82 */ /* 0x000e620000000a00 */
[----:B------:R-:W-:Y:S01]  /*0380*/  VIADD R2, R2, 0x1 ;  /* 0x0000000102027836 */ /* 0x000fe20000000000 */
[----:B------:R-:W-:Y:S01]  /*0390*/  MOV R6, 0x400 ;  /* 0x0000040000067802 */ /* 0x000fe20000000f00 */
[----:B------:R-:W-:Y:S02]  /*03a0*/  VIADD R9, R3, UR6 ;  /* 0x0000000603097c36 */ /* 0x000fe40008000000 */
[----:B------:R-:W-:Y:S01]  /*03b0*/  IMAD.MOV.U32 R13, RZ, RZ, R3 ;  /* 0x000000ffff0d7224 */ /* 0x000fe200078e0003 */
[----:B------:R-:W-:-:S04]  /*03c0*/  LOP3.LUT R2, R2, 0x3, RZ, 0xc0, !PT ;  /* 0x0000000302027812 */ /* 0x000fc800078ec0ff */
[----:B------:R-:W-:Y:S02]  /*03d0*/  IADD3 R2, PT, PT, -R2, RZ, RZ ;  /* 0x000000ff02027210 */ /* 0x000fe40007ffe1ff */
[----:B0-----:R-:W-:-:S07]  /*03e0*/  LEA R11, R11, R6, 0x18 ;  /* 0x000000060b0b7211 */ /* 0x001fce00078ec0ff */
.L_x_5:
[----:B------:R-:W-:Y:S02]  /*03f0*/  IMAD.U32 R14, RZ, RZ, UR11 ;  /* 0x0000000bff0e7e24 */ /* 0x000fe4000f8e00ff */
[----:B0-----:R-:W-:Y:S02]  /*0400*/  IMAD.MOV.U32 R8, RZ, RZ, -0x1 ;  /* 0xffffffffff087424 */ /* 0x001fe400078e00ff */
[C---:B-1----:R-:W-:Y:S01]  /*0410*/  IMAD.WIDE R6, R9.reuse, 0x4, R4 ;  /* 0x0000000409067825 */ /* 0x042fe200078e0204 */
[----:B------:R-:W-:-:S13]  /*0420*/  ISETP.GE.AND P0, PT, R9, R14, PT ;  /* 0x0000000e0900720c */ /* 0x000fda0003f06270 */
[----:B------:R-:W2:Y:S01]  /*0430*/  @!P0 LDG.E R8, desc[UR12][R6.64] ;  /* 0x0000000c06088981 */ /* 0x000ea2000c1e1900 */
[-C--:B------:R-:W-:Y:S01]  /*0440*/  LEA.HI R10, R13, R13.reuse, RZ, 0x1b ;  /* 0x0000000d0d0a7211 */ /* 0x080fe200078fd8ff */
[----:B------:R-:W-:Y:S01]  /*0450*/  VIADD R2, R2, 0x1 ;  /* 0x0000000102027836 */ /* 0x000fe20000000000 */
[C---:B------:R-:W-:Y:S01]  /*0460*/  IADD3 R13, PT, PT, R0.reuse, R13, RZ ;  /* 0x0000000d000d7210 */ /* 0x040fe20007ffe0ff */
[----:B------:R-:W-:Y:S02]  /*0470*/  IMAD.IADD R9, R0, 0x1, R9 ;  /* 0x0000000100097824 */ /* 0x000fe400078e0209 */
[----:B------:R-:W-:Y:S01]  /*0480*/  IMAD R15, R10, 0x4, R11 ;  /* 0x000000040a0f7824 */ /* 0x000fe200078e020b */
[----:B------:R-:W-:-:S04]  /*0490*/  ISETP.NE.AND P0, PT, R2, RZ, PT ;  /* 0x000000ff0200720c */ /* 0x000fc80003f05270 */
[----:B--2---:R0:W-:Y:S09]  /*04a0*/  STS [R15], R8 ;  /* 0x000000080f007388 */ /* 0x0041f20000000800 */
[----:B------:R-:W-:Y:S05]  /*04b0*/  @P0 BRA `(.L_x_5) ;  /* 0xfffffffc00cc0947 */ /* 0x000fea000383ffff */
.L_x_4:
[----:B------:R-:W-:Y:S05]  /*04c0*/  BSYNC.RECONVERGENT B1 ;  /* 0x0000000000017941 */ /* 0x000fea0003800200 */
.L_x_3:
[----:B------:R-:W-:Y:S05]  /*04d0*/  @!P1 BRA `(.L_x_2) ;  /* 0x0000000000f89947 */ /* 0x000fea0003800000 */
[----:B------:R-:W1:Y:S01]  /*04e0*/  S2R R5, SR_CgaCtaId ;  /* 0x0000000000057919 */ /* 0x000e620000008800 */
[----:B------:R-:W2:Y:S01]  /*04f0*/  LDC R14, c[0x0][0x388] ;  /* 0x0000e200ff0e7b82 */ /* 0x000ea20000000800 */
[----:B------:R-:W-:Y:S01]  /*0500*/  MOV R16, 0x400 ;  /* 0x0000040000107802 */ /* 0x000fe20000000f00 */
[C---:B0-----:R-:W-:Y:S01]  /*0510*/  IMAD.SHL.U32 R15, R0.reuse, 0x4, RZ ;  /* 0x00000004000f7824 */ /* 0x041fe200078e00ff */
[C---:B------:R-:W-:Y:S01]  /*0520*/  IADD3 R21, PT, PT, R13.reuse, UR6, RZ ;  /* 0x000000060d157c10 */ /* 0x040fe2000fffe0ff */
[----:B------:R-:W-:Y:S02]  /*0530*/  IMAD.IADD R20, R13, 0x1, R0 ;  /* 0x000000010d147824 */ /* 0x000fe400078e0200 */
[C-C-:B------:R-:W-:Y:S02]  /*0540*/  IMAD R2, R0.reuse, 0x2, R13.reuse ;  /* 0x0000000200027824 */ /* 0x140fe400078e020d */
[----:B------:R-:W-:Y:S02]  /*0550*/  IMAD R18, R0, 0x3, R13 ;  /* 0x0000000300127824 */ /* 0x000fe400078e020d */
[----:B------:R-:W-:-:S02]  /*0560*/  IMAD.MOV.U32 R17, RZ, RZ, RZ ;  /* 0x000000ffff117224 */ /* 0x000fc400078e00ff */
[----:B------:R-:W-:Y:S02]  /*0570*/  VIADD R19, R20, UR6 ;  /* 0x0000000614137c36 */ /* 0x000fe40008000000 */
[C-C-:B------:R-:W-:Y:S02]  /*0580*/  IMAD R23, R0.reuse, 0x2, R21.reuse ;  /* 0x0000000200177824 */ /* 0x140fe400078e0215 */
[----:B------:R-:W-:Y:S01]  /*0590*/  IMAD R25, R0, 0x3, R21 ;  /* 0x0000000300197824 */ /* 0x000fe200078e0215 */
[----:B-1----:R-:W-:Y:S01]  /*05a0*/  LEA R16, R5, R16, 0x18 ;  /* 0x0000001005107211 */ /* 0x002fe200078ec0ff */
[----:B------:R-:W-:-:S04]  /*05b0*/  IMAD R5, R13, 0x4, R15 ;  /* 0x000000040d057824 */ /* 0x000fc800078e020f */
[----:B------:R-:W-:Y:S01]  /*05c0*/  IMAD R22, R13, 0x4, R16 ;  /* 0x000000040d167824 */ /* 0x000fe200078e0210 */
[----:B------:R-:W-:-:S07]  /*05d0*/  IADD3 R24, PT, PT, R16, R5, RZ ;  /* 0x0000000510187210 */ /* 0x000fce0007ffe0ff */
.L_x_6:
[-C--:B--2---:R-:W-:Y:S01]  /*05e0*/  ISETP.GE.AND P0, PT, R21, R14.reuse, PT ;  /* 0x0000000e1500720c */ /* 0x084fe20003f06270 */
[----:B-1----:R-:W-:Y:S01]  /*05f0*/  IMAD.MOV.U32 R29, RZ, RZ, -0x1 ;  /* 0xffffffffff1d7424 */ /* 0x002fe200078e00ff */
[-C--:B------:R-:W-:Y:S01]  /*0600*/  ISETP.GE.AND P1, PT, R19, R14.reuse, PT ;  /* 0x0000000e1300720c */ /* 0x080fe20003f26270 */
[----:B------:R-:W-:Y:S01]  /*0610*/  IMAD.MOV.U32 R28, RZ, RZ, -0x1 ;  /* 0xffffffffff1c7424 */ /* 0x000fe200078e00ff */
[-C--:B------:R-:W-:Y:S01]  /*0620*/  ISETP.GE.AND P2, PT, R23, R14.reuse, PT ;  /* 0x0000000e1700720c */ /* 0x080fe20003f46270 */
[----:B------:R-:W-:Y:S01]  /*0630*/  IMAD.MOV.U32 R27, RZ, RZ, -0x1 ;  /* 0xffffffffff1b7424 */ /* 0x000fe200078e00ff */
[----:B------:R-:W-:Y:S02]  /*0640*/  ISETP.GE.AND P3, PT, R25, R14, PT ;  /* 0x0000000e1900720c */ /* 0x000fe40003f66270 */
[----:B------:R-:W-:-:S05]  /*0650*/  MOV R26, 0xffffffff ;  /* 0xffffffff001a7802 */ /* 0x000fca0000000f00 */
[----:B------:R-:W0:Y:S08]  /*0660*/  @!P0 LDC.64 R6, c[0x0][0x380] ;  /* 0x0000e000ff068b82 */ /* 0x000e300000000a00 */
[----:B------:R-:W1:Y:S08]  /*0670*/  @!P1 LDC.64 R10, c[0x0][0x380] ;  /* 0x0000e000ff0a9b82 */ /* 0x000e700000000a00 */
[----:B------:R-:W2:Y:S08]  /*0680*/  @!P2 LDC.64 R8, c[0x0][0x380] ;  /* 0x0000e000ff08ab82 */ /* 0x000eb00000000a00 */
[----:B------:R-:W3:Y:S01]  /*0690*/  @!P3 LDC.64 R4, c[0x0][0x380] ;  /* 0x0000e000ff04bb82 */ /* 0x000ee20000000a00 */
[----:B0-----:R-:W-:-:S05]  /*06a0*/  @!P0 IMAD.WIDE R6, R21, 0x4, R6 ;  /* 0x0000000415068825 */ /* 0x001fca00078e0206 */
[----:B------:R0:W4:Y:S01]  /*06b0*/  @!P0 LDG.E R29, desc[UR12][R6.64] ;  /* 0x0000000c061d8981 */ /* 0x000122000c1e1900 */
[----:B-1----:R-:W-:-:S05]  /*06c0*/  @!P1 IMAD.WIDE R10, R19, 0x4, R10 ;  /* 0x00000004130a9825 */ /* 0x002fca00078e020a */
[----:B------:R-:W5:Y:S01]  /*06d0*/  @!P1 LDG.E R28, desc[UR12][R10.64] ;  /* 0x0000000c0a1c9981 */ /* 0x000f62000c1e1900 */
[----:B--2---:R-:W-:-:S05]  /*06e0*/  @!P2 IMAD.WIDE R8, R23, 0x4, R8 ;  /* 0x000000041708a825 */ /* 0x004fca00078e0208 */
[----:B------:R-:W2:Y:S01]  /*06f0*/  @!P2 LDG.E R27, desc[UR12][R8.64] ;  /* 0x0000000c081ba981 */ /* 0x000ea2000c1e1900 */
[----:B---3--:R-:W-:-:S05]  /*0700*/  @!P3 IMAD.WIDE R4, R25, 0x4, R4 ;  /* 0x000000041904b825 */ /* 0x008fca00078e0204 */
[----:B------:R-:W3:Y:S01]  /*0710*/  @!P3 LDG.E R26, desc[UR12][R4.64] ;  /* 0x0000000c041ab981 */ /* 0x000ee2000c1e1900 */
[----:B------:R-:W-:Y:S02]  /*0720*/  SHF.R.U32.HI R30, RZ, 0x3, R13 ;  /* 0x00000003ff1e7819 */ /* 0x000fe4000001160d */
[----:B------:R-:W-:Y:S02]  /*0730*/  SHF.R.U32.HI R31, RZ, 0x3, R20 ;  /* 0x00000003ff1f7819 */ /* 0x000fe40000011614 */
[----:B------:R-:W-:Y:S02]  /*0740*/  LOP3.LUT R30, R30, 0x1ffffffc, RZ, 0xc0, !PT ;  /* 0x1ffffffc1e1e7812 */ /* 0x000fe400078ec0ff */
[----:B------:R-:W-:Y:S02]  /*0750*/  LOP3.LUT R31, R31, 0x1ffffffc, RZ, 0xc0, !PT ;  /* 0x1ffffffc1f1f7812 */ /* 0x000fe400078ec0ff */
[----:B------:R-:W-:Y:S02]  /*0760*/  LEA.HI R33, R2, R2, RZ, 0x1b ;  /* 0x0000000202217211 */ /* 0x000fe400078fd8ff */
[----:B------:R-:W-:-:S02]  /*0770*/  LEA.HI R35, R18, R18, RZ, 0x1b ;  /* 0x0000001212237211 */ /* 0x000fc400078fd8ff */
[-C--:B------:R-:W-:Y:S01]  /*0780*/  IADD3 R30, PT, PT, R22, R17.reuse, R30 ;  /* 0x00000011161e7210 */ /* 0x080fe20007ffe01e */
[--C-:B0-----:R-:W-:Y:S01]  /*0790*/  IMAD R6, R33, 0x4, R16.reuse ;  /* 0x0000000421067824 */ /* 0x101fe200078e0210 */
[----:B------:R-:W-:Y:S01]  /*07a0*/  IADD3 R31, PT, PT, R24, R17, R31 ;  /* 0x00000011181f7210 */ /* 0x000fe20007ffe01f */
[----:B------:R-:W-:Y:S01]  /*07b0*/  IMAD R35, R35, 0x4, R16 ;  /* 0x0000000423237824 */ /* 0x000fe200078e0210 */
[----:B------:R-:W-:-:S04]  /*07c0*/  IADD3 R13, PT, PT, R0, R13, R0 ;  /* 0x0000000d000d7210 */ /* 0x000fc80007ffe000 */
[----:B------:R-:W-:-:S04]  /*07d0*/  IADD3 R13, PT, PT, R0, R13, R0 ;  /* 0x0000000d000d7210 */ /* 0x000fc80007ffe000 */
[----:B------:R-:W-:Y:S01]  /*07e0*/  ISETP.GE.AND P0, PT, R13, UR4, PT ;  /* 0x000000040d007c0c */ /* 0x000fe2000bf06270 */
[C---:B------:R-:W-:Y:S01]  /*07f0*/  IMAD.IADD R2, R15.reuse, 0x1, R2 ;  /* 0x000000010f027824 */ /* 0x040fe200078e0202 */
[C---:B------:R-:W-:Y:S01]  /*0800*/  IADD3 R20, PT, PT, R15.reuse, R20, RZ ;  /* 0x000000140f147210 */ /* 0x040fe20007ffe0ff */
[C---:B------:R-:W-:Y:S01]  /*0810*/  IMAD.IADD R18, R15.reuse, 0x1, R18 ;  /* 0x000000010f127824 */ /* 0x040fe200078e0212 */
[C---:B------:R-:W-:Y:S01]  /*0820*/  IADD3 R25, PT, PT, R15.reuse, R25, RZ ;  /* 0x000000190f197210 */ /* 0x040fe20007ffe0ff */
[----:B------:R-:W-:Y:S02]  /*0830*/  IMAD R17, R0, 0x10, R17 ;  /* 0x0000001000117824 */ /* 0x000fe400078e0211 */
[C---:B------:R-:W-:Y:S02]  /*0840*/  IMAD.IADD R21, R15.reuse, 0x1, R21 ;  /* 0x000000010f157824 */ /* 0x040fe400078e0215 */
[C---:B------:R-:W-:Y:S02]  /*0850*/  IMAD.IADD R19, R15.reuse, 0x1, R19 ;  /* 0x000000010f137824 */ /* 0x040fe400078e0213 */
[----:B------:R-:W-:Y:S01]  /*0860*/  IMAD.IADD R23, R15, 0x1, R23 ;  /* 0x000000010f177824 */ /* 0x000fe200078e0217 */
[----:B----4-:R1:W-:Y:S04]  /*0870*/  STS [R30], R29 ;  /* 0x0000001d1e007388 */ /* 0x0103e80000000800 */
[----:B-----5:R1:W-:Y:S04]  /*0880*/  STS [R31], R28 ;  /* 0x0000001c1f007388 */ /* 0x0203e80000000800 */
[----:B--2---:R1:W-:Y:S04]  /*0890*/  STS [R6], R27 ;  /* 0x0000001b06007388 */ /* 0x0043e80000000800 */
[----:B---3--:R1:W-:Y:S01]  /*08a0*/  STS [R35], R26 ;  /* 0x0000001a23007388 */ /* 0x0083e20000000800 */
[----:B------:R-:W-:Y:S05]  /*08b0*/  @!P0 BRA `(.L_x_6) ;  /* 0xfffffffc00488947 */ /* 0x000fea000383ffff */
.L_x_2:
[----:B------:R-:W-:Y:S05]  /*08c0*/  BSYNC.RECONVERGENT B0 ;  /* 0x0000000000007941 */ /* 0x000fea0003800200 */
.L_x_1:
[----:B------:R-:W2:Y:S01]  /*08d0*/  S2UR UR15, SR_CgaCtaId ;  /* 0x00000000000f79c3 */ /* 0x000ea20000008800 */
[----:B------:R-:W-:-:S07]  /*08e0*/  IMAD.SHL.U32 R10, R3, 0x4, RZ ;  /* 0x00000004030a7824 */ /* 0x000fce00078e00ff */
[----:B------:R-:W-:Y:S01]  /*08f0*/  BAR.SYNC.DEFER_BLOCKING 0x0 ;  /* 0x0000000000007b1d */ /* 0x000fe20000010000 */
[----:B------:R-:W-:Y:S01]  /*0900*/  IMAD.SHL.U32 R9, R12, 0x4, RZ ;  /* 0x000000040c097824 */ /* 0x000fe200078e00ff */
[----:B------:R-:W-:Y:S01]  /*0910*/  USHF.L.U32 UR7, UR7, 0x2, URZ ;  /* 0x0000000207077899 */ /* 0x000fe200080006ff */
[----:B------:R-:W-:Y:S01]  /*0920*/  VIADD R5, R10, 0x1 ;  /* 0x000000010a057836 */ /* 0x000fe20000000000 */
[-C--:B------:R-:W-:Y:S02]  /*0930*/  LEA.HI R7, R3, R10.reuse, RZ, 0x1d ;  /* 0x0000000a03077211 */ /* 0x080fe400078fe8ff */
[----:B------:R-:W-:Y:S01]  /*0940*/  UMOV UR11, 0x400 ;  /* 0x00000400000b7882 */ /* 0x000fe20000000000 */
[----:B------:R-:W-:Y:S01]  /*0950*/  IMAD R4, R0, 0x4, R5 ;  /* 0x0000000400047824 */ /* 0x000fe200078e0205 */
[-C--:B------:R-:W-:Y:S01]  /*0960*/  LEA.HI R2, R5, R10.reuse, RZ, 0x1b ;  /* 0x0000000a05027211 */ /* 0x080fe200078fd8ff */
[----:B------:R-:W-:Y:S01]  /*0970*/  BSSY.RECONVERGENT B0, `(.L_x_7) ;  /* 0x0000056000007945 */ /* 0x000fe20003800200 */
[----:B-1----:R-:W-:-:S02]  /*0980*/  LEA.HI R6, R10, R10, RZ, 0x1b ;  /* 0x0000000a0a067211 */ /* 0x002fc400078fd8ff */
[-C--:B------:R-:W-:Y:S02]  /*0990*/  LEA.HI R11, R4, R9.reuse, RZ, 0x1b ;  /* 0x00000009040b7211 */ /* 0x080fe400078fd8ff */
[----:B0-----:R-:W-:Y:S02]  /*09a0*/  LEA.HI R8, R12, R9, RZ, 0x1d ;  /* 0x000000090c087211 */ /* 0x001fe400078fe8ff */
[----:B------:R-:W-:Y:S02]  /*09b0*/  LEA.HI R16, R3, R3, RZ, 0x1b ;  /* 0x0000000303107211 */ /* 0x000fe400078fd8ff */
[----:B------:R-:W-:Y:S02]  /*09c0*/  ISETP.GE.AND P0, PT, R14, 0x1, PT ;  /* 0x000000010e00780c */ /* 0x000fe40003f06270 */
[----:B------:R-:W-:Y:S01]  /*09d0*/  LEA.HI R12, R12, R12, RZ, 0x1b ;  /* 0x0000000c0c0c7211 */ /* 0x000fe200078fd8ff */
[----:B--2---:R-:W-:Y:S01]  /*09e0*/  ULEA UR11, UR15, UR11, 0x18 ;  /* 0x0000000b0f0b7291 */ /* 0x004fe2000f8ec0ff */
[----:B------:R-:W0:Y:S05]  /*09f0*/  LDCU UR15, c[0x0][0x38c] ;  /* 0x00007180ff0f77ac */ /* 0x000e2a0008000800 */
[----:B------:R-:W-:-:S02]  /*0a00*/  LEA R5, R2, UR11, 0x2 ;  /* 0x0000000b02057c11 */ /* 0x000fc4000f8e10ff */
[C---:B------:R-:W-:Y:S01]  /*0a10*/  IADD3 R2, PT, PT, R4.reuse, 0x1, RZ ;  /* 0x0000000104027810 */ /* 0x040fe20007ffe0ff */
[----:B------:R-:W-:Y:S01]  /*0a20*/  VIADD R4, R4, 0x2 ;  /* 0x0000000204047836 */ /* 0x000fe20000000000 */
[----:B------:R-:W-:Y:S01]  /*0a30*/  LEA R7, R7, UR11, 0x2 ;  /* 0x0000000b07077c11 */ /* 0x000fe2000f8e10ff */
[----:B------:R-:W0:Y:S01]  /*0a40*/  LDS R23, [R5+0x4] ;  /* 0x0000040005177984 */ /* 0x000e220000000800 */
[----:B------:R-:W-:Y:S02]  /*0a50*/  LEA.HI R2, R2, R9, RZ, 0x1b ;  /* 0x0000000902027211 */ /* 0x000fe400078fd8ff */
[----:B------:R-:W-:Y:S01]  /*0a60*/  LEA R6, R6, UR11, 0x2 ;  /* 0x0000000b06067c11 */ /* 0x000fe2000f8e10ff */
[----:B------:R-:W1:Y:S01]  /*0a70*/  LDS R21, [R7] ;  /* 0x0000000007157984 */ /* 0x000e620000000800 */
[----:B------:R-:W-:Y:S02]  /*0a80*/  LEA R24, R2, UR11, 0x2 ;  /* 0x0000000b02187c11 */ /* 0x000fe4000f8e10ff */
[----:B------:R-:W-:Y:S01]  /*0a90*/  LEA R8, R8, UR11, 0x2 ;  /* 0x0000000b08087c11 */ /* 0x000fe2000f8e10ff */
[----:B------:R-:W2:Y:S01]  /*0aa0*/  LDS R25, [R6+0x8] ;  /* 0x0000080006197984 */ /* 0x000ea20000000800 */
[----:B------:R-:W-:-:S02]  /*0ab0*/  LEA R11, R11, UR11, 0x2 ;  /* 0x0000000b0b0b7c11 */ /* 0x000fc4000f8e10ff */
[----:B------:R-:W-:Y:S01]  /*0ac0*/  LEA.HI R4, R4, R9, RZ, 0x1b ;  /* 0x0000000904047211 */ /* 0x000fe200078fd8ff */
[----:B------:R-:W3:Y:S03]  /*0ad0*/  LDS R20, [R8] ;  /* 0x0000000008147984 */ /* 0x000ee60000000800 */
[----:B------:R-:W-:Y:S01]  /*0ae0*/  LEA R2, R4, UR11, 0x2 ;  /* 0x0000000b04027c11 */ /* 0x000fe2000f8e10ff */
[----:B------:R1:W4:Y:S01]  /*0af0*/  LDS R22, [R11+0x4] ;  /* 0x000004000b167984 */ /* 0x0003220000000800 */
[----:B------:R-:W-:-:S03]  /*0b00*/  ULEA UR11, UR14, UR11, 0x2 ;  /* 0x0000000b0e0b7291 */ /* 0x000fc6000f8e10ff */
[----:B------:R-:W5:Y:S03]  /*0b10*/  LDS R24, [R24+0x8] ;  /* 0x0000080018187984 */ /* 0x000f660000000800 */
[----:B------:R-:W-:Y:S01]  /*0b20*/  IMAD.U32 R13, RZ, RZ, UR11 ;  /* 0x0000000bff0d7e24 */ /* 0x000fe2000f8e00ff */
[----:B------:R-:W5:Y:S01]  /*0b30*/  LDS R27, [R6+0xc] ;  /* 0x00000c00061b7984 */ /* 0x000f620000000800 */
[----:B------:R-:W-:Y:S02]  /*0b40*/  USHF.R.S32.HI UR11, URZ, 0x1f, UR10 ;  /* 0x0000001fff0b7899 */ /* 0x000fe4000801140a */
[----:B------:R-:W-:Y:S01]  /*0b50*/  VIADD R13, R13, UR7 ;  /* 0x000000070d0d7c36 */ /* 0x000fe20008000000 */
[----:B------:R-:W5:Y:S01]  /*0b60*/  LDS R26, [R2+0xc] ;  /* 0x00000c00021a7984 */ /* 0x000f620000000800 */
[----:B------:R-:W-:Y:S02]  /*0b70*/  ULEA.HI UR10, UR11, UR10, URZ, 0x6 ;  /* 0x0000000a0b0a7291 */ /* 0x000fe4000f8f30ff */
[----:B------:R-:W-:Y:S01]  /*0b80*/  IMAD R12, R12, 0x4, R13 ;  /* 0x000000040c0c7824 */ /* 0x000fe200078e020d */
[----:B0-----:R-:W-:-:S02]  /*0b90*/  SHF.R.U32.HI R35, RZ, UR15, R23 ;  /* 0x0000000fff237c19 */ /* 0x001fc40008011617 */
[----:B-1----:R-:W-:Y:S02]  /*0ba0*/  SHF.R.U32.HI R11, RZ, UR15, R21 ;  /* 0x0000000fff0b7c19 */ /* 0x002fe40008011615 */
[----:B------:R-:W-:Y:S02]  /*0bb0*/  LOP3.LUT R35, R35, 0x1, RZ, 0xc0, !PT ;  /* 0x0000000123237812 */ /* 0x000fe400078ec0ff */
[----:B--2---:R-:W-:Y:S02]  /*0bc0*/  SHF.R.U32.HI R34, RZ, UR15, R25 ;  /* 0x0000000fff227c19 */ /* 0x004fe40008011619 */
[----:B------:R-:W-:Y:S02]  /*0bd0*/  LOP3.LUT R11, R11, 0x1, RZ, 0xc0, !PT ;  /* 0x000000010b0b7812 */ /* 0x000fe400078ec0ff */
[----:B---3--:R-:W-:Y:S02]  /*0be0*/  SHF.R.U32.HI R15, RZ, UR15, R20 ;  /* 0x0000000fff0f7c19 */ /* 0x008fe40008011614 */
[----:B------:R-:W-:-:S02]  /*0bf0*/  LOP3.LUT R34, R34, 0x1, RZ, 0xc0, !PT ;  /* 0x0000000122227812 */ /* 0x000fc400078ec0ff */
[----:B----4-:R-:W-:Y:S02]  /*0c00*/  SHF.R.U32.HI R31, RZ, UR15, R22 ;  /* 0x0000000fff1f7c19 */ /* 0x010fe40008011616 */
[----:B------:R-:W-:Y:S02]  /*0c10*/  LOP3.LUT R15, R15, 0x1, RZ, 0xc0, !PT ;  /* 0x000000010f0f7812 */ /* 0x000fe400078ec0ff */
[----:B-----5:R-:W-:Y:S02]  /*0c20*/  SHF.R.U32.HI R32, RZ, UR15, R24 ;  /* 0x0000000fff207c19 */ /* 0x020fe40008011618 */
[----:B------:R-:W-:Y:S02]  /*0c30*/  LOP3.LUT R31, R31, 0x1, RZ, 0xc0, !PT ;  /* 0x000000011f1f7812 */ /* 0x000fe400078ec0ff */
[----:B------:R-:W-:Y:S02]  /*0c40*/  SHF.R.U32.HI R36, RZ, UR15, R27 ;  /* 0x0000000fff247c19 */ /* 0x000fe4000801161b */
[----:B------:R-:W-:-:S02]  /*0c50*/  LOP3.LUT R32, R32, 0x1, RZ, 0xc0, !PT ;  /* 0x0000000120207812 */ /* 0x000fc400078ec0ff */
[----:B------:R-:W-:Y:S01]  /*0c60*/  SHF.R.U32.HI R33, RZ, UR15, R26 ;  /* 0x0000000fff217c19 */ /* 0x000fe2000801161a */
[----:B------:R-:W-:Y:S01]  /*0c70*/  USHF.R.S32.HI UR15, URZ, 0x6, UR10 ;  /* 0x00000006ff0f7899 */ /* 0x000fe2000801140a */
[----:B------:R-:W-:Y:S01]  /*0c80*/  LOP3.LUT R36, R36, 0x1, RZ, 0xc0, !PT ;  /* 0x0000000124247812 */ /* 0x000fe200078ec0ff */
[----:B------:R-:W-:Y:S01]  /*0c90*/  USHF.R.S32.HI UR10, URZ, 0x7, UR10 ;  /* 0x00000007ff0a7899 */ /* 0x000fe2000801140a */
[----:B------:R-:W-:Y:S02]  /*0ca0*/  IADD3 R17, PT, PT, R34, R35, R11 ;  /* 0x0000002322117210 */ /* 0x000fe40007ffe00b */
[----:B------:R-:W-:Y:S02]  /*0cb0*/  LOP3.LUT R33, R33, 0x1, RZ, 0xc0, !PT ;  /* 0x0000000121217812 */ /* 0x000fe400078ec0ff */
[----:B------:R-:W-:Y:S02]  /*0cc0*/  IADD3 R18, PT, PT, R32, R31, R15 ;  /* 0x0000001f20127210 */ /* 0x000fe40007ffe00f */
[----:B------:R-:W-:Y:S01]  /*0cd0*/  LEA R11, R16, R13, 0x2 ;  /* 0x0000000d100b7211 */ /* 0x000fe200078e10ff */
[----:B------:R-:W-:-:S02]  /*0ce0*/  IMAD.IADD R16, R17, 0x1, R36 ;  /* 0x0000000111107824 */ /* 0x000fc400078e0224 */
[----:B------:R-:W-:Y:S02]  /*0cf0*/  IMAD.IADD R15, R18, 0x1, R33 ;  /* 0x00000001120f7824 */ /* 0x000fe400078e0221 */
[----:B------:R-:W-:Y:S01]  /*0d00*/  VIADD R18, R3, 0x1 ;  /* 0x0000000103127836 */ /* 0x000fe20000000000 */
[----:B------:R0:W-:Y:S03]  /*0d10*/  STS [R11], R16 ;  /* 0x000000100b007388 */ /* 0x0001e60000000800 */
[----:B------:R-:W-:Y:S01]  /*0d20*/  IMAD.SHL.U32 R17, R18, 0x2, RZ ;  /* 0x0000000212117824 */ /* 0x000fe200078e00ff */
[----:B------:R0:W-:Y:S01]  /*0d30*/  STS [R12], R15 ;  /* 0x0000000f0c007388 */ /* 0x0001e20000000800 */
[----:B------:R-:W-:Y:S06]  /*0d40*/  BAR.SYNC.DEFER_BLOCKING 0x0 ;  /* 0x0000000000007b1d */ /* 0x000fec0000010000 */
[----:B------:R-:W-:Y:S05]  /*0d50*/  @!P0 BRA `(.L_x_8) ;  /* 0x00000000005c8947 */ /* 0x000fea0003800000 */
[----:B------:R-:W-:Y:S02]  /*0d60*/  HFMA2 R14, -RZ, RZ, 0, 5.9604644775390625e-08 ;  /* 0x00000001ff0e7431 */ /* 0x000fe400000001ff */
[----:B0-----:R-:W-:-:S07]  /*0d70*/  IMAD.U32 R16, RZ, RZ, UR15 ;  /* 0x0000000fff107e24 */ /* 0x001fce000f8e00ff */
.L_x_11:
[----:B------:R-:W-:Y:S01]  /*0d80*/  ISETP.GE.U32.AND P1, PT, R3, R16, PT ;  /* 0x000000100300720c */ /* 0x000fe20003f26070 */
[----:B------:R-:W-:-:S12]  /*0d90*/  BSSY.RECONVERGENT B1, `(.L_x_9) ;  /* 0x000000e000017945 */ /* 0x000fd80003800200 */
[----:B0-----:R-:W-:Y:S05]  /*0da0*/  @P1 BRA `(.L_x_10) ;  /* 0x0000000000301947 */ /* 0x001fea0003800000 */
[----:B------:R-:W-:-:S04]  /*0db0*/  IMAD R15, R17, R14, RZ ;  /* 0x0000000e110f7224 */ /* 0x000fc800078e02ff */
[C---:B------:R-:W-:Y:S02]  /*0dc0*/  VIADD R19, R15.reuse, 0xffffffff ;  /* 0xffffffff0f137836 */ /* 0x040fe40000000000 */
[--C-:B------:R-:W-:Y:S02]  /*0dd0*/  IMAD.IADD R29, R15, 0x1, -R14.reuse ;  /* 0x000000010f1d7824 */ /* 0x100fe400078e0a0e */
[C---:B------:R-:W-:Y:S01]  /*0de0*/  IMAD.IADD R28, R19.reuse, 0x1, -R14 ;  /* 0x00000001131c7824 */ /* 0x040fe200078e0a0e */
[----:B------:R-:W-:-:S04]  /*0df0*/  LEA.HI.SX32 R30, R19, R15, 0x1b ;  /* 0x0000000f131e7211 */ /* 0x000fc800078fdaff */
[----:B------:R-:W-:Y:S02]  /*0e00*/  LEA.HI.SX32 R28, R28, R29, 0x1b ;  /* 0x0000001d1c1c7211 */ /* 0x000fe400078fdaff */
[----:B------:R-:W-:-:S03]  /*0e10*/  LEA R30, R30, R13, 0x2 ;  /* 0x0000000d1e1e7211 */ /* 0x000fc600078e10ff */
[----:B------:R-:W-:Y:S02]  /*0e20*/  IMAD R28, R28, 0x4, R13 ;  /* 0x000000041c1c7824 */ /* 0x000fe400078e020d */
[----:B------:R-:W-:Y:S04]  /*0e30*/  LDS R15, [R30+-0x4] ;  /* 0xfffffc001e0f7984 */ /* 0x000fe80000000800 */
[----:B------:R-:W0:Y:S02]  /*0e40*/  LDS R28, [R28+-0x4] ;  /* 0xfffffc001c1c7984 */ /* 0x000e240000000800 */
[----:B0-----:R-:W-:-:S05]  /*0e50*/  IMAD.IADD R15, R28, 0x1, R15 ;  /* 0x000000011c0f7824 */ /* 0x001fca00078e020f */
[----:B------:R0:W-:Y:S02]  /*0e60*/  STS [R30+-0x4], R15 ;  /* 0xfffffc0f1e007388 */ /* 0x0001e40000000800 */
.L_x_10:
[----:B------:R-:W-:Y:S05]  /*0e70*/  BSYNC.RECONVERGENT B1 ;  /* 0x0000000000017941 */ /* 0x000fea0003800200 */
.L_x_9:
[----:B------:R-:W-:Y:S01]  /*0e80*/  IMAD.SHL.U32 R14, R14, 0x2, RZ ;  /* 0x000000020e0e7824 */ /* 0x000fe200078e00ff */
[----:B------:R-:W-:Y:S01]  /*0e90*/  BAR.SYNC.DEFER_BLOCKING 0x0 ;  /* 0x0000000000007b1d */ /* 0x000fe20000010000 */
[----:B------:R-:W-:-:S03]  /*0ea0*/  SHF.R.U32.HI R16, RZ, 0x1, R16 ;  /* 0x00000001ff107819 */ /* 0x000fc60000011610 */
[----:B------:R-:W-:-:S13]  /*0eb0*/  ISETP.GT.AND P1, PT, R14, UR15, PT ;  /* 0x0000000f0e007c0c */ /* 0x000fda000bf24270 */
[----:B------:R-:W-:Y:S05]  /*0ec0*/  @!P1 BRA `(.L_x_11) ;  /* 0xfffffffc00ac9947 */ /* 0x000fea000383ffff */
.L_x_8:
[----:B------:R-:W-:Y:S05]  /*0ed0*/  BSYNC.RECONVERGENT B0 ;  /* 0x0000000000007941 */ /* 0x000fea0003800200 */
.L_x_7:
[----:B------:R-:W-:Y:S02]  /*0ee0*/  ULOP3.LUT UR11, UR15, 0xfffffffe, URZ, 0xc0, !UPT ;  /* 0xfffffffe0f0b7892 */ /* 0x000fe4000f8ec0ff */
[----:B------:R-:W-:-:S04]  /*0ef0*/  UISETP.GT.AND UP0, UPT, UR10, URZ, UPT ;  /* 0x000000ff0a00728c */ /* 0x000fc8000bf04270 */
[----:B0-----:R-:W-:-:S04]  /*0f00*/  IMAD R16, R18, UR11, RZ ;  /* 0x0000000b12107c24 */ /* 0x001fc8000f8e02ff */
[----:B------:R-:W-:-:S05]  /*0f10*/  VIADD R15, R16, 0xffffffff ;  /* 0xffffffff100f7836 */ /* 0x000fca0000000000 */
[----:B------:R-:W-:-:S04]  /*0f20*/  LEA.HI R14, R15, R16, RZ, 0x1b ;  /* 0x000000100f0e7211 */ /* 0x000fc800078fd8ff */
[----:B------:R-:W-:Y:S01]  /*0f30*/  LEA R14, R14, R13, 0x2 ;  /* 0x0000000d0e0e7211 */ /* 0x000fe200078e10ff */
[----:B------:R-:W-:Y:S06]  /*0f40*/  BRA.U !UP0, `(.L_x_12) ;  /* 0x0000002108c87547 */ /* 0x000fec000b800000 */
[----:B------:R-:W-:Y:S01]  /*0f50*/  ISETP.NE.AND P1, PT, R3, RZ, PT ;  /* 0x000000ff0300720c */ /* 0x000fe20003f25270 */
[----:B------:R-:W-:-:S12]  /*0f60*/  UISETP.NE.AND UP0, UPT, UR10, 0x1, UPT ;  /* 0x000000010a00788c */ /* 0x000fd8000bf05270 */
[----:B------:R-:W-:Y:S02]  /*0f70*/  @!P1 VIADD R19, R15, UR10 ;  /* 0x0000000a0f139c36 */ /* 0x000fe40008000000 */
[----:B------:R-:W-:-:S05]  /*0f80*/  @!P1 VIADD R28, R16, UR10 ;  /* 0x0000000a101c9c36 */ /* 0x000fca0008000000 */
[----:B------:R-:W-:Y:S02]  /*0f90*/  @!P1 LEA.HI R28, R19, R28, RZ, 0x1b ;  /* 0x0000001c131c9211 */ /* 0x000fe400078fd8ff */
[----:B------:R-:W-:Y:S03]  /*0fa0*/  @!P1 LDS R19, [R14+-0x4] ;  /* 0xfffffc000e139984 */ /* 0x000fe60000000800 */
[----:B------:R-:W-:-:S05]  /*0fb0*/  @!P1 IMAD R28, R28, 0x4, R13 ;  /* 0x000000041c1c9824 */ /* 0x000fca00078e020d */
[----:B------:R-:W0:Y:S02]  /*0fc0*/  @!P1 LDS R30, [R28+-0x4] ;  /* 0xfffffc001c1e9984 */ /* 0x000e240000000800 */
[----:B0-----:R-:W-:-:S05]  /*0fd0*/  @!P1 IMAD.IADD R19, R19, 0x1, R30 ;  /* 0x0000000113139824 */ /* 0x001fca00078e021e */
[----:B------:R0:W-:Y:S01]  /*0fe0*/  @!P1 STS [R28+-0x4], R19 ;  /* 0xfffffc131c009388 */ /* 0x0001e20000000800 */
[----:B------:R-:W-:Y:S06]  /*0ff0*/  BAR.SYNC.DEFER_BLOCKING 0x0 ;  /* 0x0000000000007b1d */ /* 0x000fec0000010000 */
[----:B------:R-:W-:Y:S05]  /*1000*/  BRA.U !UP0, `(.L_x_12) ;  /* 0x0000002108987547 */ /* 0x000fea000b800000 */
[----:B------:R-:W1:Y:S01]  /*1010*/  LDCU UR10, c[0x0][0x388] ;  /* 0x00007100ff0a77ac */ /* 0x000e620008000800 */
[----:B------:R-:W-:Y:S01]  /*1020*/  ISETP.GT.U32.AND P1, PT, R3, 0x2, PT ;  /* 0x000000020300780c */ /* 0x000fe20003f24070 */
[----:B------:R-:W-:Y:S01]  /*1030*/  BSSY.RECONVERGENT B0, `(.L_x_13) ;  /* 0x0000014000007945 */ /* 0x000fe20003800200 */
[----:B-1----:R-:W-:-:S04]  /*1040*/  UIADD3 UR10, UPT, UPT, UR10, 0x3f, URZ ;  /* 0x0000003f0a0a7890 */ /* 0x002fc8000fffe0ff */
[----:B------:R-:W-:-:S04]  /*1050*/  USHF.R.S32.HI UR11, URZ, 0x1f, UR10 ;  /* 0x0000001fff0b7899 */ /* 0x000fc8000801140a */
[----:B------:R-:W-:-:S04]  /*1060*/  ULEA.HI UR10, UR11, UR10, URZ, 0x6 ;  /* 0x0000000a0b0a7291 */ /* 0x000fc8000f8f30ff */
[----:B------:R-:W-:-:S04]  /*1070*/  USHF.R.S32.HI UR10, URZ, 0x7, UR10 ;  /* 0x00000007ff0a7899 */ /* 0x000fc8000801140a */
[----:B------:R-:W-:Y:S01]  /*1080*/  USHF.R.U32.HI UR16, URZ, 0x1, UR10 ;  /* 0x00000001ff107899 */ /* 0x000fe2000801160a */
[----:B------:R-:W-:Y:S11]  /*1090*/  @P1 BRA `(.L_x_14) ;  /* 0x0000000000341947 */ /* 0x000ff60003800000 */
[----:B------:R-:W-:-:S06]  /*10a0*/  ULOP3.LUT UR11, UR10, 0x7ffffffe, URZ, 0xc0, !UPT ;  /* 0x7ffffffe0a0b7892 */ /* 0x000fcc000f8ec0ff */
[----:B0-----:R-:W-:-:S04]  /*10b0*/  IMAD R19, R18, UR11, RZ ;  /* 0x0000000b12137c24 */ /* 0x001fc8000f8e02ff */
[C---:B------:R-:W-:Y:S01]  /*10c0*/  VIADD R30, R19.reuse, UR16 ;  /* 0x00000010131e7c36 */ /* 0x040fe20008000000 */
[----:B------:R-:W-:-:S05]  /*10d0*/  IADD3 R28, PT, PT, R19, -0x1, RZ ;  /* 0xffffffff131c7810 */ /* 0x000fca0007ffe0ff */
[C---:B------:R-:W-:Y:S01]  /*10e0*/  VIADD R29, R28.reuse, UR16 ;  /* 0x000000101c1d7c36 */ /* 0x040fe20008000000 */
[----:B------:R-:W-:-:S04]  /*10f0*/  LEA.HI.SX32 R28, R28, R19, 0x1b ;  /* 0x000000131c1c7211 */ /* 0x000fc800078fdaff */
[----:B------:R-:W-:Y:S01]  /*1100*/  LEA.HI.SX32 R30, R29, R30, 0x1b ;  /* 0x0000001e1d1e7211 */ /* 0x000fe200078fdaff */
[----:B------:R-:W-:-:S04]  /*1110*/  IMAD R28, R28, 0x4, R13 ;  /* 0x000000041c1c7824 */ /* 0x000fc800078e020d */
[----:B------:R-:W-:Y:S02]  /*1120*/  IMAD R30, R30, 0x4, R13 ;  /* 0x000000041e1e7824 */ /* 0x000fe400078e020d */
[----:B------:R-:W-:Y:S04]  /*1130*/  LDS R28, [R28+-0x4] ;  /* 0xfffffc001c1c7984 */ /* 0x000fe80000000800 */
[----:B------:R-:W0:Y:S02]  /*1140*/  LDS R19, [R30+-0x4] ;  /* 0xfffffc001e137984 */ /* 0x000e240000000800 */
[----:B0-----:R-:W-:-:S05]  /*1150*/  IADD3 R19, PT, PT, R28, R19, RZ ;  /* 0x000000131c137210 */ /* 0x001fca0007ffe0ff */
[----:B------:R1:W-:Y:S02]  /*1160*/  STS [R30+-0x4], R19 ;  /* 0xfffffc131e007388 */ /* 0x0003e40000000800 */
.L_x_14:
[----:B------:R-:W-:Y:S05]  /*1170*/  BSYNC.RECONVERGENT B0 ;  /* 0x0000000000007941 */ /* 0x000fea0003800200 */
.L_x_13:
[----:B------:R-:W-:Y:S01]  /*1180*/  BAR.SYNC.DEFER_BLOCKING 0x0 ;  /* 0x0000000000007b1d */ /* 0x000fe20000010000 */
[----:B------:R-:W-:-:S09]  /*1190*/  UISETP.GE.U32.AND UP0, UPT, UR10, 0x4, UPT ;  /* 0x000000040a00788c */ /* 0x000fd2000bf06070 */
[----:B------:R-:W-:Y:S05]  /*11a0*/  BRA.U !UP0, `(.L_x_12) ;  /* 0x0000002108307547 */ /* 0x000fea000b800000 */
[----:B------:R-:W-:Y:S01]  /*11b0*/  ISETP.GT.U32.AND P1, PT, R3, 0x6, PT ;  /* 0x000000060300780c */ /* 0x000fe20003f24070 */
[----:B------:R-:W-:Y:S01]  /*11c0*/  USHF.R.U32.HI UR17, URZ, 0x2, UR10 ;  /* 0x00000002ff117899 */ /* 0x000fe2000801160a */
[----:B------:R-:W-:Y:S11]  /*11d0*/  BSSY.RECONVERGENT B0, `(.L_x_15) ;  /* 0x000000f000007945 */ /* 0x000ff60003800200 */
[----:B------:R-:W-:Y:S05]  /*11e0*/  @P1 BRA `(.L_x_16) ;  /* 0x0000000000341947 */ /* 0x000fea0003800000 */
[----:B------:R-:W-:-:S06]  /*11f0*/  ULOP3.LUT UR11, UR16, 0x3ffffffe, URZ, 0xc0, !UPT ;  /* 0x3ffffffe100b7892 */ /* 0x000fcc000f8ec0ff */
[----:B01----:R-:W-:-:S04]  /*1200*/  IMAD R19, R18, UR11, RZ ;  /* 0x0000000b12137c24 */ /* 0x003fc8000f8e02ff */
[C---:B------:R-:W-:Y:S02]  /*1210*/  VIADD R28, R19.reuse, 0xffffffff ;  /* 0xffffffff131c7836 */ /* 0x040fe40000000000 */
[----:B------:R-:W-:Y:S02]  /*1220*/  VIADD R30, R19, UR17 ;  /* 0x00000011131e7c36 */ /* 0x000fe40008000000 */
[C---:B------:R-:W-:Y:S01]  /*1230*/  VIADD R29, R28.reuse, UR17 ;  /* 0x000000111c1d7c36 */ /* 0x040fe20008000000 */
[----:B------:R-:W-:-:S04]  /*1240*/  LEA.HI.SX32 R28, R28, R19, 0x1b ;  /* 0x000000131c1c7211 */ /* 0x000fc800078fdaff */
[----:B------:R-:W-:Y:S01]  /*1250*/  LEA.HI.SX32 R30, R29, R30, 0x1b ;  /* 0x0000001e1d1e7211 */ /* 0x000fe200078fdaff */
[----:B------:R-:W-:-:S03]  /*1260*/  IMAD R28, R28, 0x4, R13 ;  /* 0x000000041c1c7824 */ /* 0x000fc600078e020d */
[----:B------:R-:W-:-:S03]  /*1270*/  LEA R30, R30, R13, 0x2 ;  /* 0x0000000d1e1e7211 */ /* 0x000fc600078e10ff */
[----:B------:R-:W-:Y:S04]  /*1280*/  LDS R28, [R28+-0x4] ;  /* 0xfffffc001c1c7984 */ /* 0x000fe80000000800 */
[----:B------:R-:W0:Y:S02]  /*1290*/  LDS R19, [R30+-0x4] ;  /* 0xfffffc001e137984 */ /* 0x000e240000000800 */
[----:B0-----:R-:W-:-:S05]  /*12a0*/  IMAD.IADD R19, R28, 0x1, R19 ;  /* 0x000000011c137824 */ /* 0x001fca00078e0213 */
[----:B------:R2:W-:Y:S02]  /*12b0*/  STS [R30+-0x4], R19 ;  /* 0xfffffc131e007388 */ /* 0x0005e40000000800 */
.L_x_16:
[----:B------:R-:W-:Y:S05]  /*12c0*/  BSYNC.RECONVERGENT B0 ;  /* 0x0000000000007941 */ /* 0x000fea0003800200 */
.L_x_15:
        /* <DEDUP_REMOVED lines=8> */
[----:B012---:R-:W-:-:S04]  /*1350*/  IMAD R19, R18, UR11, RZ ;  /* 0x0000000b12137c24 */ /* 0x007fc8000f8e02ff */
[C---:B------:R-:W-:Y:S02]  /*1360*/  VIADD R28, R19.reuse, 0xffffffff ;  /* 0xffffffff131c7836 */ /* 0x040fe40000000000 */
[----:B------:R-:W-:Y:S02]  /*1370*/  VIADD R30, R19, UR16 ;  /* 0x00000010131e7c36 */ /* 0x000fe40008000000 */
[C---:B------:R-:W-:Y:S01]  /*1380*/  VIADD R29, R28.reuse, UR16 ;  /* 0x000000101c1d7c36 */ /* 0x040fe20008000000 */
[----:B------:R-:W-:-:S04]  /*1390*/  LEA.HI.SX32 R28, R28, R19, 0x1b ;  /* 0x000000131c1c7211 */ /* 0x000fc800078fdaff */
[----:B------:R-:W-:Y:S02]  /*13a0*/  LEA.HI.SX32 R30, R29, R30, 0x1b ;  /* 0x0000001e1d1e7211 */ /* 0x000fe400078fdaff */
[----:B------:R-:W-:-:S03]  /*13b0*/  LEA R28, R28, R13, 0x2 ;  /* 0x0000000d1c1c7211 */ /* 0x000fc600078e10ff */
[----:B------:R-:W-:-:S03]  /*13c0*/  IMAD R30, R30, 0x4, R13 ;  /* 0x000000041e1e7824 */ /* 0x000fc600078e020d */
[----:B------:R-:W-:Y:S04]  /*13d0*/  LDS R28, [R28+-0x4] ;  /* 0xfffffc001c1c7984 */ /* 0x000fe80000000800 */
[----:B------:R-:W0:Y:S02]  /*13e0*/  LDS R19, [R30+-0x4] ;  /* 0xfffffc001e137984 */ /* 0x000e240000000800 */
[----:B0-----:R-:W-:-:S05]  /*13f0*/  IMAD.IADD R19, R28, 0x1, R19 ;  /* 0x000000011c137824 */ /* 0x001fca00078e0213 */
[----:B------:R3:W-:Y:S02]  /*1400*/  STS [R30+-0x4], R19 ;  /* 0xfffffc131e007388 */ /* 0x0007e40000000800 */
.L_x_18:
[----:B------:R-:W-:Y:S05]  /*1410*/  BSYNC.RECONVERGENT B0 ;  /* 0x0000000000007941 */ /* 0x000fea0003800200 */
.L_x_17:
        /* <DEDUP_REMOVED lines=8> */
[----:B0123--:R-:W-:-:S04]  /*14a0*/  IMAD R19, R18, UR11, RZ ;  /* 0x0000000b12137c24 */ /* 0x00ffc8000f8e02ff */
[C---:B------:R-:W-:Y:S02]  /*14b0*/  VIADD R28, R19.reuse, 0xffffffff ;  /* 0xffffffff131c7836 */ /* 0x040fe40000000000 */
[----:B------:R-:W-:-:S03]  /*14c0*/  VIADD R30, R19, UR17 ;  /* 0x00000011131e7c36 */ /* 0x000fc60008000000 */
[C---:B------:R-:W-:Y:S02]  /*14d0*/  IADD3 R29, PT, PT, R28.reuse, UR17, RZ ;  /* 0x000000111c1d7c10 */ /* 0x040fe4000fffe0ff */
[----:B------:R-:W-:Y:S02]  /*14e0*/  LEA.HI.SX32 R28, R28, R19, 0x1b ;  /* 0x000000131c1c7211 */ /* 0x000fe400078fdaff */
[----:B------:R-:W-:-:S03]  /*14f0*/  LEA.HI.SX32 R30, R29, R30, 0x1b ;  /* 0x0000001e1d1e7211 */ /* 0x000fc600078fdaff */
[--C-:B------:R-:W-:Y:S02]  /*1500*/  IMAD R28, R28, 0x4, R13.reuse ;  /* 0x000000041c1c7824 */ /* 0x100fe400078e020d */
[----:B------:R-:W-:-:S04]  /*1510*/  IMAD R30, R30, 0x4, R13 ;  /* 0x000000041e1e7824 */ /* 0x000fc800078e020d */
[----:B------:R-:W-:Y:S04]  /*1520*/  LDS R28, [R28+-0x4] ;  /* 0xfffffc001c1c7984 */ /* 0x000fe80000000800 */
[----:B------:R-:W0:Y:S02]  /*1530*/  LDS R19, [R30+-0x4] ;  /* 0xfffffc001e137984 */ /* 0x000e240000000800 */
[----:B0-----:R-:W-:-:S05]  /*1540*/  IMAD.IADD R19, R28, 0x1, R19 ;  /* 0x000000011c137824 */ /* 0x001fca00078e0213 */
[----:B------:R4:W-:Y:S02]  /*1550*/  STS [R30+-0x4], R19 ;  /* 0xfffffc131e007388 */ /* 0x0009e40000000800 */
.L_x_20:
[----:B------:R-:W-:Y:S05]  /*1560*/  BSYNC.RECONVERGENT B0 ;  /* 0x0000000000007941 */ /* 0x000fea0003800200 */
.L_x_19:
        /* <DEDUP_REMOVED lines=8> */
[----:B01234-:R-:W-:-:S04]  /*15f0*/  IMAD R19, R18, UR11, RZ ;  /* 0x0000000b12137c24 */ /* 0x01ffc8000f8e02ff */
[C---:B------:R-:W-:Y:S01]  /*1600*/  VIADD R28, R19.reuse, 0xffffffff ;  /* 0xffffffff131c7836 */ /* 0x040fe20000000000 */
[----:B------:R-:W-:-:S03]  /*1610*/  IADD3 R30, PT, PT, R19, UR16, RZ ;  /* 0x00000010131e7c10 */ /* 0x000fc6000fffe0ff */
[C---:B------:R-:W-:Y:S01]  /*1620*/  VIADD R29, R28.reuse, UR16 ;  /* 0x000000101c1d7c36 */ /* 0x040fe20008000000 */
[----:B------:R-:W-:-:S04]  /*1630*/  LEA.HI.SX32 R28, R28, R19, 0x1b ;  /* 0x000000131c1c7211 */ /* 0x000fc800078fdaff */
[----:B------:R-:W-:Y:S01]  /*1640*/  LEA.HI.SX32 R30, R29, R30, 0x1b ;  /* 0x0000001e1d1e7211 */ /* 0x000fe200078fdaff */
[----:B------:R-:W-:-:S04]  /*1650*/  IMAD R28, R28, 0x4, R13 ;  /* 0x000000041c1c7824 */ /* 0x000fc800078e020d */
[----:B------:R-:W-:Y:S02]  /*1660*/  IMAD R30, R30, 0x4, R13 ;  /* 0x000000041e1e7824 */ /* 0x000fe400078e020d */
[----:B------:R-:W-:Y:S04]  /*1670*/  LDS R28, [R28+-0x4] ;  /* 0xfffffc001c1c7984 */ /* 0x000fe80000000800 */
[----:B------:R-:W0:Y:S02]  /*1680*/  LDS R19, [R30+-0x4] ;  /* 0xfffffc001e137984 */ /* 0x000e240000000800 */
[----:B0-----:R-:W-:-:S05]  /*1690*/  IMAD.IADD R19, R28, 0x1, R19 ;  /* 0x000000011c137824 */ /* 0x001fca00078e0213 */
[----:B------:R0:W-:Y:S02]  /*16a0*/  STS [R30+-0x4], R19 ;  /* 0xfffffc131e007388 */ /* 0x0001e40000000800 */
.L_x_22:
[----:B------:R-:W-:Y:S05]  /*16b0*/  BSYNC.RECONVERGENT B0 ;  /* 0x0000000000007941 */ /* 0x000fea0003800200 */
.L_x_21:
        /* <DEDUP_REMOVED lines=20> */
.L_x_24:
[----:B------:R-:W-:Y:S05]  /*1800*/  BSYNC.RECONVERGENT B0 ;  /* 0x0000000000007941 */ /* 0x000fea0003800200 */
.L_x_23:
        /* <DEDUP_REMOVED lines=20> */
.L_x_26:
[----:B------:R-:W-:Y:S05]  /*1950*/  BSYNC.RECONVERGENT B0 ;  /* 0x0000000000007941 */ /* 0x000fea0003800200 */
.L_x_25:
        /* <DEDUP_REMOVED lines=20> */
.L_x_28:
[----:B------:R-:W-:Y:S05]  /*1aa0*/  BSYNC.RECONVERGENT B0 ;  /* 0x0000000000007941 */ /* 0x000fea0003800200 */
.L_x_27:
[----:B------:R-:W-:Y:S01]  /*1ab0*/  BAR.SYNC.DEFER_BLOCKING 0x0 ;  /* 0x0000000000007b1d */ /* 0x000fe20000010000 */
[----:B------:R-:W-:-:S09]  /*1ac0*/  UISETP.GE.U32.AND UP0, UPT, UR10, 0x200, UPT ;  /* 0x000002000a00788c */ /* 0x000fd2000bf06070 */
[----:B------:R-:W-:Y:S05]  /*1ad0*/  BRA.U !UP0, `(.L_x_12) ;  /* 0x0000001508e47547 */ /* 0x000fea000b800000 */
[----:B------:R-:W-:Y:S01]  /*1ae0*/  ISETP.NE.AND P1, PT, R3, 0x3ff, PT ;  /* 0x000003ff0300780c */ /* 0x000fe20003f25270 */
[----:B------:R-:W-:Y:S01]  /*1af0*/  USHF.R.U32.HI UR11, URZ, 0x9, UR10 ;  /* 0x00000009ff0b7899 */ /* 0x000fe2000801160a */
[----:B------:R-:W-:Y:S11]  /*1b00*/  BSSY.RECONVERGENT B0, `(.L_x_29) ;  /* 0x000000f000007945 */ /* 0x000ff60003800200 */
[----:B------:R-:W-:Y:S05]  /*1b10*/  @!P1 BRA `(.L_x_30) ;  /* 0x0000000000349947 */ /* 0x000fea0003800000 */
[----:B------:R-:W-:-:S06]  /*1b20*/  ULOP3.LUT UR16, UR17, 0x7ffffe, URZ, 0xc0, !UPT ;  /* 0x007ffffe11107892 */ /* 0x000fcc000f8ec0ff */
[----:B01234-:R-:W-:-:S04]  /*1b30*/  IMAD R19, R18, UR16, RZ ;  /* 0x0000001012137c24 */ /* 0x01ffc8000f8e02ff */
        /* <DEDUP_REMOVED lines=11> */
.L_x_30:
[----:B------:R-:W-:Y:S05]  /*1bf0*/  BSYNC.RECONVERGENT B0 ;  /* 0x0000000000007941 */ /* 0x000fea0003800200 */
.L_x_29:
[----:B------:R-:W-:Y:S01]  /*1c00*/  BAR.SYNC.DEFER_BLOCKING 0x0 ;  /* 0x0000000000007b1d */ /* 0x000fe20000010000 */
[----:B------:R-:W-:-:S09]  /*1c10*/  UISETP.GE.U32.AND UP0, UPT, UR10, 0x400, UPT ;  /* 0x000004000a00788c */ /* 0x000fd2000bf06070 */
[----:B------:R-:W-:Y:S05]  /*1c20*/  BRA.U !UP0, `(.L_x_12) ;  /* 0x0000001508907547 */ /* 0x000fea000b800000 */
[----:B------:R-:W-:Y:S02]  /*1c30*/  ULOP3.LUT UR11, UR11, 0x3ffffe, URZ, 0xc0, !UPT ;  /* 0x003ffffe0b0b7892 */ /* 0x000fe4000f8ec0ff */
[----:B------:R-:W-:-:S04]  /*1c40*/  UISETP.GE.U32.AND UP0, UPT, UR10, 0x800, UPT ;  /* 0x000008000a00788c */ /* 0x000fc8000bf06070 */
[----:B01234-:R-:W-:Y:S01]  /*1c50*/  IMAD R19, R18, UR11, RZ ;  /* 0x0000000b12137c24 */ /* 0x01ffe2000f8e02ff */
[----:B------:R-:W-:-:S03]  /*1c60*/  USHF.R.U32.HI UR11, URZ, 0xa, UR10 ;  /* 0x0000000aff0b7899 */ /* 0x000fc6000801160a */
[----:B------:R-:W-:-:S03]  /*1c70*/  VIADD R28, R19, 0xffffffff ;  /* 0xffffffff131c7836 */ /* 0x000fc60000000000 */
[----:B------:R-:W-:Y:S01]  /*1c80*/  IADD3 R30, PT, PT, R19, UR11, RZ ;  /* 0x0000000b131e7c10 */ /* 0x000fe2000fffe0ff */
        /* <DEDUP_REMOVED lines=8> */
[----:B------:R0:W-:Y:S01]  /*1d10*/  STS [R30+-0x4], R19 ;  /* 0xfffffc131e007388 */ /* 0x0001e20000000800 */
[----:B------:R-:W-:Y:S06]  /*1d20*/  BAR.SYNC.DEFER_BLOCKING 0x0 ;  /* 0x0000000000007b1d */ /* 0x000fec0000010000 */
[----:B------:R-:W-:Y:S05]  /*1d30*/  BRA.U !UP0, `(.L_x_12) ;  /* 0x00000015084c7547 */ /* 0x000fea000b800000 */
[----:B------:R-:W-:Y:S02]  /*1d40*/  ULOP3.LUT UR11, UR11, 0x1ffffe, URZ, 0xc0, !UPT ;  /* 0x001ffffe0b0b7892 */ /* 0x000fe4000f8ec0ff */
[----:B------:R-:W-:-:S04]  /*1d50*/  UISETP.GE.U32.AND UP0, UPT, UR10, 0x1000, UPT ;  /* 0x000010000a00788c */ /* 0x000fc8000bf06070 */
[----:B0-----:R-:W-:Y:S01]  /*1d60*/  IMAD R19, R18, UR11, RZ ;  /* 0x0000000b12137c24 */ /* 0x001fe2000f8e02ff */
[----:B------:R-:W-:-:S04]  /*1d70*/  USHF.R.U32.HI UR11, URZ, 0xb, UR10 ;  /* 0x0000000bff0b7899 */ /* 0x000fc8000801160a */
[C---:B------:R-:W-:Y:S02]  /*1d80*/  IADD3 R28, PT, PT, R19.reuse, -0x1, RZ ;  /* 0xffffffff131c7810 */ /* 0x040fe40007ffe0ff */
[----:B------:R-:W-:-:S03]  /*1d90*/  VIADD R30, R19, UR11 ;  /* 0x0000000b131e7c36 */ /* 0x000fc60008000000 */
        /* <DEDUP_REMOVED lines=8> */
[----:B------:R0:W-:Y:S01]  /*1e20*/  STS [R30+-0x4], R19 ;  /* 0xfffffc131e007388 */ /* 0x0001e20000000800 */
[----:B------:R-:W-:Y:S06]  /*1e30*/  BAR.SYNC.DEFER_BLOCKING 0x0 ;  /* 0x0000000000007b1d */ /* 0x000fec0000010000 */
[----:B------:R-:W-:Y:S05]  /*1e40*/  BRA.U !UP0, `(.L_x_12) ;  /* 0x0000001508087547 */ /* 0x000fea000b800000 */
[----:B------:R-:W-:Y:S02]  /*1e50*/  ULOP3.LUT UR11, UR11, 0xffffe, URZ, 0xc0, !UPT ;  /* 0x000ffffe0b0b7892 */ /* 0x000fe4000f8ec0ff */
[----:B------:R-:W-:-:S04]  /*1e60*/  UISETP.GE.U32.AND UP0, UPT, UR10, 0x2000, UPT ;  /* 0x000020000a00788c */ /* 0x000fc8000bf06070 */
[----:B0-----:R-:W-:Y:S01]  /*1e70*/  IMAD R19, R18, UR11, RZ ;  /* 0x0000000b12137c24 */ /* 0x001fe2000f8e02ff */
[----:B------:R-:W-:-:S03]  /*1e80*/  USHF.R.U32.HI UR11, URZ, 0xc, UR10 ;  /* 0x0000000cff0b7899 */ /* 0x000fc6000801160a */
[----:B------:R-:W-:-:S03]  /*1e90*/  VIADD R28, R19, 0xffffffff ;  /* 0xffffffff131c7836 */ /* 0x000fc60000000000 */
        /* <DEDUP_REMOVED lines=301> */
[----:B------:R-:W-:Y:S01]  /*3170*/  ULOP3.LUT UR11, UR11, 0x2, URZ, 0xc0, !UPT ;  /* 0x000000020b0b7892 */ /* 0x000fe2000f8ec0ff */
[----:B------:R-:W-:Y:S01]  /*3180*/  IMAD.U32 R29, RZ, RZ, UR10 ;  /* 0x0000000aff1d7e24 */ /* 0x000fe2000f8e00ff */
[----:B0-----:R-:W-:-:S04]  /*3190*/  MOV R30, UR10 ;  /* 0x0000000a001e7c02 */ /* 0x001fc80008000f00 */
[----:B------:R-:W-:-:S04]  /*31a0*/  IMAD R19, R18, UR11, RZ ;  /* 0x0000000b12137c24 */ /* 0x000fc8000f8e02ff */
[----:B------:R-:W-:Y:S01]  /*31b0*/  VIADD R28, R19, 0xffffffff ;  /* 0xffffffff131c7836 */ /* 0x000fe20000000000 */
[----:B------:R-:W-:-:S04]  /*31c0*/  LEA.HI R30, R30, R19, RZ, 0x2 ;  /* 0x000000131e1e7211 */ /* 0x000fc800078f10ff */
[----:B------:R-:W-:Y:S02]  /*31d0*/  LEA.HI R29, R29, R28, RZ, 0x2 ;  /* 0x0000001c1d1d7211 */ /* 0x000fe400078f10ff */
        /* <DEDUP_REMOVED lines=9> */
.L_x_12:
[----:B01234-:R-:W-:Y:S01]  /*3270*/  SHF.L.U32 R19, R0, 0x1, RZ ;  /* 0x0000000100137819 */ /* 0x01ffe200000006ff */
[----:B------:R-:W0:Y:S01]  /*3280*/  LDS R39, [R11] ;  /* 0x000000000b277984 */ /* 0x000e220000000800 */
[----:B------:R-:W1:Y:S01]  /*3290*/  LDCU UR16, c[0x0][0x38c] ;  /* 0x00007180ff1077ac */ /* 0x000e620008000800 */
[----:B------:R-:W-:Y:S01]  /*32a0*/  VIADD R37, R10, 0x1 ;  /* 0x000000010a257836 */ /* 0x000fe20000000000 */
[----:B------:R-:W2:Y:S01]  /*32b0*/  S2UR UR18, SR_CgaCtaId ;  /* 0x00000000001279c3 */ /* 0x000ea20000008800 */
[----:B------:R-:W-:Y:S01]  /*32c0*/  VIADD R28, R19, 0xffffffff ;  /* 0xffffffff131c7836 */ /* 0x000fe20000000000 */
[----:B------:R-:W3:Y:S01]  /*32d0*/  S2R R29, SR_TID.X ;  /* 0x00000000001d7919 */ /* 0x000ee20000002100 */
[----:B------:R-:W-:Y:S01]  /*32e0*/  UMOV UR11, 0x1 ;  /* 0x00000001000b7882 */ /* 0x000fe20000000000 */
[----:B------:R-:W-:Y:S01]  /*32f0*/  LEA R41, R0, R37, 0x2 ;  /* 0x0000002500297211 */ /* 0x000fe200078e10ff */
[----:B------:R-:W-:Y:S01]  /*3300*/  UMOV UR17, 0x400 ;  /* 0x0000040000117882 */ /* 0x000fe20000000000 */
[----:B------:R-:W-:Y:S01]  /*3310*/  LEA.HI R28, R28, R19, RZ, 0x1b ;  /* 0x000000131c1c7211 */ /* 0x000fe200078fd8ff */
[----:B------:R-:W-:Y:S01]  /*3320*/  LDS R38, [R12] ;  /* 0x000000000c267984 */ /* 0x000fe20000000800 */
[----:B------:R-:W4:Y:S01]  /*3330*/  S2UR UR19, SR_CgaCtaId ;  /* 0x00000000001379c3 */ /* 0x000f220000008800 */
[----:B------:R-:W-:Y:S01]  /*3340*/  VIADD R43, R41, 0x1 ;  /* 0x00000001292b7836 */ /* 0x000fe20000000000 */
[----:B------:R-:W-:Y:S01]  /*3350*/  BSSY.RECONVERGENT B0, `(.L_x_31) ;  /* 0x000007e000007945 */ /* 0x000fe20003800200 */
[----:B------:R-:W-:-:S05]  /*3360*/  IMAD R19, R28, 0x4, R13 ;  /* 0x000000041c137824 */ /* 0x000fca00078e020d */
[----:B------:R-:W5:Y:S01]  /*3370*/  LDS R28, [R19+-0x4] ;  /* 0xfffffc00131c7984 */ /* 0x000f620000000800 */
[----:B-1----:R-:W-:-:S06]  /*3380*/  USHF.L.U32 UR11, UR11, UR16, URZ ;  /* 0x000000100b0b7299 */ /* 0x002fcc00080006ff */
[----:B------:R-:W-:Y:S01]  /*3390*/  LOP3.LUT P1, RZ, R27, UR11, RZ, 0xc0, !PT ;  /* 0x0000000b1bff7c12 */ /* 0x000fe2000f82c0ff */
[----:B--2---:R-:W-:Y:S01]  /*33a0*/  ULEA UR17, UR18, UR17, 0x18 ;  /* 0x0000001112117291 */ /* 0x004fe2000f8ec0ff */
[----:B------:R-:W-:Y:S02]  /*33b0*/  LOP3.LUT P2, RZ, R25, UR11, RZ, 0xc0, !PT ;  /* 0x0000000b19ff7c12 */ /* 0x000fe4000f84c0ff */
[----:B------:R-:W-:Y:S02]  /*33c0*/  LOP3.LUT P3, RZ, R23, UR11, RZ, 0xc0, !PT ;  /* 0x0000000b17ff7c12 */ /* 0x000fe4000f86c0ff */
[----:B------:R-:W-:Y:S01]  /*33d0*/  LOP3.LUT P4, RZ, R21, UR11, RZ, 0xc0, !PT ;  /* 0x0000000b15ff7c12 */ /* 0x000fe2000f88c0ff */
[----:B---3--:R-:W-:Y:S01]  /*33e0*/  IMAD.IADD R29, R29, 0x1, R0 ;  /* 0x000000011d1d7824 */ /* 0x008fe200078e0200 */
[----:B0-----:R-:W-:-:S03]  /*33f0*/  IADD3 R37, PT, PT, R10, 0x3, -R39 ;  /* 0x000000030a257810 */ /* 0x001fc60007ffe827 */
[----:B------:R-:W-:-:S05]  /*3400*/  IMAD.SHL.U32 R30, R29, 0x4, RZ ;  /* 0x000000041d1e7824 */ /* 0x000fca00078e00ff */
[-C--:B------:R-:W-:Y:S01]  /*3410*/  LEA.HI R29, R41, R30.reuse, RZ, 0x1b ;  /* 0x0000001e291d7211 */ /* 0x080fe200078fd8ff */
[----:B------:R-:W-:Y:S01]  /*3420*/  IMAD.IADD R41, R39, 0x1, -R36 ;  /* 0x0000000127297824 */ /* 0x000fe200078e0a24 */
[----:B------:R-:W-:-:S04]  /*3430*/  LEA.HI R30, R43, R30, RZ, 0x1b ;  /* 0x0000001e2b1e7211 */ /* 0x000fc800078fd8ff */
[----:B------:R-:W-:Y:S02]  /*3440*/  IADD3 R36, PT, PT, R10, 0x2, -R41 ;  /* 0x000000020a247810 */ /* 0x000fe40007ffe829 */
[----:B-----5:R-:W-:-:S05]  /*3450*/  LOP3.LUT R28, RZ, R28, RZ, 0x33, !PT ;  /* 0x0000001cff1c7212 */ /* 0x020fca00078e33ff */
[----:B------:R-:W-:-:S04]  /*3460*/  VIADD R28, R28, UR4 ;  /* 0x000000041c1c7c36 */ /* 0x000fc80008000000 */
[----:B------:R-:W-:Y:S01]  /*3470*/  @P2 IMAD.IADD R36, R28, 0x1, R41 ;  /* 0x000000011c242824 */ /* 0x000fe200078e0229 */
[----:B------:R-:W-:Y:S01]  /*3480*/  @P1 IADD3 R37, PT, PT, R39, R28, RZ ;  /* 0x0000001c27251210 */ /* 0x000fe20007ffe0ff */
[----:B------:R-:W-:Y:S01]  /*3490*/  IMAD.IADD R39, R41, 0x1, -R34 ;  /* 0x0000000129277824 */ /* 0x000fe200078e0a22 */
[----:B------:R-:W-:Y:S01]  /*34a0*/  LOP3.LUT P1, RZ, R26, UR11, RZ, 0xc0, !PT ;  /* 0x0000000b1aff7c12 */ /* 0x000fe2000f82c0ff */
[----:B------:R-:W-:Y:S01]  /*34b0*/  IMAD.IADD R41, R38, 0x1, -R33 ;  /* 0x0000000126297824 */ /* 0x000fe200078e0a21 */
[----:B------:R-:W-:Y:S01]  /*34c0*/  LOP3.LUT P2, RZ, R24, UR11, RZ, 0xc0, !PT ;  /* 0x0000000b18ff7c12 */ /* 0x000fe2000f84c0ff */
[----:B------:R-:W-:Y:S01]  /*34d0*/  IMAD.IADD R43, R39, 0x1, -R35 ;  /* 0x00000001272b7824 */ /* 0x000fe200078e0a23 */
[----:B------:R-:W-:Y:S02]  /*34e0*/  IADD3 R34, PT, PT, R10, 0x1, -R39 ;  /* 0x000000010a227810 */ /* 0x000fe40007ffe827 */
[----:B------:R-:W-:Y:S01]  /*34f0*/  @P3 IADD3 R34, PT, PT, R28, R39, RZ ;  /* 0x000000271c223210 */ /* 0x000fe20007ffe0ff */
[--C-:B------:R-:W-:Y:S01]  /*3500*/  IMAD.IADD R35, R10, 0x1, -R43.reuse ;  /* 0x000000010a237824 */ /* 0x100fe200078e0a2b */
[----:B------:R-:W-:Y:S01]  /*3510*/  IADD3 R39, PT, PT, R9, 0x3, -R38 ;  /* 0x0000000309277810 */ /* 0x000fe20007ffe826 */
[----:B------:R-:W-:Y:S01]  /*3520*/  @P4 IMAD.IADD R35, R28, 0x1, R43 ;  /* 0x000000011c234824 */ /* 0x000fe200078e022b */
[----:B------:R-:W-:-:S02]  /*3530*/  LOP3.LUT P3, RZ, R22, UR11, RZ, 0xc0, !PT ;  /* 0x0000000b16ff7c12 */ /* 0x000fc4000f86c0ff */
[----:B------:R-:W-:Y:S01]  /*3540*/  IADD3 R33, PT, PT, R9, 0x2, -R41 ;  /* 0x0000000209217810 */ /* 0x000fe20007ffe829 */
[----:B------:R-:W-:Y:S01]  /*3550*/  @P1 IMAD.IADD R39, R38, 0x1, R28 ;  /* 0x0000000126271824 */ /* 0x000fe200078e021c */
[----:B------:R-:W-:Y:S01]  /*3560*/  LOP3.LUT P1, RZ, R20, UR11, RZ, 0xc0, !PT ;  /* 0x0000000b14ff7c12 */ /* 0x000fe2000f82c0ff */
[----:B------:R-:W-:Y:S01]  /*3570*/  IMAD.IADD R38, R41, 0x1, -R32 ;  /* 0x0000000129267824 */ /* 0x000fe200078e0a20 */
[----:B------:R-:W-:Y:S01]  /*3580*/  @P2 IADD3 R33, PT, PT, R28, R41, RZ ;  /* 0x000000291c212210 */ /* 0x000fe20007ffe0ff */
[----:B------:R-:W-:Y:S01]  /*3590*/  UMOV UR11, 0x400 ;  /* 0x00000400000b7882 */ /* 0x000fe20000000000 */
[----:B------:R-:W-:Y:S01]  /*35a0*/  LEA.HI R37, R37, R37, RZ, 0x1b ;  /* 0x0000002525257211 */ /* 0x000fe200078fd8ff */
[----:B------:R-:W-:Y:S01]  /*35b0*/  IMAD.IADD R31, R38, 0x1, -R31 ;  /* 0x00000001261f7824 */ /* 0x000fe200078e0a1f */
[--C-:B------:R-:W-:Y:S01]  /*35c0*/  IADD3 R32, PT, PT, R9, 0x1, -R38.reuse ;  /* 0x0000000109207810 */ /* 0x100fe20007ffe826 */
[----:B----4-:R-:W-:Y:S01]  /*35d0*/  ULEA UR11, UR19, UR11, 0x18 ;  /* 0x0000000b130b7291 */ /* 0x010fe2000f8ec0ff */
[----:B------:R-:W-:Y:S01]  /*35e0*/  LEA.HI R40, R36, R36, RZ, 0x1b ;  /* 0x0000002424287211 */ /* 0x000fe200078fd8ff */
[C---:B------:R-:W-:Y:S01]  /*35f0*/  @P3 IMAD.IADD R32, R28.reuse, 0x1, R38 ;  /* 0x000000011c203824 */ /* 0x040fe200078e0226 */
[----:B------:R-:W-:Y:S01]  /*3600*/  LEA.HI R39, R39, R39, RZ, 0x1b ;  /* 0x0000002727277211 */ /* 0x000fe200078fd8ff */
[--C-:B------:R-:W-:Y:S01]  /*3610*/  IMAD.IADD R36, R9, 0x1, -R31.reuse ;  /* 0x0000000109247824 */ /* 0x100fe200078e0a1f */
[----:B------:R-:W-:Y:S01]  /*3620*/  LEA.HI R33, R33, R33, RZ, 0x1b ;  /* 0x0000002121217211 */ /* 0x000fe200078fd8ff */
[----:B------:R-:W-:Y:S01]  /*3630*/  @P1 IMAD.IADD R36, R28, 0x1, R31 ;  /* 0x000000011c241824 */ /* 0x000fe200078e021f */
[----:B------:R-:W-:-:S02]  /*3640*/  LEA R38, R37, UR17, 0x2 ;  /* 0x0000001125267c11 */ /* 0x000fc4000f8e10ff */
[----:B------:R-:W-:Y:S02]  /*3650*/  LEA.HI R34, R34, R34, RZ, 0x1b ;  /* 0x0000002222227211 */ /* 0x000fe400078fd8ff */
[----:B------:R-:W-:Y:S01]  /*3660*/  LEA R39, R39, UR17, 0x2 ;  /* 0x0000001127277c11 */ /* 0x000fe2000f8e10ff */
[----:B------:R-:W-:Y:S01]  /*3670*/  STS [R38], R27 ;  /* 0x0000001b26007388 */ /* 0x000fe20000000800 */
[----:B------:R-:W-:Y:S02]  /*3680*/  LEA.HI R32, R32, R32, RZ, 0x1b ;  /* 0x0000002020207211 */ /* 0x000fe400078fd8ff */
[----:B------:R-:W-:Y:S01]  /*3690*/  LEA R40, R40, UR17, 0x2 ;  /* 0x0000001128287c11 */ /* 0x000fe2000f8e10ff */
[----:B------:R-:W-:Y:S01]  /*36a0*/  STS [R39], R26 ;  /* 0x0000001a27007388 */ /* 0x000fe20000000800 */
[----:B------:R-:W-:Y:S02]  /*36b0*/  LEA.HI R35, R35, R35, RZ, 0x1b ;  /* 0x0000002323237211 */ /* 0x000fe400078fd8ff */
[----:B------:R-:W-:Y:S01]  /*36c0*/  LEA R33, R33, UR17, 0x2 ;  /* 0x0000001121217c11 */ /* 0x000fe2000f8e10ff */
[----:B------:R0:W-:Y:S01]  /*36d0*/  STS [R40], R25 ;  /* 0x0000001928007388 */ /* 0x0001e20000000800 */
[----:B------:R-:W-:-:S02]  /*36e0*/  LEA.HI R36, R36, R36, RZ, 0x1b ;  /* 0x0000002424247211 */ /* 0x000fc400078fd8ff */
[----:B------:R-:W-:Y:S01]  /*36f0*/  LEA R34, R34, UR17, 0x2 ;  /* 0x0000001122227c11 */ /* 0x000fe2000f8e10ff */
[----:B------:R-:W-:Y:S01]  /*3700*/  STS [R33], R24 ;  /* 0x0000001821007388 */ /* 0x000fe20000000800 */
[----:B------:R-:W-:Y:S02]  /*3710*/  LEA R31, R32, UR17, 0x2 ;  /* 0x00000011201f7c11 */ /* 0x000fe4000f8e10ff */
[----:B------:R-:W-:Y:S01]  /*3720*/  LEA R32, R35, UR17, 0x2 ;  /* 0x0000001123207c11 */ /* 0x000fe2000f8e10ff */
[----:B------:R-:W-:Y:S01]  /*3730*/  STS [R34], R23 ;  /* 0x0000001722007388 */ /* 0x000fe20000000800 */
[----:B------:R-:W-:Y:S02]  /*3740*/  LEA R35, R36, UR17, 0x2 ;  /* 0x0000001124237c11 */ /* 0x000fe4000f8e10ff */
[----:B0-----:R-:W-:Y:S01]  /*3750*/  LEA R25, R29, UR11, 0x2 ;  /* 0x0000000b1d197c11 */ /* 0x001fe2000f8e10ff */
[----:B------:R-:W-:Y:S01]  /*3760*/  STS [R31], R22 ;  /* 0x000000161f007388 */ /* 0x000fe20000000800 */
[----:B------:R-:W-:Y:S01]  /*3770*/  LEA R26, R30, UR11, 0x2 ;  /* 0x0000000b1e1a7c11 */ /* 0x000fe2000f8e10ff */
[----:B------:R-:W-:-:S02]  /*3780*/  UIADD3 UR11, UPT, UPT, UR16, 0x1, URZ ;  /* 0x00000001100b7890 */ /* 0x000fc4000fffe0ff */
[----:B------:R-:W-:Y:S04]  /*3790*/  STS [R32], R21 ;  /* 0x0000001520007388 */ /* 0x000fe80000000800 */
[----:B------:R-:W-:Y:S01]  /*37a0*/  STS [R35], R20 ;  /* 0x0000001423007388 */ /* 0x000fe20000000800 */
[----:B------:R-:W-:Y:S06]  /*37b0*/  BAR.SYNC.DEFER_BLOCKING 0x0 ;  /* 0x0000000000007b1d */ /* 0x000fec0000010000 */
[----:B------:R-:W0:Y:S04]  /*37c0*/  LDS R25, [R25+0x4] ;  /* 0x0000040019197984 */ /* 0x000e280000000800 */
[----:B------:R-:W1:Y:S04]  /*37d0*/  LDS R26, [R26+0x8] ;  /* 0x000008001a1a7984 */ /* 0x000e680000000800 */
[----:B------:R-:W2:Y:S04]  /*37e0*/  LDS R23, [R7] ;  /* 0x0000000007177984 */ /* 0x000ea80000000800 */
[----:B------:R-:W3:Y:S04]  /*37f0*/  LDS R24, [R5+0x4] ;  /* 0x0000040005187984 */ /* 0x000ee80000000800 */
[----:B------:R-:W4:Y:S04]  /*3800*/  LDS R27, [R6+0x8] ;  /* 0x00000800061b7984 */ /* 0x000f280000000800 */
[----:B------:R-:W5:Y:S04]  /*3810*/  LDS R22, [R8] ;  /* 0x0000000008167984 */ /* 0x000f680000000800 */
[----:B------:R-:W5:Y:S04]  /*3820*/  LDS R29, [R6+0xc] ;  /* 0x00000c00061d7984 */ /* 0x000f680000000800 */
[----:B------:R-:W5:Y:S01]  /*3830*/  LDS R28, [R2+0xc] ;  /* 0x00000c00021c7984 */ /* 0x000f620000000800 */
        /* <DEDUP_REMOVED lines=13> */
[----:B------:R-:W-:Y:S02]  /*3910*/  SHF.R.U32.HI R32, RZ, UR11, R28 ;  /* 0x0000000bff207c19 */ /* 0x000fe4000801161c */
[----:B------:R-:W-:Y:S02]  /*3920*/  LOP3.LUT R36, R36, 0x1, RZ, 0xc0, !PT ;  /* 0x0000000124247812 */ /* 0x000fe400078ec0ff */
[----:B------:R-:W-:Y:S02]  /*3930*/  LOP3.LUT R32, R32, 0x1, RZ, 0xc0, !PT ;  /* 0x0000000120207812 */ /* 0x000fe400078ec0ff */
[----:B------:R-:W-:Y:S02]  /*3940*/  IADD3 R21, PT, PT, R35, R34, R21 ;  /* 0x0000002223157210 */ /* 0x000fe40007ffe015 */
[----:B------:R-:W-:Y:S02]  /*3950*/  IADD3 R31, PT, PT, R33, R20, R30 ;  /* 0x00000014211f7210 */ /* 0x000fe40007ffe01e */
[----:B------:R-:W-:-:S03]  /*3960*/  IADD3 R30, PT, PT, R21, R36, RZ ;  /* 0x00000024151e7210 */ /* 0x000fc60007ffe0ff */
[----:B------:R-:W-:Y:S02]  /*3970*/  IMAD.IADD R31, R31, 0x1, R32 ;  /* 0x000000011f1f7824 */ /* 0x000fe400078e0220 */
[----:B------:R0:W-:Y:S04]  /*3980*/  STS [R11], R30 ;  /* 0x0000001e0b007388 */ /* 0x0001e80000000800 */
[----:B------:R0:W-:Y:S01]  /*3990*/  STS [R12], R31 ;  /* 0x0000001f0c007388 */ /* 0x0001e20000000800 */
[----:B------:R-:W-:Y:S06]  /*39a0*/  BAR.SYNC.DEFER_BLOCKING 0x0 ;  /* 0x0000000000007b1d */ /* 0x000fec0000010000 */
[----:B------:R-:W-:Y:S05]  /*39b0*/  @!P0 BRA `(.L_x_32) ;  /* 0x00000000005c8947 */ /* 0x000fea0003800000 */
[----:B0-----:R-:W-:Y:S02]  /*39c0*/  IMAD.MOV.U32 R30, RZ, RZ, 0x1 ;  /* 0x00000001ff1e7424 */ /* 0x001fe400078e00ff */
[----:B------:R-:W-:-:S07]  /*39d0*/  IMAD.U32 R38, RZ, RZ, UR15 ;  /* 0x0000000fff267e24 */ /* 0x000fce000f8e00ff */
.L_x_35:
[----:B------:R-:W-:Y:S01]  /*39e0*/  ISETP.GE.U32.AND P1, PT, R3, R38, PT ;  /* 0x000000260300720c */ /* 0x000fe20003f26070 */
[----:B------:R-:W-:-:S12]  /*39f0*/  BSSY.RECONVERGENT B1, `(.L_x_33) ;  /* 0x000000e000017945 */ /* 0x000fd80003800200 */
[----:B0-----:R-:W-:Y:S05]  /*3a00*/  @P1 BRA `(.L_x_34) ;  /* 0x0000000000301947 */ /* 0x001fea0003800000 */
[----:B------:R-:W-:-:S04]  /*3a10*/  IMAD R21, R17, R30, RZ ;  /* 0x0000001e11157224 */ /* 0x000fc800078e02ff */
[C---:B------:R-:W-:Y:S01]  /*3a20*/  VIADD R31, R21.reuse, 0xffffffff ;  /* 0xffffffff151f7836 */ /* 0x040fe20000000000 */
[----:B------:R-:W-:-:S03]  /*3a30*/  IADD3 R40, PT, PT, R21, -R30, RZ ;  /* 0x8000001e15287210 */ /* 0x000fc60007ffe0ff */
[C---:B------:R-:W-:Y:S01]  /*3a40*/  IMAD.IADD R37, R31.reuse, 0x1, -R30 ;  /* 0x000000011f257824 */ /* 0x040fe200078e0a1e */
[----:B------:R-:W-:-:S04]  /*3a50*/  LEA.HI.SX32 R42, R31, R21, 0x1b ;  /* 0x000000151f2a7211 */ /* 0x000fc800078fdaff */
[----:B------:R-:W-:Y:S01]  /*3a60*/  LEA.HI.SX32 R40, R37, R40, 0x1b ;  /* 0x0000002825287211 */ /* 0x000fe200078fdaff */
[----:B------:R-:W-:-:S04]  /*3a70*/  IMAD R42, R42, 0x4, R13 ;  /* 0x000000042a2a7824 */ /* 0x000fc800078e020d */
[----:B------:R-:W-:Y:S01]  /*3a80*/  IMAD R40, R40, 0x4, R13 ;  /* 0x0000000428287824 */ /* 0x000fe200078e020d */
[----:B------:R-:W-:Y:S05]  /*3a90*/  LDS R21, [R42+-0x4] ;  /* 0xfffffc002a157984 */ /* 0x000fea0000000800 */
[----:B------:R-:W0:Y:S02]  /*3aa0*/  LDS R40, [R40+-0x4] ;  /* 0xfffffc0028287984 */ /* 0x000e240000000800 */
[----:B0-----:R-:W-:-:S05]  /*3ab0*/  IMAD.IADD R21, R40, 0x1, R21 ;  /* 0x0000000128157824 */ /* 0x001fca00078e0215 */
[----:B------:R0:W-:Y:S02]  /*3ac0*/  STS [R42+-0x4], R21 ;  /* 0xfffffc152a007388 */ /* 0x0001e40000000800 */
.L_x_34:
[----:B------:R-:W-:Y:S05]  /*3ad0*/  BSYNC.RECONVERGENT B1 ;  /* 0x0000000000017941 */ /* 0x000fea0003800200 */
.L_x_33:
[----:B------:R-:W-:Y:S01]  /*3ae0*/  SHF.L.U32 R30, R30, 0x1, RZ ;  /* 0x000000011e1e7819 */ /* 0x000fe200000006ff */
[----:B------:R-:W-:Y:S01]  /*3af0*/  BAR.SYNC.DEFER_BLOCKING 0x0 ;  /* 0x0000000000007b1d */ /* 0x000fe20000010000 */
[----:B------:R-:W-:Y:S02]  /*3b00*/  SHF.R.U32.HI R38, RZ, 0x1, R38 ;  /* 0x00000001ff267819 */ /* 0x000fe40000011626 */
[----:B------:R-:W-:-:S13]  /*3b10*/  ISETP.GT.AND P1, PT, R30, UR15, PT ;  /* 0x0000000f1e007c0c */ /* 0x000fda000bf24270 */
[----:B------:R-:W-:Y:S05]  /*3b20*/  @!P1 BRA `(.L_x_35) ;  /* 0xfffffffc00ac9947 */ /* 0x000fea000383ffff */
.L_x_32:
[----:B------:R-:W-:Y:S05]  /*3b30*/  BSYNC.RECONVERGENT B0 ;  /* 0x0000000000007941 */ /* 0x000fea0003800200 */
.L_x_31:
[----:B------:R-:W-:-:S09]  /*3b40*/  UISETP.GE.AND UP0, UPT, UR10, 0x1, UPT ;  /* 0x000000010a00788c */ /* 0x000fd2000bf06270 */
[----:B------:R-:W-:Y:S05]  /*3b50*/  BRA.U !UP0, `(.L_x_36) ;  /* 0x0000002108c87547 */ /* 0x000fea000b800000 */
[----:B------:R-:W-:Y:S01]  /*3b60*/  ISETP.NE.AND P1, PT, R3, RZ, PT ;  /* 0x000000ff0300720c */ /* 0x000fe20003f25270 */
[----:B------:R-:W-:-:S12]  /*3b70*/  UISETP.NE.AND UP1, UPT, UR10, 0x1, UPT ;  /* 0x000000010a00788c */ /* 0x000fd8000bf25270 */
[----:B0-----:R-:W-:Y:S02]  /*3b80*/  @!P1 VIADD R21, R15, UR10 ;  /* 0x0000000a0f159c36 */ /* 0x001fe40008000000 */
        /* <DEDUP_REMOVED lines=9> */
[----:B------:R-:W0:Y:S01]  /*3c20*/  LDCU UR10, c[0x0][0x388] ;  /* 0x00007100ff0a77ac */ /* 0x000e220008000800 */
[----:B------:R-:W-:Y:S01]  /*3c30*/  ISETP.GT.U32.AND P1, PT, R3, 0x2, PT ;  /* 0x000000020300780c */ /* 0x000fe20003f24070 */
[----:B------:R-:W-:Y:S01]  /*3c40*/  BSSY.RECONVERGENT B0, `(.L_x_37) ;  /* 0x0000014000007945 */ /* 0x000fe20003800200 */
[----:B0-----:R-:W-:-:S04]  /*3c50*/  UIADD3 UR10, UPT, UPT, UR10, 0x3f, URZ ;  /* 0x0000003f0a0a7890 */ /* 0x001fc8000fffe0ff */
[----:B------:R-:W-:-:S04]  /*3c60*/  USHF.R.S32.HI UR16, URZ, 0x1f, UR10 ;  /* 0x0000001fff107899 */ /* 0x000fc8000801140a */
[----:B------:R-:W-:-:S04]  /*3c70*/  ULEA.HI UR10, UR16, UR10, URZ, 0x6 ;  /* 0x0000000a100a7291 */ /* 0x000fc8000f8f30ff */
[----:B------:R-:W-:-:S04]  /*3c80*/  USHF.R.S32.HI UR10, URZ, 0x7, UR10 ;  /* 0x00000007ff0a7899 */ /* 0x000fc8000801140a */
[----:B------:R-:W-:Y:S01]  /*3c90*/  USHF.R.U32.HI UR16, URZ, 0x1, UR10 ;  /* 0x00000001ff107899 */ /* 0x000fe2000801160a */
[----:B------:R-:W-:Y:S11]  /*3ca0*/  @P1 BRA `(.L_x_38) ;  /* 0x0000000000341947 */ /* 0x000ff60003800000 */
[----:B------:R-:W-:-:S06]  /*3cb0*/  ULOP3.LUT UR17, UR10, 0x7ffffffe, URZ, 0xc0, !UPT ;  /* 0x7ffffffe0a117892 */ /* 0x000fcc000f8ec0ff */
[----:B-1----:R-:W-:-:S04]  /*3cc0*/  IMAD R21, R18, UR17, RZ ;  /* 0x0000001112157c24 */ /* 0x002fc8000f8e02ff */
[C---:B------:R-:W-:Y:S01]  /*3cd0*/  VIADD R38, R21.reuse, UR16 ;  /* 0x0000001015267c36 */ /* 0x040fe20008000000 */
[----:B------:R-:W-:-:S05]  /*3ce0*/  IADD3 R30, PT, PT, R21, -0x1, RZ ;  /* 0xffffffff151e7810 */ /* 0x000fca0007ffe0ff */
[C---:B------:R-:W-:Y:S01]  /*3cf0*/  VIADD R31, R30.reuse, UR16 ;  /* 0x000000101e1f7c36 */ /* 0x040fe20008000000 */
[----:B------:R-:W-:-:S04]  /*3d00*/  LEA.HI.SX32 R30, R30, R21, 0x1b ;  /* 0x000000151e1e7211 */ /* 0x000fc800078fdaff */
[----:B------:R-:W-:Y:S01]  /*3d10*/  LEA.HI.SX32 R38, R31, R38, 0x1b ;  /* 0x000000261f267211 */ /* 0x000fe200078fdaff */
[----:B------:R-:W-:-:S04]  /*3d20*/  IMAD R31, R30, 0x4, R13 ;  /* 0x000000041e1f7824 */ /* 0x000fc800078e020d */
[----:B------:R-:W-:Y:S01]  /*3d30*/  IMAD R38, R38, 0x4, R13 ;  /* 0x0000000426267824 */ /* 0x000fe200078e020d */
[----:B------:R-:W-:Y:S04]  /*3d40*/  LDS R21, [R31+-0x4] ;  /* 0xfffffc001f157984 */ /* 0x000fe80000000800 */
[----:B------:R-:W0:Y:S02]  /*3d50*/  LDS R30, [R38+-0x4] ;  /* 0xfffffc00261e7984 */ /* 0x000e240000000800 */
[----:B0-----:R-:W-:-:S05]  /*3d60*/  IADD3 R21, PT, PT, R21, R30, RZ ;  /* 0x0000001e15157210 */ /* 0x001fca0007ffe0ff */
[----:B------:R0:W-:Y:S02]  /*3d70*/  STS [R38+-0x4], R21 ;  /* 0xfffffc1526007388 */ /* 0x0001e40000000800 */
.L_x_38:
[----:B------:R-:W-:Y:S05]  /*3d80*/  BSYNC.RECONVERGENT B0 ;  /* 0x0000000000007941 */ /* 0x000fea0003800200 */
.L_x_37:
        /* <DEDUP_REMOVED lines=15> */
[----:B------:R-:W-:Y:S02]  /*3e80*/  LEA R38, R38, R13, 0x2 ;  /* 0x0000000d26267211 */ /* 0x000fe400078e10ff */
[----:B------:R-:W-:Y:S04]  /*3e90*/  LDS R21, [R31+-0x4] ;  /* 0xfffffc001f157984 */ /* 0x000fe80000000800 */
[----:B------:R-:W0:Y:S02]  /*3ea0*/  LDS R30, [R38+-0x4] ;  /* 0xfffffc00261e7984 */ /* 0x000e240000000800 */
[----:B0-----:R-:W-:-:S05]  /*3eb0*/  IMAD.IADD R21, R21, 0x1, R30 ;  /* 0x0000000115157824 */ /* 0x001fca00078e021e */
[----:B------:R2:W-:Y:S02]  /*3ec0*/  STS [R38+-0x4], R21 ;  /* 0xfffffc1526007388 */ /* 0x0005e40000000800 */
.L_x_40:
[----:B------:R-:W-:Y:S05]  /*3ed0*/  BSYNC.RECONVERGENT B0 ;  /* 0x0000000000007941 */ /* 0x000fea0003800200 */
.L_x_39:
        /* <DEDUP_REMOVED lines=20> */
.L_x_42:
[----:B------:R-:W-:Y:S05]  /*4020*/  BSYNC.RECONVERGENT B0 ;  /* 0x0000000000007941 */ /* 0x000fea0003800200 */
.L_x_41:
        /* <DEDUP_REMOVED lines=15> */
[----:B------:R-:W-:-:S03]  /*4120*/  IMAD R38, R38, 0x4, R13 ;  /* 0x0000000426267824 */ /* 0x000fc600078e020d */
[----:B------:R-:W-:Y:S04]  /*4130*/  LDS R21, [R31+-0x4] ;  /* 0xfffffc001f157984 */ /* 0x000fe80000000800 */
[----:B------:R-:W0:Y:S02]  /*4140*/  LDS R30, [R38+-0x4] ;  /* 0xfffffc00261e7984 */ /* 0x000e240000000800 */
[----:B0-----:R-:W-:-:S05]  /*4150*/  IMAD.IADD R21, R21, 0x1, R30 ;  /* 0x0000000115157824 */ /* 0x001fca00078e021e */
[----:B------:R4:W-:Y:S02]  /*4160*/  STS [R38+-0x4], R21 ;  /* 0xfffffc1526007388 */ /* 0x0009e40000000800 */
.L_x_44:
[----:B------:R-:W-:Y:S05]  /*4170*/  BSYNC.RECONVERGENT B0 ;  /* 0x0000000000007941 */ /* 0x000fea0003800200 */
.L_x_43:
        /* <DEDUP_REMOVED lines=15> */
[----:B------:R-:W-:Y:S01]  /*4270*/  IMAD R38, R38, 0x4, R13 ;  /* 0x0000000426267824 */ /* 0x000fe200078e020d */
[----:B------:R-:W-:Y:S04]  /*4280*/  LDS R21, [R31+-0x4] ;  /* 0xfffffc001f157984 */ /* 0x000fe80000000800 */
[----:B------:R-:W0:Y:S02]  /*4290*/  LDS R30, [R38+-0x4] ;  /* 0xfffffc00261e7984 */ /* 0x000e240000000800 */
[----:B0-----:R-:W-:-:S05]  /*42a0*/  IMAD.IADD R21, R21, 0x1, R30 ;  /* 0x0000000115157824 */ /* 0x001fca00078e021e */
[----:B------:R0:W-:Y:S02]  /*42b0*/  STS [R38+-0x4], R21 ;  /* 0xfffffc1526007388 */ /* 0x0001e40000000800 */
.L_x_46:
[----:B------:R-:W-:Y:S05]  /*42c0*/  BSYNC.RECONVERGENT B0 ;  /* 0x0000000000007941 */ /* 0x000fea0003800200 */
.L_x_45:
        /* <DEDUP_REMOVED lines=20> */
.L_x_48:
[----:B------:R-:W-:Y:S05]  /*4410*/  BSYNC.RECONVERGENT B0 ;  /* 0x0000000000007941 */ /* 0x000fea0003800200 */
.L_x_47:
        /* <DEDUP_REMOVED lines=20> */
.L_x_50:
[----:B------:R-:W-:Y:S05]  /*4560*/  BSYNC.RECONVERGENT B0 ;  /* 0x0000000000007941 */ /* 0x000fea0003800200 */
.L_x_49:
        /* <DEDUP_REMOVED lines=20> */
.L_x_52:
[----:B------:R-:W-:Y:S05]  /*46b0*/  BSYNC.RECONVERGENT B0 ;  /* 0x0000000000007941 */ /* 0x000fea0003800200 */
.L_x_51:
        /* <DEDUP_REMOVED lines=20> */
.L_x_54:
[----:B------:R-:W-:Y:S05]  /*4800*/  BSYNC.RECONVERGENT B0 ;  /* 0x0000000000007941 */ /* 0x000fea0003800200 */
.L_x_53:
        /* <DEDUP_REMOVED lines=359> */
.L_x_36:
[----:B01234-:R-:W0:Y:S01]  /*5e80*/  LDS R21, [R19+-0x4] ;  /* 0xfffffc0013157984 */ /* 0x01fe220000000800 */
[----:B------:R-:W-:Y:S01]  /*5e90*/  UMOV UR16, 0x1 ;  /* 0x0000000100107882 */ /* 0x000fe20000000000 */
[----:B------:R-:W-:Y:S01]  /*5ea0*/  IADD3 R37, PT, PT, R10, 0x1, RZ ;  /* 0x000000010a257810 */ /* 0x000fe20007ffe0ff */
[----:B------:R-:W-:Y:S01]  /*5eb0*/  USHF.L.U32 UR11, UR16, UR11, URZ ;  /* 0x0000000b100b7299 */ /* 0x000fe200080006ff */
[----:B------:R-:W1:Y:S01]  /*5ec0*/  LDS R39, [R11] ;  /* 0x000000000b277984 */ /* 0x000e620000000800 */
[----:B------:R-:W2:Y:S01]  /*5ed0*/  S2UR UR17, SR_CgaCtaId ;  /* 0x00000000001179c3 */ /* 0x000ea20000008800 */
[----:B------:R-:W-:Y:S01]  /*5ee0*/  UMOV UR16, 0x400 ;  /* 0x0000040000107882 */ /* 0x000fe20000000000 */
[----:B------:R-:W-:Y:S01]  /*5ef0*/  IMAD R30, R0, 0x4, R37 ;  /* 0x00000004001e7824 */ /* 0x000fe200078e0225 */
[----:B------:R-:W3:Y:S01]  /*5f00*/  S2R R31, SR_TID.X ;  /* 0x00000000001f7919 */ /* 0x000ee20000002100 */
[----:B------:R-:W-:Y:S01]  /*5f10*/  LOP3.LUT P1, RZ, R29, UR11, RZ, 0xc0, !PT ;  /* 0x0000000b1dff7c12 */ /* 0x000fe2000f82c0ff */
[----:B------:R-:W-:Y:S01]  /*5f20*/  BSSY.RECONVERGENT B0, `(.L_x_55) ;  /* 0x000007e000007945 */ /* 0x000fe20003800200 */
[----:B------:R-:W-:Y:S01]  /*5f30*/  VIADD R40, R30, 0x1 ;  /* 0x000000011e287836 */ /* 0x000fe20000000000 */
[----:B------:R-:W4:Y:S01]  /*5f40*/  LDS R38, [R12] ;  /* 0x000000000c267984 */ /* 0x000f220000000800 */
[----:B------:R-:W-:Y:S01]  /*5f50*/  LOP3.LUT P2, RZ, R27, UR11, RZ, 0xc0, !PT ;  /* 0x0000000b1bff7c12 */ /* 0x000fe2000f84c0ff */
[----:B------:R-:W5:Y:S01]  /*5f60*/  S2UR UR18, SR_CgaCtaId ;  /* 0x00000000001279c3 */ /* 0x000f620000008800 */
[----:B------:R-:W-:-:S02]  /*5f70*/  LOP3.LUT P3, RZ, R24, UR11, RZ, 0xc0, !PT ;  /* 0x0000000b18ff7c12 */ /* 0x000fc4000f86c0ff */
[----:B------:R-:W-:Y:S01]  /*5f80*/  LOP3.LUT P4, RZ, R23, UR11, RZ, 0xc0, !PT ;  /* 0x0000000b17ff7c12 */ /* 0x000fe2000f88c0ff */
[----:B--2---:R-:W-:Y:S01]  /*5f90*/  ULEA UR16, UR17, UR16, 0x18 ;  /* 0x0000001011107291 */ /* 0x004fe2000f8ec0ff */
[----:B---3--:R-:W-:Y:S01]  /*5fa0*/  IMAD.IADD R31, R31, 0x1, R0 ;  /* 0x000000011f1f7824 */ /* 0x008fe200078e0200 */
[----:B0-----:R-:W-:-:S03]  /*5fb0*/  LOP3.LUT R21, RZ, R21, RZ, 0x33, !PT ;  /* 0x00000015ff157212 */ /* 0x001fc600078e33ff */
[----:B------:R-:W-:Y:S01]  /*5fc0*/  IMAD.SHL.U32 R31, R31, 0x4, RZ ;  /* 0x000000041f1f7824 */ /* 0x000fe200078e00ff */
[----:B------:R-:W-:Y:S02]  /*5fd0*/  IADD3 R21, PT, PT, R21, UR4, RZ ;  /* 0x0000000415157c10 */ /* 0x000fe4000fffe0ff */
[----:B-1----:R-:W-:Y:S02]  /*5fe0*/  IADD3 R37, PT, PT, R10, 0x3, -R39 ;  /* 0x000000030a257810 */ /* 0x002fe40007ffe827 */
[-C--:B------:R-:W-:Y:S01]  /*5ff0*/  LEA.HI R30, R30, R31.reuse, RZ, 0x1b ;  /* 0x0000001f1e1e7211 */ /* 0x080fe200078fd8ff */
[C---:B------:R-:W-:Y:S01]  /*6000*/  @P1 IMAD.IADD R37, R39.reuse, 0x1, R21 ;  /* 0x0000000127251824 */ /* 0x040fe200078e0215 */
[----:B------:R-:W-:Y:S01]  /*6010*/  LEA.HI R31, R40, R31, RZ, 0x1b ;  /* 0x0000001f281f7211 */ /* 0x000fe200078fd8ff */
[----:B------:R-:W-:Y:S01]  /*6020*/  IMAD.IADD R40, R39, 0x1, -R36 ;  /* 0x0000000127287824 */ /* 0x000fe200078e0a24 */
[----:B------:R-:W-:Y:S02]  /*6030*/  LOP3.LUT P1, RZ, R28, UR11, RZ, 0xc0, !PT ;  /* 0x0000000b1cff7c12 */ /* 0x000fe4000f82c0ff */
[----:B------:R-:W-:Y:S01]  /*6040*/  LEA.HI R37, R37, R37, RZ, 0x1b ;  /* 0x0000002525257211 */ /* 0x000fe200078fd8ff */
[----:B------:R-:W-:Y:S01]  /*6050*/  IMAD.IADD R39, R40, 0x1, -R35 ;  /* 0x0000000128277824 */ /* 0x000fe200078e0a23 */
[----:B------:R-:W-:-:S02]  /*6060*/  IADD3 R36, PT, PT, R10, 0x2, -R40 ;  /* 0x000000020a247810 */ /* 0x000fc40007ffe828 */
[----:B------:R-:W-:Y:S01]  /*6070*/  @P2 IADD3 R36, PT, PT, R21, R40, RZ ;  /* 0x0000002815242210 */ /* 0x000fe20007ffe0ff */
[----:B------:R-:W-:Y:S01]  /*6080*/  IMAD.IADD R41, R39, 0x1, -R34 ;  /* 0x0000000127297824 */ /* 0x000fe200078e0a22 */
[--C-:B------:R-:W-:Y:S01]  /*6090*/  IADD3 R34, PT, PT, R10, 0x1, -R39.reuse ;  /* 0x000000010a227810 */ /* 0x100fe20007ffe827 */
[----:B------:R-:W-:Y:S01]  /*60a0*/  @P3 IMAD.IADD R34, R21, 0x1, R39 ;  /* 0x0000000115223824 */ /* 0x000fe200078e0227 */
[----:B------:R-:W-:Y:S01]  /*60b0*/  LOP3.LUT P2, RZ, R26, UR11, RZ, 0xc0, !PT ;  /* 0x0000000b1aff7c12 */ /* 0x000fe2000f84c0ff */
[----:B----4-:R-:W-:Y:S01]  /*60c0*/  IMAD.IADD R40, R38, 0x1, -R32 ;  /* 0x0000000126287824 */ /* 0x010fe200078e0a20 */
[----:B------:R-:W-:Y:S01]  /*60d0*/  IADD3 R39, PT, PT, R9, 0x3, -R38 ;  /* 0x0000000309277810 */ /* 0x000fe20007ffe826 */
[--C-:B------:R-:W-:Y:S01]  /*60e0*/  IMAD.IADD R35, R10, 0x1, -R41.reuse ;  /* 0x000000010a237824 */ /* 0x100fe200078e0a29 */
[----:B------:R-:W-:Y:S01]  /*60f0*/  LOP3.LUT P3, RZ, R25, UR11, RZ, 0xc0, !PT ;  /* 0x0000000b19ff7c12 */ /* 0x000fe2000f86c0ff */
[----:B------:R-:W-:Y:S01]  /*6100*/  @P4 IMAD.IADD R35, R21, 0x1, R41 ;  /* 0x0000000115234824 */ /* 0x000fe200078e0229 */
[----:B------:R-:W-:Y:S01]  /*6110*/  @P1 IADD3 R39, PT, PT, R38, R21, RZ ;  /* 0x0000001526271210 */ /* 0x000fe20007ffe0ff */
[----:B------:R-:W-:Y:S01]  /*6120*/  IMAD.IADD R38, R40, 0x1, -R33 ;  /* 0x0000000128267824 */ /* 0x000fe200078e0a21 */
[----:B------:R-:W-:Y:S01]  /*6130*/  LOP3.LUT P1, RZ, R22, UR11, RZ, 0xc0, !PT ;  /* 0x0000000b16ff7c12 */ /* 0x000fe2000f82c0ff */
[----:B------:R-:W-:Y:S01]  /*6140*/  UMOV UR11, 0x400 ;  /* 0x00000400000b7882 */ /* 0x000fe20000000000 */
[C---:B------:R-:W-:Y:S01]  /*6150*/  IADD3 R32, PT, PT, R9.reuse, 0x2, -R40 ;  /* 0x0000000209207810 */ /* 0x040fe20007ffe828 */
[----:B------:R-:W-:Y:S01]  /*6160*/  IMAD.IADD R20, R38, 0x1, -R20 ;  /* 0x0000000126147824 */ /* 0x000fe200078e0a14 */
[----:B------:R-:W-:Y:S01]  /*6170*/  IADD3 R33, PT, PT, R9, 0x1, -R38 ;  /* 0x0000000109217810 */ /* 0x000fe20007ffe826 */
[----:B------:R-:W-:Y:S01]  /*6180*/  @P2 IMAD.IADD R32, R21, 0x1, R40 ;  /* 0x0000000115202824 */ /* 0x000fe200078e0228 */
[----:B------:R-:W-:Y:S01]  /*6190*/  LEA.HI R40, R36, R36, RZ, 0x1b ;  /* 0x0000002424287211 */ /* 0x000fe200078fd8ff */
[----:B-----5:R-:W-:Y:S01]  /*61a0*/  ULEA UR11, UR18, UR11, 0x18 ;  /* 0x0000000b120b7291 */ /* 0x020fe2000f8ec0ff */
[----:B------:R-:W-:Y:S01]  /*61b0*/  LEA.HI R39, R39, R39, RZ, 0x1b ;  /* 0x0000002727277211 */ /* 0x000fe200078fd8ff */
[----:B------:R-:W-:Y:S01]  /*61c0*/  @P3 IMAD.IADD R33, R21, 0x1, R38 ;  /* 0x0000000115213824 */ /* 0x000fe200078e0226 */
[----:B------:R-:W-:-:S02]  /*61d0*/  IADD3 R36, PT, PT, R9, -R20, RZ ;  /* 0x8000001409247210 */ /* 0x000fc40007ffe0ff */
[----:B------:R-:W-:Y:S01]  /*61e0*/  LEA.HI R32, R32, R32, RZ, 0x1b ;  /* 0x0000002020207211 */ /* 0x000fe200078fd8ff */
[----:B------:R-:W-:Y:S01]  /*61f0*/  @P1 IMAD.IADD R36, R21, 0x1, R20 ;  /* 0x0000000115241824 */ /* 0x000fe200078e0214 */
[----:B------:R-:W-:Y:S02]  /*6200*/  LEA R38, R37, UR16, 0x2 ;  /* 0x0000001025267c11 */ /* 0x000fe4000f8e10ff */
[----:B------:R-:W-:Y:S02]  /*6210*/  LEA.HI R34, R34, R34, RZ, 0x1b ;  /* 0x0000002222227211 */ /* 0x000fe400078fd8ff */
[----:B------:R-:W-:Y:S01]  /*6220*/  LEA R39, R39, UR16, 0x2 ;  /* 0x0000001027277c11 */ /* 0x000fe2000f8e10ff */
[----:B------:R-:W-:Y:S01]  /*6230*/  STS [R38], R29 ;  /* 0x0000001d26007388 */ /* 0x000fe20000000800 */
[----:B------:R-:W-:Y:S02]  /*6240*/  LEA.HI R20, R33, R33, RZ, 0x1b ;  /* 0x0000002121147211 */ /* 0x000fe400078fd8ff */
[----:B------:R-:W-:Y:S01]  /*6250*/  LEA R40, R40, UR16, 0x2 ;  /* 0x0000001028287c11 */ /* 0x000fe2000f8e10ff */
[----:B------:R-:W-:Y:S01]  /*6260*/  STS [R39], R28 ;  /* 0x0000001c27007388 */ /* 0x000fe20000000800 */
[----:B------:R-:W-:-:S02]  /*6270*/  LEA.HI R35, R35, R35, RZ, 0x1b ;  /* 0x0000002323237211 */ /* 0x000fc400078fd8ff */
[----:B------:R-:W-:Y:S01]  /*6280*/  LEA R21, R32, UR16, 0x2 ;  /* 0x0000001020157c11 */ /* 0x000fe2000f8e10ff */
[----:B------:R0:W-:Y:S01]  /*6290*/  STS [R40], R27 ;  /* 0x0000001b28007388 */ /* 0x0001e20000000800 */
[----:B------:R-:W-:Y:S02]  /*62a0*/  LEA.HI R36, R36, R36, RZ, 0x1b ;  /* 0x0000002424247211 */ /* 0x000fe400078fd8ff */
[----:B------:R-:W-:Y:S01]  /*62b0*/  LEA R33, R34, UR16, 0x2 ;  /* 0x0000001022217c11 */ /* 0x000fe2000f8e10ff */
[----:B------:R-:W-:Y:S01]  /*62c0*/  STS [R21], R26 ;  /* 0x0000001a15007388 */ /* 0x000fe20000000800 */
[----:B------:R-:W-:Y:S02]  /*62d0*/  LEA R20, R20, UR16, 0x2 ;  /* 0x0000001014147c11 */ /* 0x000fe4000f8e10ff */
[----:B------:R-:W-:Y:S01]  /*62e0*/  LEA R32, R35, UR16, 0x2 ;  /* 0x0000001023207c11 */ /* 0x000fe2000f8e10ff */
[----:B------:R-:W-:Y:S01]  /*62f0*/  STS [R33], R24 ;  /* 0x0000001821007388 */ /* 0x000fe20000000800 */
[----:B------:R-:W-:-:S02]  /*6300*/  LEA R35, R36, UR16, 0x2 ;  /* 0x0000001024237c11 */ /* 0x000fc4000f8e10ff */
[----:B0-----:R-:W-:Y:S01]  /*6310*/  LEA R27, R30, UR11, 0x2 ;  /* 0x0000000b1e1b7c11 */ /* 0x001fe2000f8e10ff */
[----:B------:R-:W-:Y:S01]  /*6320*/  STS [R20], R25 ;  /* 0x0000001914007388 */ /* 0x000fe20000000800 */
[----:B------:R-:W-:Y:S01]  /*6330*/  LEA R31, R31, UR11, 0x2 ;  /* 0x0000000b1f1f7c11 */ /* 0x000fe2000f8e10ff */
[----:B------:R-:W0:Y:S02]  /*6340*/  LDCU UR11, c[0x0][0x38c] ;  /* 0x00007180ff0b77ac */ /* 0x000e240008000800 */
[----:B------:R-:W-:Y:S04]  /*6350*/  STS [R32], R23 ;  /* 0x0000001720007388 */ /* 0x000fe80000000800 */
[----:B------:R-:W-:Y:S01]  /*6360*/  STS [R35], R22 ;  /* 0x0000001623007388 */ /* 0x000fe20000000800 */
[----:B------:R-:W-:Y:S01]  /*6370*/  BAR.SYNC.DEFER_BLOCKING 0x0 ;  /* 0x0000000000007b1d */ /* 0x000fe20000010000 */
[----:B0-----:R-:W-:-:S05]  /*6380*/  UIADD3 UR11, UPT, UPT, UR11, 0x2, URZ ;  /* 0x000000020b0b7890 */ /* 0x001fca000fffe0ff */
[----:B------:R-:W0:Y:S04]  /*6390*/  LDS R21, [R7] ;  /* 0x0000000007157984 */ /* 0x000e280000000800 */
[----:B------:R-:W1:Y:S04]  /*63a0*/  LDS R24, [R5+0x4] ;  /* 0x0000040005187984 */ /* 0x000e680000000800 */
[----:B------:R-:W2:Y:S04]  /*63b0*/  LDS R28, [R6+0x8] ;  /* 0x00000800061c7984 */ /* 0x000ea80000000800 */
        /* <DEDUP_REMOVED lines=20> */
[----:B------:R-:W-:Y:S02]  /*6500*/  IADD3 R23, PT, PT, R35, R34, R23 ;  /* 0x0000002223177210 */ /* 0x000fe40007ffe017 */
[----:B------:R-:W-:Y:S02]  /*6510*/  LOP3.LUT R32, R32, 0x1, RZ, 0xc0, !PT ;  /* 0x0000000120207812 */ /* 0x000fe400078ec0ff */
[----:B------:R-:W-:Y:S01]  /*6520*/  IADD3 R31, PT, PT, R33, R22, R30 ;  /* 0x00000016211f7210 */ /* 0x000fe20007ffe01e */
[----:B------:R-:W-:-:S04]  /*6530*/  IMAD.IADD R30, R23, 0x1, R36 ;  /* 0x00000001171e7824 */ /* 0x000fc800078e0224 */
[----:B------:R-:W-:Y:S01]  /*6540*/  IMAD.IADD R31, R31, 0x1, R32 ;  /* 0x000000011f1f7824 */ /* 0x000fe200078e0220 */
[----:B------:R0:W-:Y:S04]  /*6550*/  STS [R11], R30 ;  /* 0x0000001e0b007388 */ /* 0x0001e80000000800 */
[----:B------:R0:W-:Y:S01]  /*6560*/  STS [R12], R31 ;  /* 0x0000001f0c007388 */ /* 0x0001e20000000800 */
[----:B------:R-:W-:Y:S06]  /*6570*/  BAR.SYNC.DEFER_BLOCKING 0x0 ;  /* 0x0000000000007b1d */ /* 0x000fec0000010000 */
[----:B------:R-:W-:Y:S05]  /*6580*/  @!P0 BRA `(.L_x_56) ;  /* 0x00000000005c8947 */ /* 0x000fea0003800000 */
[----:B0-----:R-:W-:Y:S01]  /*6590*/  IMAD.MOV.U32 R30, RZ, RZ, 0x1 ;  /* 0x00000001ff1e7424 */ /* 0x001fe200078e00ff */
[----:B------:R-:W-:-:S07]  /*65a0*/  MOV R38, UR15 ;  /* 0x0000000f00267c02 */ /* 0x000fce0008000f00 */
.L_x_59:
        /* <DEDUP_REMOVED lines=15> */
.L_x_58:
[----:B------:R-:W-:Y:S05]  /*66a0*/  BSYNC.RECONVERGENT B1 ;  /* 0x0000000000017941 */ /* 0x000fea0003800200 */
.L_x_57:
[----:B------:R-:W-:Y:S01]  /*66b0*/  IMAD.SHL.U32 R30, R30, 0x2, RZ ;  /* 0x000000021e1e7824 */ /* 0x000fe200078e00ff */
[----:B------:R-:W-:Y:S01]  /*66c0*/  BAR.SYNC.DEFER_BLOCKING 0x0 ;  /* 0x0000000000007b1d */ /* 0x000fe20000010000 */
[----:B------:R-:W-:-:S03]  /*66d0*/  SHF.R.U32.HI R38, RZ, 0x1, R38 ;  /* 0x00000001ff267819 */ /* 0x000fc60000011626 */
[----:B------:R-:W-:-:S13]  /*66e0*/  ISETP.GT.AND P1, PT, R30, UR15, PT ;  /* 0x0000000f1e007c0c */ /* 0x000fda000bf24270 */
[----:B------:R-:W-:Y:S05]  /*66f0*/  @!P1 BRA `(.L_x_59) ;  /* 0xfffffffc00ac9947 */ /* 0x000fea000383ffff */
.L_x_56:
[----:B------:R-:W-:Y:S05]  /*6700*/  BSYNC.RECONVERGENT B0 ;  /* 0x0000000000007941 */ /* 0x000fea0003800200 */
.L_x_55:
[----:B------:R-:W-:Y:S05]  /*6710*/  BRA.U !UP0, `(.L_x_60) ;  /* 0x0000002108c87547 */ /* 0x000fea000b800000 */
[----:B------:R-:W-:Y:S01]  /*6720*/  ISETP.NE.AND P1, PT, R3, RZ, PT ;  /* 0x000000ff0300720c */ /* 0x000fe20003f25270 */
[----:B------:R-:W-:-:S12]  /*6730*/  UISETP.NE.AND UP1, UPT, UR10, 0x1, UPT ;  /* 0x000000010a00788c */ /* 0x000fd8000bf25270 */
[----:B0-----:R-:W-:Y:S02]  /*6740*/  @!P1 VIADD R23, R15, UR10 ;  /* 0x0000000a0f179c36 */ /* 0x001fe40008000000 */
[----:B------:R-:W-:-:S05]  /*6750*/  @!P1 VIADD R30, R16, UR10 ;  /* 0x0000000a101e9c36 */ /* 0x000fca0008000000 */
[----:B------:R-:W-:Y:S02]  /*6760*/  @!P1 LEA.HI R30, R23, R30, RZ, 0x1b ;  /* 0x0000001e171e9211 */ /* 0x000fe400078fd8ff */
[----:B------:R-:W-:Y:S02]  /*6770*/  @!P1 LDS R23, [R14+-0x4] ;  /* 0xfffffc000e179984 */ /* 0x000fe40000000800 */
[----:B------:R-:W-:-:S05]  /*6780*/  @!P1 LEA R38, R30, R13, 0x2 ;  /* 0x0000000d1e269211 */ /* 0x000fca00078e10ff */
        /* <DEDUP_REMOVED lines=27> */
.L_x_62:
[----:B------:R-:W-:Y:S05]  /*6940*/  BSYNC.RECONVERGENT B0 ;  /* 0x0000000000007941 */ /* 0x000fea0003800200 */
.L_x_61:
        /* <DEDUP_REMOVED lines=20> */
.L_x_64:
[----:B------:R-:W-:Y:S05]  /*6a90*/  BSYNC.RECONVERGENT B0 ;  /* 0x0000000000007941 */ /* 0x000fea0003800200 */
.L_x_63:
        /* <DEDUP_REMOVED lines=20> */
.L_x_66:
[----:B------:R-:W-:Y:S05]  /*6be0*/  BSYNC.RECONVERGENT B0 ;  /* 0x0000000000007941 */ /* 0x000fea0003800200 */
.L_x_65:
        /* <DEDUP_REMOVED lines=20> */
.L_x_68:
[----:B------:R-:W-:Y:S05]  /*6d30*/  BSYNC.RECONVERGENT B0 ;  /* 0x0000000000007941 */ /* 0x000fea0003800200 */
.L_x_67:
        /* <DEDUP_REMOVED lines=20> */
.L_x_70:
[----:B------:R-:W-:Y:S05]  /*6e80*/  BSYNC.RECONVERGENT B0 ;  /* 0x0000000000007941 */ /* 0x000fea0003800200 */
.L_x_69:
        /* <DEDUP_REMOVED lines=20> */
.L_x_72:
[----:B------:R-:W-:Y:S05]  /*6fd0*/  BSYNC.RECONVERGENT B0 ;  /* 0x0000000000007941 */ /* 0x000fea0003800200 */
.L_x_71:
        /* <DEDUP_REMOVED lines=20> */
.L_x_74:
[----:B------:R-:W-:Y:S05]  /*7120*/  BSYNC.RECONVERGENT B0 ;  /* 0x0000000000007941 */ /* 0x000fea0003800200 */
.L_x_73:
        /* <DEDUP_REMOVED lines=20> */
.L_x_76:
[----:B------:R-:W-:Y:S05]  /*7270*/  BSYNC.RECONVERGENT B0 ;  /* 0x0000000000007941 */ /* 0x000fea0003800200 */
.L_x_75:
        /* <DEDUP_REMOVED lines=20> */
.L_x_78:
[----:B------:R-:W-:Y:S05]  /*73c0*/  BSYNC.RECONVERGENT B0 ;  /* 0x0000000000007941 */ /* 0x000fea0003800200 */
.L_x_77:
        /* <DEDUP_REMOVED lines=343> */
[----:B------:R-:W-:Y:S01]  /*8940*/  ULOP3.LUT UR16, UR16, 0x2, URZ, 0xc0, !UPT ;  /* 0x0000000210107892 */ /* 0x000fe2000f8ec0ff */
[----:B------:R-:W-:Y:S02]  /*8950*/  IMAD.U32 R31, RZ, RZ, UR10 ;  /* 0x0000000aff1f7e24 */ /* 0x000fe4000f8e00ff */
[----:B0-----:R-:W-:-:S03]  /*8960*/  IMAD.U32 R38, RZ, RZ, UR10 ;  /* 0x0000000aff267e24 */ /* 0x001fc6000f8e00ff */
[----:B------:R-:W-:-:S04]  /*8970*/  IMAD R23, R18, UR16, RZ ;  /* 0x0000001012177c24 */ /* 0x000fc8000f8e02ff */
[----:B------:R-:W-:Y:S01]  /*8980*/  VIADD R30, R23, 0xffffffff ;  /* 0xffffffff171e7836 */ /* 0x000fe20000000000 */
[----:B------:R-:W-:-:S04]  /*8990*/  LEA.HI R38, R38, R23, RZ, 0x2 ;  /* 0x0000001726267211 */ /* 0x000fc800078f10ff */
[----:B------:R-:W-:Y:S02]  /*89a0*/  LEA.HI R31, R31, R30, RZ, 0x2 ;  /* 0x0000001e1f1f7211 */ /* 0x000fe400078f10ff */
[----:B------:R-:W-:Y:S02]  /*89b0*/  LEA.HI.SX32 R30, R30, R23, 0x1b ;  /* 0x000000171e1e7211 */ /* 0x000fe400078fdaff */
[----:B------:R-:W-:-:S03]  /*89c0*/  LEA.HI.SX32 R38, R31, R38, 0x1b ;  /* 0x000000261f267211 */ /* 0x000fc600078fdaff */
[----:B------:R-:W-:Y:S01]  /*89d0*/  IMAD R31, R30, 0x4, R13 ;  /* 0x000000041e1f7824 */ /* 0x000fe200078e020d */
[----:B------:R-:W-:-:S04]  /*89e0*/  LEA R38, R38, R13, 0x2 ;  /* 0x0000000d26267211 */ /* 0x000fc800078e10ff */
[----:B------:R-:W-:Y:S04]  /*89f0*/  LDS R23, [R31+-0x4] ;  /* 0xfffffc001f177984 */ /* 0x000fe80000000800 */
[----:B------:R-:W0:Y:S02]  /*8a00*/  LDS R30, [R38+-0x4] ;  /* 0xfffffc00261e7984 */ /* 0x000e240000000800 */
[----:B0-----:R-:W-:-:S05]  /*8a10*/  IMAD.IADD R23, R23, 0x1, R30 ;  /* 0x0000000117177824 */ /* 0x001fca00078e021e */
[----:B------:R0:W-:Y:S01]  /*8a20*/  STS [R38+-0x4], R23 ;  /* 0xfffffc1726007388 */ /* 0x0001e20000000800 */
[----:B------:R-:W-:Y:S06]  /*8a30*/  BAR.SYNC.DEFER_BLOCKING 0x0 ;  /* 0x0000000000007b1d */ /* 0x000fec0000010000 */
.L_x_60:
[----:B01234-:R-:W0:Y:S01]  /*8a40*/  LDS R23, [R19+-0x4] ;  /* 0xfffffc0013177984 */ /* 0x01fe220000000800 */
[----:B------:R-:W-:Y:S01]  /*8a50*/  UMOV UR16, 0x1 ;  /* 0x0000000100107882 */ /* 0x000fe20000000000 */
[----:B------:R-:W-:Y:S01]  /*8a60*/  VIADD R37, R10, 0x1 ;  /* 0x000000010a257836 */ /* 0x000fe20000000000 */
[----:B------:R-:W-:Y:S01]  /*8a70*/  USHF.L.U32 UR11, UR16, UR11, URZ ;  /* 0x0000000b100b7299 */ /* 0x000fe200080006ff */
[----:B------:R-:W1:Y:S01]  /*8a80*/  S2R R31, SR_TID.X ;  /* 0x00000000001f7919 */ /* 0x000e620000002100 */
[----:B------:R-:W2:Y:S01]  /*8a90*/  S2UR UR17, SR_CgaCtaId ;  /* 0x00000000001179c3 */ /* 0x000ea20000008800 */
[----:B------:R-:W-:Y:S01]  /*8aa0*/  IMAD R30, R0, 0x4, R37 ;  /* 0x00000004001e7824 */ /* 0x000fe200078e0225 */
[----:B------:R-:W-:Y:S01]  /*8ab0*/  UMOV UR16, 0x400 ;  /* 0x0000040000107882 */ /* 0x000fe20000000000 */
[----:B------:R-:W3:Y:S01]  /*8ac0*/  LDS R39, [R11] ;  /* 0x000000000b277984 */ /* 0x000ee20000000800 */
[----:B------:R-:W-:Y:S01]  /*8ad0*/  LOP3.LUT P1, RZ, R29, UR11, RZ, 0xc0, !PT ;  /* 0x0000000b1dff7c12 */ /* 0x000fe2000f82c0ff */
[----:B------:R-:W-:Y:S01]  /*8ae0*/  VIADD R40, R30, 0x1 ;  /* 0x000000011e287836 */ /* 0x000fe20000000000 */
[----:B------:R-:W-:Y:S01]  /*8af0*/  LOP3.LUT P2, RZ, R28, UR11, RZ, 0xc0, !PT ;  /* 0x0000000b1cff7c12 */ /* 0x000fe2000f84c0ff */
[----:B------:R-:W4:Y:S01]  /*8b00*/  LDS R38, [R12] ;  /* 0x000000000c267984 */ /* 0x000f220000000800 */
[----:B------:R-:W-:Y:S01]  /*8b10*/  LOP3.LUT P3, RZ, R24, UR11, RZ, 0xc0, !PT ;  /* 0x0000000b18ff7c12 */ /* 0x000fe2000f86c0ff */
[----:B------:R-:W5:Y:S01]  /*8b20*/  S2UR UR18, SR_CgaCtaId ;  /* 0x00000000001279c3 */ /* 0x000f620000008800 */
[----:B------:R-:W-:Y:S01]  /*8b30*/  LOP3.LUT P4, RZ, R21, UR11, RZ, 0xc0, !PT ;  /* 0x0000000b15ff7c12 */ /* 0x000fe2000f88c0ff */
[----:B------:R-:W-:Y:S01]  /*8b40*/  BSSY.RECONVERGENT B0, `(.L_x_79) ;  /* 0x0000078000007945 */ /* 0x000fe20003800200 */
[----:B--2---:R-:W-:Y:S01]  /*8b50*/  ULEA UR16, UR17, UR16, 0x18 ;  /* 0x0000001011107291 */ /* 0x004fe2000f8ec0ff */
[----:B-1----:R-:W-:Y:S01]  /*8b60*/  IMAD.IADD R31, R31, 0x1, R0 ;  /* 0x000000011f1f7824 */ /* 0x002fe200078e0200 */
[----:B0-----:R-:W-:-:S04]  /*8b70*/  LOP3.LUT R23, RZ, R23, RZ, 0x33, !PT ;  /* 0x00000017ff177212 */ /* 0x001fc800078e33ff */
[----:B------:R-:W-:Y:S01]  /*8b80*/  SHF.L.U32 R31, R31, 0x2, RZ ;  /* 0x000000021f1f7819 */ /* 0x000fe200000006ff */
[----:B------:R-:W-:-:S03]  /*8b90*/  VIADD R23, R23, UR4 ;  /* 0x0000000417177c36 */ /* 0x000fc60008000000 */
[-C--:B------:R-:W-:Y:S02]  /*8ba0*/  LEA.HI R30, R30, R31.reuse, RZ, 0x1b ;  /* 0x0000001f1e1e7211 */ /* 0x080fe400078fd8ff */
[----:B---3--:R-:W-:Y:S01]  /*8bb0*/  IADD3 R37, PT, PT, R10, 0x3, -R39 ;  /* 0x000000030a257810 */ /* 0x008fe20007ffe827 */
[C---:B------:R-:W-:Y:S01]  /*8bc0*/  @P1 IMAD.IADD R37, R39.reuse, 0x1, R23 ;  /* 0x0000000127251824 */ /* 0x040fe200078e0217 */
[----:B------:R-:W-:Y:S01]  /*8bd0*/  LEA.HI R31, R40, R31, RZ, 0x1b ;  /* 0x0000001f281f7211 */ /* 0x000fe200078fd8ff */
[----:B------:R-:W-:Y:S01]  /*8be0*/  IMAD.IADD R40, R39, 0x1, -R36 ;  /* 0x0000000127287824 */ /* 0x000fe200078e0a24 */
[----:B------:R-:W-:Y:S02]  /*8bf0*/  LOP3.LUT P1, RZ, R25, UR11, RZ, 0xc0, !PT ;  /* 0x0000000b19ff7c12 */ /* 0x000fe4000f82c0ff */
[----:B------:R-:W-:Y:S02]  /*8c00*/  LEA.HI R37, R37, R37, RZ, 0x1b ;  /* 0x0000002525257211 */ /* 0x000fe400078fd8ff */
[----:B------:R-:W-:-:S02]  /*8c10*/  IADD3 R39, PT, PT, -R35, R40, RZ ;  /* 0x0000002823277210 */ /* 0x000fc40007ffe1ff */
[--C-:B------:R-:W-:Y:S01]  /*8c20*/  IADD3 R36, PT, PT, R10, 0x2, -R40.reuse ;  /* 0x000000020a247810 */ /* 0x100fe20007ffe828 */
[----:B------:R-:W-:Y:S01]  /*8c30*/  @P2 IMAD.IADD R36, R23, 0x1, R40 ;  /* 0x0000000117242824 */ /* 0x000fe200078e0228 */
[----:B------:R-:W-:Y:S01]  /*8c40*/  LOP3.LUT P2, RZ, R26, UR11, RZ, 0xc0, !PT ;  /* 0x0000000b1aff7c12 */ /* 0x000fe2000f84c0ff */
[----:B------:R-:W-:Y:S01]  /*8c50*/  IMAD.IADD R41, R39, 0x1, -R34 ;  /* 0x0000000127297824 */ /* 0x000fe200078e0a22 */
[--C-:B------:R-:W-:Y:S01]  /*8c60*/  IADD3 R34, PT, PT, R10, 0x1, -R39.reuse ;  /* 0x000000010a227810 */ /* 0x100fe20007ffe827 */
[----:B------:R-:W-:Y:S01]  /*8c70*/  @P3 IMAD.IADD R34, R23, 0x1, R39 ;  /* 0x0000000117223824 */ /* 0x000fe200078e0227 */
[----:B----4-:R-:W-:Y:S01]  /*8c80*/  IADD3 R39, PT, PT, R9, 0x3, -R38 ;  /* 0x0000000309277810 */ /* 0x010fe20007ffe826 */
[C---:B------:R-:W-:Y:S01]  /*8c90*/  IMAD.IADD R40, R38.reuse, 0x1, -R32 ;  /* 0x0000000126287824 */ /* 0x040fe200078e0a20 */
[----:B------:R-:W-:Y:S01]  /*8ca0*/  LOP3.LUT P3, RZ, R27, UR11, RZ, 0xc0, !PT ;  /* 0x0000000b1bff7c12 */ /* 0x000fe2000f86c0ff */
[----:B------:R-:W-:Y:S01]  /*8cb0*/  @P1 IMAD.IADD R39, R38, 0x1, R23 ;  /* 0x0000000126271824 */ /* 0x000fe200078e0217 */
[----:B------:R-:W-:Y:S01]  /*8cc0*/  LOP3.LUT P1, RZ, R20, UR11, RZ, 0xc0, !PT ;  /* 0x0000000b14ff7c12 */ /* 0x000fe2000f82c0ff */
[----:B------:R-:W-:Y:S01]  /*8cd0*/  IMAD.IADD R38, R40, 0x1, -R33 ;  /* 0x0000000128267824 */ /* 0x000fe200078e0a21 */
[--C-:B------:R-:W-:Y:S01]  /*8ce0*/  IADD3 R32, PT, PT, R9, 0x2, -R40.reuse ;  /* 0x0000000209207810 */ /* 0x100fe20007ffe828 */
[----:B------:R-:W-:Y:S01]  /*8cf0*/  IMAD.IADD R35, R10, 0x1, -R41 ;  /* 0x000000010a237824 */ /* 0x000fe200078e0a29 */
[C---:B------:R-:W-:Y:S01]  /*8d00*/  @P4 IADD3 R35, PT, PT, R23.reuse, R41, RZ ;  /* 0x0000002917234210 */ /* 0x040fe20007ffe0ff */
[----:B------:R-:W-:Y:S01]  /*8d10*/  @P2 IMAD.IADD R32, R23, 0x1, R40 ;  /* 0x0000000117202824 */ /* 0x000fe200078e0228 */
[----:B------:R-:W-:Y:S01]  /*8d20*/  IADD3 R22, PT, PT, -R22, R38, RZ ;  /* 0x0000002616167210 */ /* 0x000fe20007ffe1ff */
[----:B------:R-:W-:Y:S01]  /*8d30*/  UMOV UR11, 0x400 ;  /* 0x00000400000b7882 */ /* 0x000fe20000000000 */
[--C-:B------:R-:W-:Y:S01]  /*8d40*/  IADD3 R33, PT, PT, R9, 0x1, -R38.reuse ;  /* 0x0000000109217810 */ /* 0x100fe20007ffe826 */
[----:B-----5:R-:W-:Y:S01]  /*8d50*/  ULEA UR11, UR18, UR11, 0x18 ;  /* 0x0000000b120b7291 */ /* 0x020fe2000f8ec0ff */
[----:B------:R-:W-:Y:S01]  /*8d60*/  LEA.HI R41, R36, R36, RZ, 0x1b ;  /* 0x0000002424297211 */ /* 0x000fe200078fd8ff */
[----:B------:R-:W-:Y:S01]  /*8d70*/  @P3 IMAD.IADD R33, R23, 0x1, R38 ;  /* 0x0000000117213824 */ /* 0x000fe200078e0226 */
        /* <DEDUP_REMOVED lines=10> */
[----:B------:R0:W-:Y:S01]  /*8e20*/  STS [R40], R25 ;  /* 0x0000001928007388 */ /* 0x0001e20000000800 */
[----:B------:R-:W-:Y:S02]  /*8e30*/  LEA.HI R35, R35, R35, RZ, 0x1b ;  /* 0x0000002323237211 */ /* 0x000fe400078fd8ff */
[----:B------:R-:W-:Y:S01]  /*8e40*/  LEA R23, R32, UR16, 0x2 ;  /* 0x0000001020177c11 */ /* 0x000fe2000f8e10ff */
[----:B------:R-:W-:Y:S01]  /*8e50*/  STS [R41], R28 ;  /* 0x0000001c29007388 */ /* 0x000fe20000000800 */
        /* <DEDUP_REMOVED lines=41> */
[----:B------:R-:W-:-:S03]  /*90f0*/  IMAD.IADD R30, R21, 0x1, R36 ;  /* 0x00000001151e7824 */ /* 0x000fc600078e0224 */
[----:B------:R-:W-:Y:S02]  /*9100*/  IADD3 R31, PT, PT, R31, R32, RZ ;  /* 0x000000201f1f7210 */ /* 0x000fe40007ffe0ff */
[----:B------:R0:W-:Y:S04]  /*9110*/  STS [R11], R30 ;  /* 0x0000001e0b007388 */ /* 0x0001e80000000800 */
[----:B------:R0:W-:Y:S01]  /*9120*/  STS [R12], R31 ;  /* 0x0000001f0c007388 */ /* 0x0001e20000000800 */
[----:B------:R-:W-:Y:S06]  /*9130*/  BAR.SYNC.DEFER_BLOCKING 0x0 ;  /* 0x0000000000007b1d */ /* 0x000fec0000010000 */
[----:B------:R-:W-:Y:S05]  /*9140*/  @!P0 BRA `(.L_x_80) ;  /* 0x00000000005c8947 */ /* 0x000fea0003800000 */
[----:B0-----:R-:W-:Y:S02]  /*9150*/  IMAD.MOV.U32 R30, RZ, RZ, 0x1 ;  /* 0x00000001ff1e7424 */ /* 0x001fe400078e00ff */
[----:B------:R-:W-:-:S07]  /*9160*/  IMAD.U32 R38, RZ, RZ, UR15 ;  /* 0x0000000fff267e24 */ /* 0x000fce000f8e00ff */
.L_x_83:
[----:B------:R-:W-:Y:S01]  /*9170*/  ISETP.GE.U32.AND P1, PT, R3, R38, PT ;  /* 0x000000260300720c */ /* 0x000fe20003f26070 */
[----:B------:R-:W-:-:S12]  /*9180*/  BSSY.RECONVERGENT B1, `(.L_x_81) ;  /* 0x000000e000017945 */ /* 0x000fd80003800200 */
[----:B0-----:R-:W-:Y:S05]  /*9190*/  @P1 BRA `(.L_x_82) ;  /* 0x0000000000301947 */ /* 0x001fea0003800000 */
[----:B------:R-:W-:-:S04]  /*91a0*/  IMAD R21, R17, R30, RZ ;  /* 0x0000001e11157224 */ /* 0x000fc800078e02ff */
[C---:B------:R-:W-:Y:S02]  /*91b0*/  VIADD R31, R21.reuse, 0xffffffff ;  /* 0xffffffff151f7836 */ /* 0x040fe40000000000 */
[----:B------:R-:W-:-:S03]  /*91c0*/  IMAD.IADD R40, R21, 0x1, -R30 ;  /* 0x0000000115287824 */ /* 0x000fc600078e0a1e */
[C---:B------:R-:W-:Y:S02]  /*91d0*/  IADD3 R37, PT, PT, R31.reuse, -R30, RZ ;  /* 0x8000001e1f257210 */ /* 0x040fe40007ffe0ff */
        /* <DEDUP_REMOVED lines=8> */
.L_x_82:
[----:B------:R-:W-:Y:S05]  /*9260*/  BSYNC.RECONVERGENT B1 ;  /* 0x0000000000017941 */ /* 0x000fea0003800200 */
.L_x_81:
[----:B------:R-:W-:Y:S01]  /*9270*/  IMAD.SHL.U32 R30, R30, 0x2, RZ ;  /* 0x000000021e1e7824 */ /* 0x000fe200078e00ff */
[----:B------:R-:W-:Y:S01]  /*9280*/  BAR.SYNC.DEFER_BLOCKING 0x0 ;  /* 0x0000000000007b1d */ /* 0x000fe20000010000 */
[----:B------:R-:W-:-:S03]  /*9290*/  SHF.R.U32.HI R38, RZ, 0x1, R38 ;  /* 0x00000001ff267819 */ /* 0x000fc60000011626 */
[----:B------:R-:W-:-:S13]  /*92a0*/  ISETP.GT.AND P1, PT, R30, UR15, PT ;  /* 0x0000000f1e007c0c */ /* 0x000fda000bf24270 */
[----:B------:R-:W-:Y:S05]  /*92b0*/  @!P1 BRA `(.L_x_83) ;  /* 0xfffffffc00ac9947 */ /* 0x000fea000383ffff */
.L_x_80:
[----:B------:R-:W-:Y:S05]  /*92c0*/  BSYNC.RECONVERGENT B0 ;  /* 0x0000000000007941 */ /* 0x000fea0003800200 */
.L_x_79:
[----:B------:R-:W-:Y:S05]  /*92d0*/  BRA.U !UP0, `(.L_x_84) ;  /* 0x0000002108c87547 */ /* 0x000fea000b800000 */
[----:B------:R-:W-:Y:S01]  /*92e0*/  ISETP.NE.AND P1, PT, R3, RZ, PT ;  /* 0x000000ff0300720c */ /* 0x000fe20003f25270 */
[----:B------:R-:W-:-:S12]  /*92f0*/  UISETP.NE.AND UP1, UPT, UR10, 0x1, UPT ;  /* 0x000000010a00788c */ /* 0x000fd8000bf25270 */
[----:B0-----:R-:W-:Y:S01]  /*9300*/  @!P1 VIADD R30, R16, UR10 ;  /* 0x0000000a101e9c36 */ /* 0x001fe20008000000 */
[----:B------:R-:W-:-:S04]  /*9310*/  @!P1 IADD3 R21, PT, PT, R15, UR10, RZ ;  /* 0x0000000a0f159c10 */ /* 0x000fc8000fffe0ff */
        /* <DEDUP_REMOVED lines=30> */
.L_x_86:
[----:B------:R-:W-:Y:S05]  /*9500*/  BSYNC.RECONVERGENT B0 ;  /* 0x0000000000007941 */ /* 0x000fea0003800200 */
.L_x_85:
        /* <DEDUP_REMOVED lines=20> */
.L_x_88:
[----:B------:R-:W-:Y:S05]  /*9650*/  BSYNC.RECONVERGENT B0 ;  /* 0x0000000000007941 */ /* 0x000fea0003800200 */
.L_x_87:
        /* <DEDUP_REMOVED lines=20> */
.L_x_90:
[----:B------:R-:W-:Y:S05]  /*97a0*/  BSYNC.RECONVERGENT B0 ;  /* 0x0000000000007941 */ /* 0x000fea0003800200 */
.L_x_89:
        /* <DEDUP_REMOVED lines=20> */
.L_x_92:
[----:B------:R-:W-:Y:S05]  /*98f0*/  BSYNC.RECONVERGENT B0 ;  /* 0x0000000000007941 */ /* 0x000fea0003800200 */
.L_x_91:
        /* <DEDUP_REMOVED lines=20> */
.L_x_94:
[----:B------:R-:W-:Y:S05]  /*9a40*/  BSYNC.RECONVERGENT B0 ;  /* 0x0000000000007941 */ /* 0x000fea0003800200 */
.L_x_93:
        /* <DEDUP_REMOVED lines=20> */
.L_x_96:
[----:B------:R-:W-:Y:S05]  /*9b90*/  BSYNC.RECONVERGENT B0 ;  /* 0x0000000000007941 */ /* 0x000fea0003800200 */
.L_x_95:
        /* <DEDUP_REMOVED lines=20> */
.L_x_98:
[----:B------:R-:W-:Y:S05]  /*9ce0*/  BSYNC.RECONVERGENT B0 ;  /* 0x0000000000007941 */ /* 0x000fea0003800200 */
.L_x_97:
        /* <DEDUP_REMOVED lines=20> */
.L_x_100:
[----:B------:R-:W-:Y:S05]  /*9e30*/  BSYNC.RECONVERGENT B0 ;  /* 0x0000000000007941 */ /* 0x000fea0003800200 */
.L_x_99:
        /* <DEDUP_REMOVED lines=20> */
.L_x_102:
[----:B------:R-:W-:Y:S05]  /*9f80*/  BSYNC.RECONVERGENT B0 ;  /* 0x0000000000007941 */ /* 0x000fea0003800200 */
.L_x_101:
        /* <DEDUP_REMOVED lines=344> */
[----:B0-----:R-:W-:Y:S01]  /*b510*/  IMAD.U32 R38, RZ, RZ, UR10 ;  /* 0x0000000aff267e24 */ /* 0x001fe2000f8e00ff */
[----:B------:R-:W-:-:S04]  /*b520*/  MOV R31, UR10 ;  /* 0x0000000a001f7c02 */ /* 0x000fc80008000f00 */
        /* <DEDUP_REMOVED lines=13> */
.L_x_84:
[----:B01234-:R-:W0:Y:S01]  /*b600*/  LDS R21, [R19+-0x4] ;  /* 0xfffffc0013157984 */ /* 0x01fe220000000800 */
[----:B------:R-:W-:Y:S01]  /*b610*/  UMOV UR16, 0x1 ;  /* 0x0000000100107882 */ /* 0x000fe20000000000 */
[----:B------:R-:W-:Y:S01]  /*b620*/  VIADD R37, R10, 0x1 ;  /* 0x000000010a257836 */ /* 0x000fe20000000000 */
[----:B------:R-:W-:Y:S01]  /*b630*/  USHF.L.U32 UR11, UR16, UR11, URZ ;  /* 0x0000000b100b7299 */ /* 0x000fe200080006ff */
[----:B------:R-:W1:Y:S01]  /*b640*/  S2R R31, SR_TID.X ;  /* 0x00000000001f7919 */ /* 0x000e620000002100 */
[----:B------:R-:W2:Y:S01]  /*b650*/  S2UR UR17, SR_CgaCtaId ;  /* 0x00000000001179c3 */ /* 0x000ea20000008800 */
[----:B------:R-:W-:Y:S01]  /*b660*/  UMOV UR16, 0x400 ;  /* 0x0000040000107882 */ /* 0x000fe20000000000 */
[----:B------:R-:W-:Y:S01]  /*b670*/  LEA R30, R0, R37, 0x2 ;  /* 0x00000025001e7211 */ /* 0x000fe200078e10ff */
[----:B------:R-:W3:Y:S01]  /*b680*/  LDS R39, [R11] ;  /* 0x000000000b277984 */ /* 0x000ee20000000800 */
[----:B------:R-:W-:Y:S01]  /*b690*/  LOP3.LUT P1, RZ, R29, UR11, RZ, 0xc0, !PT ;  /* 0x0000000b1dff7c12 */ /* 0x000fe2000f82c0ff */
[----:B------:R-:W-:Y:S01]  /*b6a0*/  BSSY.RECONVERGENT B0, `(.L_x_103) ;  /* 0x000007e000007945 */ /* 0x000fe20003800200 */
[----:B------:R-:W-:Y:S01]  /*b6b0*/  LOP3.LUT P2, RZ, R28, UR11, RZ, 0xc0, !PT ;  /* 0x0000000b1cff7c12 */ /* 0x000fe2000f84c0ff */
[----:B------:R-:W4:Y:S01]  /*b6c0*/  LDS R38, [R12] ;  /* 0x000000000c267984 */ /* 0x000f220000000800 */
[----:B------:R-:W-:Y:S01]  /*b6d0*/  VIADD R40, R30, 0x1 ;  /* 0x000000011e287836 */ /* 0x000fe20000000000 */
[----:B------:R-:W-:Y:S01]  /*b6e0*/  LOP3.LUT P3, RZ, R24, UR11, RZ, 0xc0, !PT ;  /* 0x0000000b18ff7c12 */ /* 0x000fe2000f86c0ff */
[----:B------:R-:W5:Y:S01]  /*b6f0*/  S2UR UR18, SR_CgaCtaId ;  /* 0x00000000001279c3 */ /* 0x000f620000008800 */
[----:B------:R-:W-:Y:S01]  /*b700*/  LOP3.LUT P4, RZ, R23, UR11, RZ, 0xc0, !PT ;  /* 0x0000000b17ff7c12 */ /* 0x000fe2000f88c0ff */
[----:B--2---:R-:W-:Y:S01]  /*b710*/  ULEA UR16, UR17, UR16, 0x18 ;  /* 0x0000001011107291 */ /* 0x004fe2000f8ec0ff */
[----:B-1----:R-:W-:Y:S01]  /*b720*/  IMAD.IADD R31, R31, 0x1, R0 ;  /* 0x000000011f1f7824 */ /* 0x002fe200078e0200 */
[----:B0-----:R-:W-:-:S03]  /*b730*/  LOP3.LUT R21, RZ, R21, RZ, 0x33, !PT ;  /* 0x00000015ff157212 */ /* 0x001fc600078e33ff */
[----:B------:R-:W-:Y:S02]  /*b740*/  IMAD.SHL.U32 R31, R31, 0x4, RZ ;  /* 0x000000041f1f7824 */ /* 0x000fe400078e00ff */
[----:B------:R-:W-:-:S03]  /*b750*/  VIADD R21, R21, UR4 ;  /* 0x0000000415157c36 */ /* 0x000fc60008000000 */
[-C--:B------:R-:W-:Y:S02]  /*b760*/  LEA.HI R30, R30, R31.reuse, RZ, 0x1b ;  /* 0x0000001f1e1e7211 */ /* 0x080fe400078fd8ff */
[----:B---3--:R-:W-:Y:S01]  /*b770*/  IADD3 R37, PT, PT, R10, 0x3, -R39 ;  /* 0x000000030a257810 */ /* 0x008fe20007ffe827 */
[----:B------:R-:W-:Y:S01]  /*b780*/  @P1 IMAD.IADD R37, R39, 0x1, R21 ;  /* 0x0000000127251824 */ /* 0x000fe200078e0215 */
[----:B------:R-:W-:Y:S02]  /*b790*/  LEA.HI R31, R40, R31, RZ, 0x1b ;  /* 0x0000001f281f7211 */ /* 0x000fe400078fd8ff */
[----:B------:R-:W-:Y:S02]  /*b7a0*/  IADD3 R40, PT, PT, -R36, R39, RZ ;  /* 0x0000002724287210 */ /* 0x000fe40007ffe1ff */
[----:B------:R-:W-:Y:S02]  /*b7b0*/  LOP3.LUT P1, RZ, R27, UR11, RZ, 0xc0, !PT ;  /* 0x0000000b1bff7c12 */ /* 0x000fe4000f82c0ff */
[----:B------:R-:W-:Y:S01]  /*b7c0*/  IADD3 R36, PT, PT, R10, 0x2, -R40 ;  /* 0x000000020a247810 */ /* 0x000fe20007ffe828 */
[----:B------:R-:W-:Y:S01]  /*b7d0*/  IMAD.IADD R39, R40, 0x1, -R35 ;  /* 0x0000000128277824 */ /* 0x000fe200078e0a23 */
[----:B------:R-:W-:-:S02]  /*b7e0*/  @P2 IADD3 R36, PT, PT, R21, R40, RZ ;  /* 0x0000002815242210 */ /* 0x000fc40007ffe0ff */
[----:B------:R-:W-:Y:S01]  /*b7f0*/  LOP3.LUT P2, RZ, R26, UR11, RZ, 0xc0, !PT ;  /* 0x0000000b1aff7c12 */ /* 0x000fe2000f84c0ff */
[----:B------:R-:W-:Y:S01]  /*b800*/  IMAD.IADD R41, R39, 0x1, -R34 ;  /* 0x0000000127297824 */ /* 0x000fe200078e0a22 */
[--C-:B------:R-:W-:Y:S01]  /*b810*/  IADD3 R34, PT, PT, R10, 0x1, -R39.reuse ;  /* 0x000000010a227810 */ /* 0x100fe20007ffe827 */
[----:B------:R-:W-:Y:S01]  /*b820*/  @P3 IMAD.IADD R34, R21, 0x1, R39 ;  /* 0x0000000115223824 */ /* 0x000fe200078e0227 */
[----:B----4-:R-:W-:Y:S01]  /*b830*/  IADD3 R40, PT, PT, -R32, R38, RZ ;  /* 0x0000002620287210 */ /* 0x010fe20007ffe1ff */
[----:B------:R-:W-:Y:S01]  /*b840*/  IMAD.IADD R35, R10, 0x1, -R41 ;  /* 0x000000010a237824 */ /* 0x000fe200078e0a29 */
[----:B------:R-:W-:Y:S01]  /*b850*/  IADD3 R39, PT, PT, R9, 0x3, -R38 ;  /* 0x0000000309277810 */ /* 0x000fe20007ffe826 */
[----:B------:R-:W-:Y:S01]  /*b860*/  @P1 IMAD.IADD R39, R38, 0x1, R21 ;  /* 0x0000000126271824 */ /* 0x000fe200078e0215 */
[----:B------:R-:W-:Y:S01]  /*b870*/  LOP3.LUT P3, RZ, R25, UR11, RZ, 0xc0, !PT ;  /* 0x0000000b19ff7c12 */ /* 0x000fe2000f86c0ff */
[----:B------:R-:W-:Y:S01]  /*b880*/  IMAD.IADD R38, R40, 0x1, -R33 ;  /* 0x0000000128267824 */ /* 0x000fe200078e0a21 */
[----:B------:R-:W-:Y:S01]  /*b890*/  LOP3.LUT P1, RZ, R22, UR11, RZ, 0xc0, !PT ;  /* 0x0000000b16ff7c12 */ /* 0x000fe2000f82c0ff */
[----:B------:R-:W-:Y:S01]  /*b8a0*/  @P4 IMAD.IADD R35, R21, 0x1, R41 ;  /* 0x0000000115234824 */ /* 0x000fe200078e0229 */
[--C-:B------:R-:W-:Y:S01]  /*b8b0*/  IADD3 R32, PT, PT, R9, 0x2, -R40.reuse ;  /* 0x0000000209207810 */ /* 0x100fe20007ffe828 */
[----:B------:R-:W-:Y:S01]  /*b8c0*/  @P2 IMAD.IADD R32, R21, 0x1, R40 ;  /* 0x0000000115202824 */ /* 0x000fe200078e0228 */
[----:B------:R-:W-:Y:S01]  /*b8d0*/  IADD3 R20, PT, PT, -R20, R38, RZ ;  /* 0x0000002614147210 */ /* 0x000fe20007ffe1ff */
[----:B------:R-:W-:Y:S01]  /*b8e0*/  UMOV UR11, 0x400 ;  /* 0x00000400000b7882 */ /* 0x000fe20000000000 */
[----:B------:R-:W-:Y:S01]  /*b8f0*/  IADD3 R33, PT, PT, R9, 0x1, -R38 ;  /* 0x0000000109217810 */ /* 0x000fe20007ffe826 */
[----:B-----5:R-:W-:Y:S01]  /*b900*/  ULEA UR11, UR18, UR11, 0x18 ;  /* 0x0000000b120b7291 */ /* 0x020fe2000f8ec0ff */
[----:B------:R-:W-:-:S02]  /*b910*/  LEA.HI R37, R37, R37, RZ, 0x1b ;  /* 0x0000002525257211 */ /* 0x000fc400078fd8ff */
[----:B------:R-:W-:Y:S01]  /*b920*/  LEA.HI R41, R36, R36, RZ, 0x1b ;  /* 0x0000002424297211 */ /* 0x000fe200078fd8ff */
[----:B------:R-:W-:Y:S01]  /*b930*/  @P3 IMAD.IADD R33, R21, 0x1, R38 ;  /* 0x0000000115213824 */ /* 0x000fe200078e0226 */
[----:B------:R-:W-:Y:S01]  /*b940*/  LEA.HI R39, R39, R39, RZ, 0x1b ;  /* 0x0000002727277211 */ /* 0x000fe200078fd8ff */
[--C-:B------:R-:W-:Y:S01]  /*b950*/  IMAD.IADD R36, R9, 0x1, -R20.reuse ;  /* 0x0000000109247824 */ /* 0x100fe200078e0a14 */
[----:B------:R-:W-:Y:S01]  /*b960*/  LEA.HI R32, R32, R32, RZ, 0x1b ;  /* 0x0000002020207211 */ /* 0x000fe200078fd8ff */
[----:B------:R-:W-:Y:S01]  /*b970*/  @P1 IMAD.IADD R36, R21, 0x1, R20 ;  /* 0x0000000115241824 */ /* 0x000fe200078e0214 */
[----:B------:R-:W-:Y:S02]  /*b980*/  LEA R38, R37, UR16, 0x2 ;  /* 0x0000001025267c11 */ /* 0x000fe4000f8e10ff */
        /* <DEDUP_REMOVED lines=9> */
[----:B------:R-:W-:Y:S02]  /*ba20*/  LEA.HI R36, R36, R36, RZ, 0x1b ;  /* 0x0000002424247211 */ /* 0x000fe400078fd8ff */
[----:B------:R-:W-:Y:S01]  /*ba30*/  LEA R33, R34, UR16, 0x2 ;  /* 0x0000001022217c11 */ /* 0x000fe2000f8e10ff */
[----:B------:R-:W-:Y:S01]  /*ba40*/  STS [R21], R26 ;  /* 0x0000001a15007388 */ /* 0x000fe20000000800 */
[----:B------:R-:W-:-:S02]  /*ba50*/  LEA R20, R20, UR16, 0x2 ;  /* 0x0000001014147c11 */ /* 0x000fc4000f8e10ff */
        /* <DEDUP_REMOVED lines=45> */
.L_x_107:
[----:B------:R-:W-:Y:S01]  /*bd30*/  ISETP.GE.U32.AND P1, PT, R3, R38, PT ;  /* 0x000000260300720c */ /* 0x000fe20003f26070 */
[----:B------:R-:W-:-:S12]  /*bd40*/  BSSY.RECONVERGENT B1, `(.L_x_105) ;  /* 0x000000e000017945 */ /* 0x000fd80003800200 */
[----:B0-----:R-:W-:Y:S05]  /*bd50*/  @P1 BRA `(.L_x_106) ;  /* 0x0000000000301947 */ /* 0x001fea0003800000 */
[----:B------:R-:W-:-:S04]  /*bd60*/  IMAD R23, R17, R30, RZ ;  /* 0x0000001e11177224 */ /* 0x000fc800078e02ff */
[C---:B------:R-:W-:Y:S01]  /*bd70*/  IMAD.IADD R40, R23.reuse, 0x1, -R30 ;  /* 0x0000000117287824 */ /* 0x040fe200078e0a1e */
[----:B------:R-:W-:-:S04]  /*bd80*/  IADD3 R31, PT, PT, R23, -0x1, RZ ;  /* 0xffffffff171f7810 */ /* 0x000fc80007ffe0ff */
[C---:B------:R-:W-:Y:S01]  /*bd90*/  LEA.HI.SX32 R42, R31.reuse, R23, 0x1b ;  /* 0x000000171f2a7211 */ /* 0x040fe200078fdaff */
[----:B------:R-:W-:-:S04]  /*bda0*/  IMAD.IADD R37, R31, 0x1, -R30 ;  /* 0x000000011f257824 */ /* 0x000fc800078e0a1e */
[----:B------:R-:W-:Y:S01]  /*bdb0*/  IMAD R42, R42, 0x4, R13 ;  /* 0x000000042a2a7824 */ /* 0x000fe200078e020d */
[----:B------:R-:W-:-:S04]  /*bdc0*/  LEA.HI.SX32 R40, R37, R40, 0x1b ;  /* 0x0000002825287211 */ /* 0x000fc800078fdaff */
[----:B------:R-:W-:Y:S01]  /*bdd0*/  LEA R40, R40, R13, 0x2 ;  /* 0x0000000d28287211 */ /* 0x000fe200078e10ff */
[----:B------:R-:W-:Y:S05]  /*bde0*/  LDS R23, [R42+-0x4] ;  /* 0xfffffc002a177984 */ /* 0x000fea0000000800 */
[----:B------:R-:W0:Y:S02]  /*bdf0*/  LDS R40, [R40+-0x4] ;  /* 0xfffffc0028287984 */ /* 0x000e240000000800 */
[----:B0-----:R-:W-:-:S05]  /*be00*/  IMAD.IADD R23, R40, 0x1, R23 ;  /* 0x0000000128177824 */ /* 0x001fca00078e0217 */
[----:B------:R0:W-:Y:S02]  /*be10*/  STS [R42+-0x4], R23 ;  /* 0xfffffc172a007388 */ /* 0x0001e40000000800 */
.L_x_106:
[----:B------:R-:W-:Y:S05]  /*be20*/  BSYNC.RECONVERGENT B1 ;  /* 0x0000000000017941 */ /* 0x000fea0003800200 */
.L_x_105:
[----:B------:R-:W-:Y:S01]  /*be30*/  IMAD.SHL.U32 R30, R30, 0x2, RZ ;  /* 0x000000021e1e7824 */ /* 0x000fe200078e00ff */
[----:B------:R-:W-:Y:S01]  /*be40*/  BAR.SYNC.DEFER_BLOCKING 0x0 ;  /* 0x0000000000007b1d */ /* 0x000fe20000010000 */
[----:B------:R-:W-:-:S03]  /*be50*/  SHF.R.U32.HI R38, RZ, 0x1, R38 ;  /* 0x00000001ff267819 */ /* 0x000fc60000011626 */
[----:B------:R-:W-:-:S13]  /*be60*/  ISETP.GT.AND P1, PT, R30, UR15, PT ;  /* 0x0000000f1e007c0c */ /* 0x000fda000bf24270 */
[----:B------:R-:W-:Y:S05]  /*be70*/  @!P1 BRA `(.L_x_107) ;  /* 0xfffffffc00ac9947 */ /* 0x000fea000383ffff */
.L_x_104:
[----:B------:R-:W-:Y:S05]  /*be80*/  BSYNC.RECONVERGENT B0 ;  /* 0x0000000000007941 */ /* 0x000fea0003800200 */
.L_x_103:
        /* <DEDUP_REMOVED lines=35> */
.L_x_110:
[----:B------:R-:W-:Y:S05]  /*c0c0*/  BSYNC.RECONVERGENT B0 ;  /* 0x0000000000007941 */ /* 0x000fea0003800200 */
.L_x_109:
        /* <DEDUP_REMOVED lines=20> */
.L_x_112:
[----:B------:R-:W-:Y:S05]  /*c210*/  BSYNC.RECONVERGENT B0 ;  /* 0x0000000000007941 */ /* 0x000fea0003800200 */
.L_x_111:
        /* <DEDUP_REMOVED lines=20> */
.L_x_114:
[----:B------:R-:W-:Y:S05]  /*c360*/  BSYNC.RECONVERGENT B0 ;  /* 0x0000000000007941 */ /* 0x000fea0003800200 */
.L_x_113:
        /* <DEDUP_REMOVED lines=20> */
.L_x_116:
[----:B------:R-:W-:Y:S05]  /*c4b0*/  BSYNC.RECONVERGENT B0 ;  /* 0x0000000000007941 */ /* 0x000fea0003800200 */
.L_x_115:
        /* <DEDUP_REMOVED lines=20> */
.L_x_118:
[----:B------:R-:W-:Y:S05]  /*c600*/  BSYNC.RECONVERGENT B0 ;  /* 0x0000000000007941 */ /* 0x000fea0003800200 */
.L_x_117:
        /* <DEDUP_REMOVED lines=20> */
.L_x_120:
[----:B------:R-:W-:Y:S05]  /*c750*/  BSYNC.RECONVERGENT B0 ;  /* 0x0000000000007941 */ /* 0x000fea0003800200 */
.L_x_119:
        /* <DEDUP_REMOVED lines=20> */
.L_x_122:
[----:B------:R-:W-:Y:S05]  /*c8a0*/  BSYNC.RECONVERGENT B0 ;  /* 0x0000000000007941 */ /* 0x000fea0003800200 */
.L_x_121:
        /* <DEDUP_REMOVED lines=20> */
.L_x_124:
[----:B------:R-:W-:Y:S05]  /*c9f0*/  BSYNC.RECONVERGENT B0 ;  /* 0x0000000000007941 */ /* 0x000fea0003800200 */
.L_x_123:
        /* <DEDUP_REMOVED lines=20> */
.L_x_126:
[----:B------:R-:W-:Y:S05]  /*cb40*/  BSYNC.RECONVERGENT B0 ;  /* 0x0000000000007941 */ /* 0x000fea0003800200 */
.L_x_125:
        /* <DEDUP_REMOVED lines=359> */
.L_x_108:
        /* <DEDUP_REMOVED lines=18> */
[----:B-1----:R-:W-:-:S02]  /*e2e0*/  IADD3 R31, PT, PT, R31, R0, RZ ;  /* 0x000000001f1f7210 */ /* 0x002fc40007ffe0ff */
[----:B0-----:R-:W-:-:S03]  /*e2f0*/  LOP3.LUT R23, RZ, R23, RZ, 0x33, !PT ;  /* 0x00000017ff177212 */ /* 0x001fc600078e33ff */
[----:B------:R-:W-:Y:S01]  /*e300*/  IMAD.SHL.U32 R31, R31, 0x4, RZ ;  /* 0x000000041f1f7824 */ /* 0x000fe200078e00ff */
[----:B------:R-:W-:-:S04]  /*e310*/  IADD3 R23, PT, PT, R23, UR4, RZ ;  /* 0x0000000417177c10 */ /* 0x000fc8000fffe0ff */
[-C--:B------:R-:W-:Y:S02]  /*e320*/  LEA.HI R30, R30, R31.reuse, RZ, 0x1b ;  /* 0x0000001f1e1e7211 */ /* 0x080fe400078fd8ff */
[----:B---3--:R-:W-:Y:S01]  /*e330*/  IADD3 R37, PT, PT, R10, 0x3, -R39 ;  /* 0x000000030a257810 */ /* 0x008fe20007ffe827 */
[C---:B------:R-:W-:Y:S01]  /*e340*/  @P1 IMAD.IADD R37, R39.reuse, 0x1, R23 ;  /* 0x0000000127251824 */ /* 0x040fe200078e0217 */
[----:B------:R-:W-:Y:S01]  /*e350*/  LEA.HI R31, R40, R31, RZ, 0x1b ;  /* 0x0000001f281f7211 */ /* 0x000fe200078fd8ff */
[----:B------:R-:W-:Y:S01]  /*e360*/  IMAD.IADD R40, R39, 0x1, -R36 ;  /* 0x0000000127287824 */ /* 0x000fe200078e0a24 */
[----:B------:R-:W-:Y:S02]  /*e370*/  LOP3.LUT P1, RZ, R25, UR11, RZ, 0xc0, !PT ;  /* 0x0000000b19ff7c12 */ /* 0x000fe4000f82c0ff */
[----:B------:R-:W-:Y:S01]  /*e380*/  LEA.HI R37, R37, R37, RZ, 0x1b ;  /* 0x0000002525257211 */ /* 0x000fe200078fd8ff */
[----:B------:R-:W-:Y:S01]  /*e390*/  IMAD.IADD R39, R40, 0x1, -R35 ;  /* 0x0000000128277824 */ /* 0x000fe200078e0a23 */
[--C-:B------:R-:W-:Y:S01]  /*e3a0*/  IADD3 R36, PT, PT, R10, 0x2, -R40.reuse ;  /* 0x000000020a247810 */ /* 0x100fe20007ffe828 */
[----:B------:R-:W-:Y:S01]  /*e3b0*/  @P2 IMAD.IADD R36, R23, 0x1, R40 ;  /* 0x0000000117242824 */ /* 0x000fe200078e0228 */
[----:B------:R-:W-:Y:S01]  /*e3c0*/  LOP3.LUT P2, RZ, R26, UR11, RZ, 0xc0, !PT ;  /* 0x0000000b1aff7c12 */ /* 0x000fe2000f84c0ff */
[----:B----4-:R-:W-:Y:S01]  /*e3d0*/  IMAD.IADD R40, R38, 0x1, -R32 ;  /* 0x0000000126287824 */ /* 0x010fe200078e0a20 */
[----:B------:R-:W-:-:S02]  /*e3e0*/  IADD3 R41, PT, PT, -R34, R39, RZ ;  /* 0x0000002722297210 */ /* 0x000fc40007ffe1ff */
[C-C-:B------:R-:W-:Y:S01]  /*e3f0*/  IADD3 R34, PT, PT, R10.reuse, 0x1, -R39.reuse ;  /* 0x000000010a227810 */ /* 0x140fe20007ffe827 */
[----:B------:R-:W-:Y:S01]  /*e400*/  @P3 IMAD.IADD R34, R23, 0x1, R39 ;  /* 0x0000000117223824 */ /* 0x000fe200078e0227 */
[----:B------:R-:W-:Y:S01]  /*e410*/  LOP3.LUT P3, RZ, R27, UR11, RZ, 0xc0, !PT ;  /* 0x0000000b1bff7c12 */ /* 0x000fe2000f86c0ff */
[----:B------:R-:W-:Y:S01]  /*e420*/  IMAD.IADD R35, R10, 0x1, -R41 ;  /* 0x000000010a237824 */ /* 0x000fe200078e0a29 */
[C---:B------:R-:W-:Y:S01]  /*e430*/  IADD3 R39, PT, PT, R9.reuse, 0x3, -R38 ;  /* 0x0000000309277810 */ /* 0x040fe20007ffe826 */
[----:B------:R-:W-:Y:S01]  /*e440*/  @P1 IMAD.IADD R39, R38, 0x1, R23 ;  /* 0x0000000126271824 */ /* 0x000fe200078e0217 */
[----:B------:R-:W-:Y:S01]  /*e450*/  LOP3.LUT P1, RZ, R20, UR11, RZ, 0xc0, !PT ;  /* 0x0000000b14ff7c12 */ /* 0x000fe2000f82c0ff */
[----:B------:R-:W-:Y:S01]  /*e460*/  IMAD.IADD R38, R40, 0x1, -R33 ;  /* 0x0000000128267824 */ /* 0x000fe200078e0a21 */
[----:B------:R-:W-:Y:S01]  /*e470*/  IADD3 R32, PT, PT, R9, 0x2, -R40 ;  /* 0x0000000209207810 */ /* 0x000fe20007ffe828 */
[----:B------:R-:W-:Y:S01]  /*e480*/  UMOV UR11, 0x400 ;  /* 0x00000400000b7882 */ /* 0x000fe20000000000 */
[----:B------:R-:W-:Y:S01]  /*e490*/  @P2 IADD3 R32, PT, PT, R23, R40, RZ ;  /* 0x0000002817202210 */ /* 0x000fe20007ffe0ff */
[----:B------:R-:W-:Y:S01]  /*e4a0*/  IMAD.IADD R22, R38, 0x1, -R22 ;  /* 0x0000000126167824 */ /* 0x000fe200078e0a16 */
[--C-:B------:R-:W-:Y:S01]  /*e4b0*/  IADD3 R33, PT, PT, R9, 0x1, -R38.reuse ;  /* 0x0000000109217810 */ /* 0x100fe20007ffe826 */
[----:B-----5:R-:W-:Y:S01]  /*e4c0*/  ULEA UR11, UR18, UR11, 0x18 ;  /* 0x0000000b120b7291 */ /* 0x020fe2000f8ec0ff */
[C---:B------:R-:W-:Y:S01]  /*e4d0*/  @P4 IADD3 R35, PT, PT, R23.reuse, R41, RZ ;  /* 0x0000002917234210 */ /* 0x040fe20007ffe0ff */
[----:B------:R-:W-:Y:S01]  /*e4e0*/  @P3 IMAD.IADD R33, R23, 0x1, R38 ;  /* 0x0000000117213824 */ /* 0x000fe200078e0226 */
[----:B------:R-:W-:-:S02]  /*e4f0*/  LEA.HI R39, R39, R39, RZ, 0x1b ;  /* 0x0000002727277211 */ /* 0x000fc400078fd8ff */
[----:B------:R-:W-:Y:S01]  /*e500*/  LEA.HI R41, R36, R36, RZ, 0x1b ;  /* 0x0000002424297211 */ /* 0x000fe200078fd8ff */
[----:B------:R-:W-:Y:S01]  /*e510*/  IMAD.IADD R36, R9, 0x1, -R22 ;  /* 0x0000000109247824 */ /* 0x000fe200078e0a16 */
[----:B------:R-:W-:Y:S02]  /*e520*/  @P1 IADD3 R36, PT, PT, R23, R22, RZ ;  /* 0x0000001617241210 */ /* 0x000fe40007ffe0ff */
[----:B------:R-:W-:Y:S02]  /*e530*/  LEA.HI R32, R32, R32, RZ, 0x1b ;  /* 0x0000002020207211 */ /* 0x000fe400078fd8ff */
        /* <DEDUP_REMOVED lines=59> */
.L_x_131:
        /* <DEDUP_REMOVED lines=15> */
.L_x_130:
[----:B------:R-:W-:Y:S05]  /*e9e0*/  BSYNC.RECONVERGENT B1 ;  /* 0x0000000000017941 */ /* 0x000fea0003800200 */
.L_x_129:
[----:B------:R-:W-:Y:S01]  /*e9f0*/  IMAD.SHL.U32 R30, R30, 0x2, RZ ;  /* 0x000000021e1e7824 */ /* 0x000fe200078e00ff */
[----:B------:R-:W-:Y:S01]  /*ea00*/  BAR.SYNC.DEFER_BLOCKING 0x0 ;  /* 0x0000000000007b1d */ /* 0x000fe20000010000 */
[----:B------:R-:W-:-:S03]  /*ea10*/  SHF.R.U32.HI R38, RZ, 0x1, R38 ;  /* 0x00000001ff267819 */ /* 0x000fc60000011626 */
[----:B------:R-:W-:-:S13]  /*ea20*/  ISETP.GT.AND P1, PT, R30, UR15, PT ;  /* 0x0000000f1e007c0c */ /* 0x000fda000bf24270 */
[----:B------:R-:W-:Y:S05]  /*ea30*/  @!P1 BRA `(.L_x_131) ;  /* 0xfffffffc00ac9947 */ /* 0x000fea000383ffff */
.L_x_128:
[----:B------:R-:W-:Y:S05]  /*ea40*/  BSYNC.RECONVERGENT B0 ;  /* 0x0000000000007941 */ /* 0x000fea0003800200 */
.L_x_127:
        /* <DEDUP_REMOVED lines=35> */
.L_x_134:
[----:B------:R-:W-:Y:S05]  /*ec80*/  BSYNC.RECONVERGENT B0 ;  /* 0x0000000000007941 */ /* 0x000fea0003800200 */
.L_x_133:
        /* <DEDUP_REMOVED lines=20> */
.L_x_136:
[----:B------:R-:W-:Y:S05]  /*edd0*/  BSYNC.RECONVERGENT B0 ;  /* 0x0000000000007941 */ /* 0x000fea0003800200 */
.L_x_135:
        /* <DEDUP_REMOVED lines=20> */
.L_x_138:
[----:B------:R-:W-:Y:S05]  /*ef20*/  BSYNC.RECONVERGENT B0 ;  /* 0x0000000000007941 */ /* 0x000fea0003800200 */
.L_x_137:
        /* <DEDUP_REMOVED lines=20> */
.L_x_140:
[----:B------:R-:W-:Y:S05]  /*f070*/  BSYNC.RECONVERGENT B0 ;  /* 0x0000000000007941 */ /* 0x000fea0003800200 */
.L_x_139:
        /* <DEDUP_REMOVED lines=20> */
.L_x_142:
[----:B------:R-:W-:Y:S05]  /*f1c0*/  BSYNC.RECONVERGENT B0 ;  /* 0x0000000000007941 */ /* 0x000fea0003800200 */
.L_x_141:
        /* <DEDUP_REMOVED lines=20> */
.L_x_144:
[----:B------:R-:W-:Y:S05]  /*f310*/  BSYNC.RECONVERGENT B0 ;  /* 0x0000000000007941 */ /* 0x000fea0003800200 */
.L_x_143:
        /* <DEDUP_REMOVED lines=20> */
.L_x_146:
[----:B------:R-:W-:Y:S05]  /*f460*/  BSYNC.RECONVERGENT B0 ;  /* 0x0000000000007941 */ /* 0x000fea0003800200 */
.L_x_145:
        /* <DEDUP_REMOVED lines=20> */
.L_x_148:
[----:B------:R-:W-:Y:S05]  /*f5b0*/  BSYNC.RECONVERGENT B0 ;  /* 0x0000000000007941 */ /* 0x000fea0003800200 */
.L_x_147:
        /* <DEDUP_REMOVED lines=20> */
.L_x_150:
[----:B------:R-:W-:Y:S05]  /*f700*/  BSYNC.RECONVERGENT B0 ;  /* 0x0000000000007941 */ /* 0x000fea0003800200 */
.L_x_149:
        /* <DEDUP_REMOVED lines=343> */
[----:B------:R-:W-:Y:S01]  /*10c80*/  ULOP3.LUT UR16, UR16, 0x2, URZ, 0xc0, !UPT ;  /* 0x0000000210107892 */ /* 0x000fe2000f8ec0ff */
[----:B------:R-:W-:Y:S02]  /*10c90*/  IMAD.U32 R31, RZ, RZ, UR10 ;  /* 0x0000000aff1f7e24 */ /* 0x000fe4000f8e00ff */
[----:B0-----:R-:W-:-:S03]  /*10ca0*/  IMAD.U32 R38, RZ, RZ, UR10 ;  /* 0x0000000aff267e24 */ /* 0x001fc6000f8e00ff */
[----:B------:R-:W-:-:S05]  /*10cb0*/  IMAD R21, R18, UR16, RZ ;  /* 0x0000001012157c24 */ /* 0x000fca000f8e02ff */
[----:B------:R-:W-:Y:S02]  /*10cc0*/  IADD3 R30, PT, PT, R21, -0x1, RZ ;  /* 0xffffffff151e7810 */ /* 0x000fe40007ffe0ff */
[-C--:B------:R-:W-:Y:S02]  /*10cd0*/  LEA.HI R38, R38, R21.reuse, RZ, 0x2 ;  /* 0x0000001526267211 */ /* 0x080fe400078f10ff */
        /* <DEDUP_REMOVED lines=10> */
.L_x_132:
[----:B01234-:R-:W0:Y:S01]  /*10d80*/  LDS R21, [R19+-0x4] ;  /* 0xfffffc0013157984 */ /* 0x01fe220000000800 */
[----:B------:R-:W-:Y:S01]  /*10d90*/  UMOV UR16, 0x1 ;  /* 0x0000000100107882 */ /* 0x000fe20000000000 */
[----:B------:R-:W-:Y:S01]  /*10da0*/  IADD3 R37, PT, PT, R10, 0x1, RZ ;  /* 0x000000010a257810 */ /* 0x000fe20007ffe0ff */
[----:B------:R-:W-:Y:S01]  /*10db0*/  USHF.L.U32 UR11, UR16, UR11, URZ ;  /* 0x0000000b100b7299 */ /* 0x000fe200080006ff */
[----:B------:R-:W1:Y:S01]  /*10dc0*/  S2R R31, SR_TID.X ;  /* 0x00000000001f7919 */ /* 0x000e620000002100 */
[----:B------:R-:W2:Y:S01]  /*10dd0*/  S2UR UR17, SR_CgaCtaId ;  /* 0x00000000001179c3 */ /* 0x000ea20000008800 */
[----:B------:R-:W-:Y:S01]  /*10de0*/  UMOV UR16, 0x400 ;  /* 0x0000040000107882 */ /* 0x000fe20000000000 */
[----:B------:R-:W-:Y:S01]  /*10df0*/  IMAD R40, R0, 0x4, R37 ;  /* 0x0000000400287824 */ /* 0x000fe200078e0225 */
[----:B------:R-:W3:Y:S01]  /*10e00*/  LDS R39, [R11] ;  /* 0x000000000b277984 */ /* 0x000ee20000000800 */
[----:B------:R-:W-:Y:S01]  /*10e10*/  LOP3.LUT P1, RZ, R29, UR11, RZ, 0xc0, !PT ;  /* 0x0000000b1dff7c12 */ /* 0x000fe2000f82c0ff */
[----:B------:R-:W-:Y:S01]  /*10e20*/  BSSY.RECONVERGENT B0, `(.L_x_151) ;  /* 0x000007e000007945 */ /* 0x000fe20003800200 */
[----:B------:R-:W-:Y:S01]  /*10e30*/  LOP3.LUT P2, RZ, R28, UR11, RZ, 0xc0, !PT ;  /* 0x0000000b1cff7c12 */ /* 0x000fe2000f84c0ff */
[----:B------:R-:W4:Y:S01]  /*10e40*/  LDS R38, [R12] ;  /* 0x000000000c267984 */ /* 0x000f220000000800 */
[----:B------:R-:W-:Y:S01]  /*10e50*/  IADD3 R30, PT, PT, R40, 0x1, RZ ;  /* 0x00000001281e7810 */ /* 0x000fe20007ffe0ff */
[----:B------:R-:W5:Y:S01]  /*10e60*/  S2UR UR18, SR_CgaCtaId ;  /* 0x00000000001279c3 */ /* 0x000f620000008800 */
[----:B------:R-:W-:-:S02]  /*10e70*/  LOP3.LUT P3, RZ, R24, UR11, RZ, 0xc0, !PT ;  /* 0x0000000b18ff7c12 */ /* 0x000fc4000f86c0ff */
        /* <DEDUP_REMOVED lines=18> */
[----:B------:R-:W-:Y:S01]  /*10fa0*/  IADD3 R34, PT, PT, R10, 0x1, -R39 ;  /* 0x000000010a227810 */ /* 0x000fe20007ffe827 */
[----:B----4-:R-:W-:Y:S01]  /*10fb0*/  IMAD.IADD R40, R38, 0x1, -R32 ;  /* 0x0000000126287824 */ /* 0x010fe200078e0a20 */
[----:B------:R-:W-:Y:S01]  /*10fc0*/  @P3 IADD3 R34, PT, PT, R21, R39, RZ ;  /* 0x0000002715223210 */ /* 0x000fe20007ffe0ff */
[----:B------:R-:W-:Y:S01]  /*10fd0*/  IMAD.IADD R35, R10, 0x1, -R41 ;  /* 0x000000010a237824 */ /* 0x000fe200078e0a29 */
[----:B------:R-:W-:Y:S01]  /*10fe0*/  IADD3 R39, PT, PT, R9, 0x3, -R38 ;  /* 0x0000000309277810 */ /* 0x000fe20007ffe826 */
[----:B------:R-:W-:Y:S01]  /*10ff0*/  @P1 IMAD.IADD R39, R38, 0x1, R21 ;  /* 0x0000000126271824 */ /* 0x000fe200078e0215 */
[----:B------:R-:W-:Y:S01]  /*11000*/  LOP3.LUT P3, RZ, R25, UR11, RZ, 0xc0, !PT ;  /* 0x0000000b19ff7c12 */ /* 0x000fe2000f86c0ff */
[----:B------:R-:W-:Y:S01]  /*11010*/  @P4 IMAD.IADD R35, R21, 0x1, R41 ;  /* 0x0000000115234824 */ /* 0x000fe200078e0229 */
[----:B------:R-:W-:Y:S01]  /*11020*/  LOP3.LUT P1, RZ, R22, UR11, RZ, 0xc0, !PT ;  /* 0x0000000b16ff7c12 */ /* 0x000fe2000f82c0ff */
[----:B------:R-:W-:Y:S01]  /*11030*/  UMOV UR11, 0x400 ;  /* 0x00000400000b7882 */ /* 0x000fe20000000000 */
[----:B------:R-:W-:Y:S01]  /*11040*/  IADD3 R38, PT, PT, -R33, R40, RZ ;  /* 0x0000002821267210 */ /* 0x000fe20007ffe1ff */
[----:B-----5:R-:W-:Y:S01]  /*11050*/  ULEA UR11, UR18, UR11, 0x18 ;  /* 0x0000000b120b7291 */ /* 0x020fe2000f8ec0ff */
[--C-:B------:R-:W-:Y:S01]  /*11060*/  IADD3 R32, PT, PT, R9, 0x2, -R40.reuse ;  /* 0x0000000209207810 */ /* 0x100fe20007ffe828 */
[----:B------:R-:W-:Y:S01]  /*11070*/  @P2 IMAD.IADD R32, R21, 0x1, R40 ;  /* 0x0000000115202824 */ /* 0x000fe200078e0228 */
[----:B------:R-:W-:Y:S01]  /*11080*/  IADD3 R33, PT, PT, R9, 0x1, -R38 ;  /* 0x0000000109217810 */ /* 0x000fe20007ffe826 */
[----:B------:R-:W-:Y:S01]  /*11090*/  IMAD.IADD R20, R38, 0x1, -R20 ;  /* 0x0000000126147824 */ /* 0x000fe200078e0a14 */
[----:B------:R-:W-:-:S02]  /*110a0*/  LEA.HI R41, R36, R36, RZ, 0x1b ;  /* 0x0000002424297211 */ /* 0x000fc400078fd8ff */
[----:B------:R-:W-:Y:S01]  /*110b0*/  LEA.HI R39, R39, R39, RZ, 0x1b ;  /* 0x0000002727277211 */ /* 0x000fe200078fd8ff */
[----:B------:R-:W-:Y:S01]  /*110c0*/  @P3 IMAD.IADD R33, R21, 0x1, R38 ;  /* 0x0000000115213824 */ /* 0x000fe200078e0226 */
[----:B------:R-:W-:Y:S01]  /*110d0*/  IADD3 R36, PT, PT, R9, -R20, RZ ;  /* 0x8000001409247210 */ /* 0x000fe20007ffe0ff */
[----:B------:R-:W-:Y:S01]  /*110e0*/  @P1 IMAD.IADD R36, R21, 0x1, R20 ;  /* 0x0000000115241824 */ /* 0x000fe200078e0214 */
        /* <DEDUP_REMOVED lines=58> */
[----:B0-----:R-:W-:Y:S02]  /*11490*/  HFMA2 R30, -RZ, RZ, 0, 5.9604644775390625e-08 ;  /* 0x00000001ff1e7431 */ /* 0x001fe400000001ff */
[----:B------:R-:W-:-:S07]  /*114a0*/  IMAD.U32 R38, RZ, RZ, UR15 ;  /* 0x0000000fff267e24 */ /* 0x000fce000f8e00ff */
.L_x_155:
        /* <DEDUP_REMOVED lines=15> */
.L_x_154:
[----:B------:R-:W-:Y:S05]  /*115a0*/  BSYNC.RECONVERGENT B1 ;  /* 0x0000000000017941 */ /* 0x000fea0003800200 */
.L_x_153:
[----:B------:R-:W-:Y:S01]  /*115b0*/  SHF.L.U32 R30, R30, 0x1, RZ ;  /* 0x000000011e1e7819 */ /* 0x000fe200000006ff */
[----:B------:R-:W-:Y:S01]  /*115c0*/  BAR.SYNC.DEFER_BLOCKING 0x0 ;  /* 0x0000000000007b1d */ /* 0x000fe20000010000 */
[----:B------:R-:W-:Y:S02]  /*115d0*/  SHF.R.U32.HI R38, RZ, 0x1, R38 ;  /* 0x00000001ff267819 */ /* 0x000fe40000011626 */
[----:B------:R-:W-:-:S13]  /*115e0*/  ISETP.GT.AND P1, PT, R30, UR15, PT ;  /* 0x0000000f1e007c0c */ /* 0x000fda000bf24270 */
[----:B------:R-:W-:Y:S05]  /*115f0*/  @!P1 BRA `(.L_x_155) ;  /* 0xfffffffc00ac9947 */ /* 0x000fea000383ffff */
.L_x_152:
[----:B------:R-:W-:Y:S05]  /*11600*/  BSYNC.RECONVERGENT B0 ;  /* 0x0000000000007941 */ /* 0x000fea0003800200 */
.L_x_151:
        /* <DEDUP_REMOVED lines=9> */
[----:B0-----:R-:W-:-:S05]  /*116a0*/  @!P1 IADD3 R23, PT, PT, R23, R30, RZ ;  /* 0x0000001e17179210 */ /* 0x001fca0007ffe0ff */
        /* <DEDUP_REMOVED lines=25> */
.L_x_158:
[----:B------:R-:W-:Y:S05]  /*11840*/  BSYNC.RECONVERGENT B0 ;  /* 0x0000000000007941 */ /* 0x000fea0003800200 */
.L_x_157:
        /* <DEDUP_REMOVED lines=20> */
.L_x_160:
[----:B------:R-:W-:Y:S05]  /*11990*/  BSYNC.RECONVERGENT B0 ;  /* 0x0000000000007941 */ /* 0x000fea0003800200 */
.L_x_159:
        /* <DEDUP_REMOVED lines=20> */
.L_x_162:
[----:B------:R-:W-:Y:S05]  /*11ae0*/  BSYNC.RECONVERGENT B0 ;  /* 0x0000000000007941 */ /* 0x000fea0003800200 */
.L_x_161:
        /* <DEDUP_REMOVED lines=20> */
.L_x_164:
[----:B------:R-:W-:Y:S05]  /*11c30*/  BSYNC.RECONVERGENT B0 ;  /* 0x0000000000007941 */ /* 0x000fea0003800200 */
.L_x_163:
        /* <DEDUP_REMOVED lines=20> */
.L_x_166:
[----:B------:R-:W-:Y:S05]  /*11d80*/  BSYNC.RECONVERGENT B0 ;  /* 0x0000000000007941 */ /* 0x000fea0003800200 */
.L_x_165:
        /* <DEDUP_REMOVED lines=20> */
.L_x_168:
[----:B------:R-:W-:Y:S05]  /*11ed0*/  BSYNC.RECONVERGENT B0 ;  /* 0x0000000000007941 */ /* 0x000fea0003800200 */
.L_x_167:
        /* <DEDUP_REMOVED lines=20> */
.L_x_170:
[----:B------:R-:W-:Y:S05]  /*12020*/  BSYNC.RECONVERGENT B0 ;  /* 0x0000000000007941 */ /* 0x000fea0003800200 */
.L_x_169:
        /* <DEDUP_REMOVED lines=20> */
.L_x_172:
[----:B------:R-:W-:Y:S05]  /*12170*/  BSYNC.RECONVERGENT B0 ;  /* 0x0000000000007941 */ /* 0x000fea0003800200 */
.L_x_171:
        /* <DEDUP_REMOVED lines=20> */
.L_x_174:
[----:B------:R-:W-:Y:S05]  /*122c0*/  BSYNC.RECONVERGENT B0 ;  /* 0x0000000000007941 */ /* 0x000fea0003800200 */
.L_x_173:
        /* <DEDUP_REMOVED lines=356> */
[----:B0-----:R-:W-:-:S05]  /*13910*/  IADD3 R23, PT, PT, R23, R30, RZ ;  /* 0x0000001e17177210 */ /* 0x001fca0007ffe0ff */
[----:B------:R0:W-:Y:S01]  /*13920*/  STS [R38+-0x4], R23 ;  /* 0xfffffc1726007388 */ /* 0x0001e20000000800 */
[----:B------:R-:W-:Y:S06]  /*13930*/  BAR.SYNC.DEFER_BLOCKING 0x0 ;  /* 0x0000000000007b1d */ /* 0x000fec0000010000 */
.L_x_156:
[----:B01234-:R-:W0:Y:S01]  /*13940*/  LDS R23, [R19+-0x4] ;  /* 0xfffffc0013177984 */ /* 0x01fe220000000800 */
[----:B------:R-:W-:Y:S01]  /*13950*/  UMOV UR16, 0x1 ;  /* 0x0000000100107882 */ /* 0x000fe20000000000 */
[----:B------:R-:W-:Y:S01]  /*13960*/  VIADD R37, R10, 0x1 ;  /* 0x000000010a257836 */ /* 0x000fe20000000000 */
[----:B------:R-:W-:Y:S01]  /*13970*/  USHF.L.U32 UR11, UR16, UR11, URZ ;  /* 0x0000000b100b7299 */ /* 0x000fe200080006ff */
[----:B------:R-:W1:Y:S01]  /*13980*/  LDS R39, [R11] ;  /* 0x000000000b277984 */ /* 0x000e620000000800 */
[----:B------:R-:W2:Y:S01]  /*13990*/  S2UR UR17, SR_CgaCtaId ;  /* 0x00000000001179c3 */ /* 0x000ea20000008800 */
[----:B------:R-:W-:Y:S01]  /*139a0*/  IMAD R40, R0, 0x4, R37 ;  /* 0x0000000400287824 */ /* 0x000fe200078e0225 */
[----:B------:R-:W-:Y:S01]  /*139b0*/  UMOV UR16, 0x400 ;  /* 0x0000040000107882 */ /* 0x000fe20000000000 */
[----:B------:R-:W3:Y:S01]  /*139c0*/  S2R R31, SR_TID.X ;  /* 0x00000000001f7919 */ /* 0x000ee20000002100 */
        /* <DEDUP_REMOVED lines=9> */
[----:B0-----:R-:W-:Y:S01]  /*13a60*/  LOP3.LUT R23, RZ, R23, RZ, 0x33, !PT ;  /* 0x00000017ff177212 */ /* 0x001fe200078e33ff */
[----:B---3--:R-:W-:Y:S01]  /*13a70*/  IMAD.IADD R31, R31, 0x1, R0 ;  /* 0x000000011f1f7824 */ /* 0x008fe200078e0200 */
[----:B-1----:R-:W-:-:S03]  /*13a80*/  IADD3 R37, PT, PT, R10, 0x3, -R39 ;  /* 0x000000030a257810 */ /* 0x002fc60007ffe827 */
[----:B------:R-:W-:Y:S01]  /*13a90*/  VIADD R23, R23, UR4 ;  /* 0x0000000417177c36 */ /* 0x000fe20008000000 */
[----:B------:R-:W-:-:S04]  /*13aa0*/  SHF.L.U32 R31, R31, 0x2, RZ ;  /* 0x000000021f1f7819 */ /* 0x000fc800000006ff */
[----:B------:R-:W-:Y:S02]  /*13ab0*/  LEA.HI R30, R30, R31, RZ, 0x1b ;  /* 0x0000001f1e1e7211 */ /* 0x000fe400078fd8ff */
[C---:B------:R-:W-:Y:S02]  /*13ac0*/  @P1 IADD3 R37, PT, PT, R39.reuse, R23, RZ ;  /* 0x0000001727251210 */ /* 0x040fe40007ffe0ff */
        /* <DEDUP_REMOVED lines=8> */
[----:B------:R-:W-:Y:S01]  /*13b50*/  IMAD.IADD R41, R39, 0x1, -R34 ;  /* 0x0000000127297824 */ /* 0x000fe200078e0a22 */
[--C-:B------:R-:W-:Y:S01]  /*13b60*/  IADD3 R34, PT, PT, R10, 0x1, -R39.reuse ;  /* 0x000000010a227810 */ /* 0x100fe20007ffe827 */
[----:B------:R-:W-:Y:S01]  /*13b70*/  @P3 IMAD.IADD R34, R23, 0x1, R39 ;  /* 0x0000000117223824 */ /* 0x000fe200078e0227 */
[----:B----4-:R-:W-:Y:S01]  /*13b80*/  IADD3 R39, PT, PT, R9, 0x3, -R38 ;  /* 0x0000000309277810 */ /* 0x010fe20007ffe826 */
[----:B------:R-:W-:Y:S01]  /*13b90*/  IMAD.IADD R40, R38, 0x1, -R32 ;  /* 0x0000000126287824 */ /* 0x000fe200078e0a20 */
[----:B------:R-:W-:-:S02]  /*13ba0*/  LOP3.LUT P3, RZ, R27, UR11, RZ, 0xc0, !PT ;  /* 0x0000000b1bff7c12 */ /* 0x000fc4000f86c0ff */
[----:B------:R-:W-:Y:S01]  /*13bb0*/  @P1 IADD3 R39, PT, PT, R38, R23, RZ ;  /* 0x0000001726271210 */ /* 0x000fe20007ffe0ff */
[----:B------:R-:W-:Y:S01]  /*13bc0*/  IMAD.IADD R38, R40, 0x1, -R33 ;  /* 0x0000000128267824 */ /* 0x000fe200078e0a21 */
[----:B------:R-:W-:Y:S01]  /*13bd0*/  LOP3.LUT P1, RZ, R20, UR11, RZ, 0xc0, !PT ;  /* 0x0000000b14ff7c12 */ /* 0x000fe2000f82c0ff */
[----:B------:R-:W-:Y:S01]  /*13be0*/  UMOV UR11, 0x400 ;  /* 0x00000400000b7882 */ /* 0x000fe20000000000 */
[----:B------:R-:W-:Y:S01]  /*13bf0*/  IADD3 R32, PT, PT, R9, 0x2, -R40 ;  /* 0x0000000209207810 */ /* 0x000fe20007ffe828 */
[----:B------:R-:W-:Y:S01]  /*13c00*/  IMAD.IADD R22, R38, 0x1, -R22 ;  /* 0x0000000126167824 */ /* 0x000fe200078e0a16 */
[----:B------:R-:W-:Y:S01]  /*13c10*/  IADD3 R35, PT, PT, R10, -R41, RZ ;  /* 0x800000290a237210 */ /* 0x000fe20007ffe0ff */
[----:B------:R-:W-:Y:S01]  /*13c20*/  @P2 IMAD.IADD R32, R23, 0x1, R40 ;  /* 0x0000000117202824 */ /* 0x000fe200078e0228 */
[----:B------:R-:W-:Y:S01]  /*13c30*/  IADD3 R33, PT, PT, R9, 0x1, -R38 ;  /* 0x0000000109217810 */ /* 0x000fe20007ffe826 */
[----:B------:R-:W-:Y:S01]  /*13c40*/  @P4 IMAD.IADD R35, R23, 0x1, R41 ;  /* 0x0000000117234824 */ /* 0x000fe200078e0229 */
[----:B------:R-:W-:Y:S01]  /*13c50*/  LEA.HI R41, R36, R36, RZ, 0x1b ;  /* 0x0000002424297211 */ /* 0x000fe200078fd8ff */
[--C-:B------:R-:W-:Y:S01]  /*13c60*/  IMAD.IADD R36, R9, 0x1, -R22.reuse ;  /* 0x0000000109247824 */ /* 0x100fe200078e0a16 */
[----:B------:R-:W-:Y:S01]  /*13c70*/  @P3 IADD3 R33, PT, PT, R23, R38, RZ ;  /* 0x0000002617213210 */ /* 0x000fe20007ffe0ff */
[----:B-----5:R-:W-:Y:S01]  /*13c80*/  ULEA UR11, UR18, UR11, 0x18 ;  /* 0x0000000b120b7291 */ /* 0x020fe2000f8ec0ff */
[----:B------:R-:W-:Y:S01]  /*13c90*/  LEA.HI R39, R39, R39, RZ, 0x1b ;  /* 0x0000002727277211 */ /* 0x000fe200078fd8ff */
[----:B------:R-:W-:Y:S01]  /*13ca0*/  @P1 IMAD.IADD R36, R23, 0x1, R22 ;  /* 0x0000000117241824 */ /* 0x000fe200078e0216 */
[----:B------:R-:W-:-:S02]  /*13cb0*/  LEA.HI R32, R32, R32, RZ, 0x1b ;  /* 0x0000002020207211 */ /* 0x000fc400078fd8ff */
[----:B------:R-:W-:Y:S02]  /*13cc0*/  LEA R38, R37, UR16, 0x2 ;  /* 0x0000001025267c11 */ /* 0x000fe4000f8e10ff */
        /* <DEDUP_REMOVED lines=28> */
[----:B------:R0:W4:Y:S04]  /*13e90*/  LDS R26, [R30+0x8] ;  /* 0x000008001e1a7984 */ /* 0x0001280000000800 */
        /* <DEDUP_REMOVED lines=27> */
[----:B------:R-:W-:Y:S02]  /*14050*/  IMAD.MOV.U32 R30, RZ, RZ, 0x1 ;  /* 0x00000001ff1e7424 */ /* 0x000fe400078e00ff */
[----:B0-----:R-:W-:-:S07]  /*14060*/  IMAD.U32 R36, RZ, RZ, UR15 ;  /* 0x0000000fff247e24 */ /* 0x001fce000f8e00ff */
.L_x_179:
        /* <DEDUP_REMOVED lines=13> */
[----:B0-----:R-:W-:-:S05]  /*14140*/  IADD3 R31, PT, PT, R38, R31, RZ ;  /* 0x0000001f261f7210 */ /* 0x001fca0007ffe0ff */
[----:B------:R0:W-:Y:S02]  /*14150*/  STS [R40+-0x4], R31 ;  /* 0xfffffc1f28007388 */ /* 0x0001e40000000800 */
.L_x_178:
[----:B------:R-:W-:Y:S05]  /*14160*/  BSYNC.RECONVERGENT B1 ;  /* 0x0000000000017941 */ /* 0x000fea0003800200 */
.L_x_177:
[----:B------:R-:W-:Y:S01]  /*14170*/  IMAD.SHL.U32 R30, R30, 0x2, RZ ;  /* 0x000000021e1e7824 */ /* 0x000fe200078e00ff */
[----:B------:R-:W-:Y:S01]  /*14180*/  BAR.SYNC.DEFER_BLOCKING 0x0 ;  /* 0x0000000000007b1d */ /* 0x000fe20000010000 */
[----:B------:R-:W-:-:S03]  /*14190*/  SHF.R.U32.HI R36, RZ, 0x1, R36 ;  /* 0x00000001ff247819 */ /* 0x000fc60000011624 */
[----:B------:R-:W-:-:S13]  /*141a0*/  ISETP.GT.AND P1, PT, R30, UR15, PT ;  /* 0x0000000f1e007c0c */ /* 0x000fda000bf24270 */
[----:B------:R-:W-:Y:S05]  /*141b0*/  @!P1 BRA `(.L_x_179) ;  /* 0xfffffffc00ac9947 */ /* 0x000fea000383ffff */
.L_x_176:
[----:B------:R-:W-:Y:S05]  /*141c0*/  BSYNC.RECONVERGENT B0 ;  /* 0x0000000000007941 */ /* 0x000fea0003800200 */
.L_x_175:
[----:B------:R-:W-:Y:S05]  /*141d0*/  BRA.U !UP0, `(.L_x_180) ;  /* 0x0000002108c87547 */ /* 0x000fea000b800000 */
[----:B------:R-:W-:Y:S01]  /*141e0*/  ISETP.NE.AND P1, PT, R3, RZ, PT ;  /* 0x000000ff0300720c */ /* 0x000fe20003f25270 */
[----:B------:R-:W-:-:S12]  /*141f0*/  UISETP.NE.AND UP1, UPT, UR10, 0x1, UPT ;  /* 0x000000010a00788c */ /* 0x000fd8000bf25270 */
[----:B------:R-:W-:Y:S02]  /*14200*/  @!P1 VIADD R30, R15, UR10 ;  /* 0x0000000a0f1e9c36 */ /* 0x000fe40008000000 */
[----:B0-----:R-:W-:-:S05]  /*14210*/  @!P1 VIADD R31, R16, UR10 ;  /* 0x0000000a101f9c36 */ /* 0x001fca0008000000 */
[----:B------:R-:W-:-:S04]  /*14220*/  @!P1 LEA.HI R30, R30, R31, RZ, 0x1b ;  /* 0x0000001f1e1e9211 */ /* 0x000fc800078fd8ff */
[----:B------:R-:W-:Y:S02]  /*14230*/  @!P1 LEA R37, R30, R13, 0x2 ;  /* 0x0000000d1e259211 */ /* 0x000fe400078e10ff */
[----:B------:R-:W-:Y:S04]  /*14240*/  @!P1 LDS R30, [R14+-0x4] ;  /* 0xfffffc000e1e9984 */ /* 0x000fe80000000800 */
        /* <DEDUP_REMOVED lines=27> */
.L_x_182:
[----:B------:R-:W-:Y:S05]  /*14400*/  BSYNC.RECONVERGENT B0 ;  /* 0x0000000000007941 */ /* 0x000fea0003800200 */
.L_x_181:
        /* <DEDUP_REMOVED lines=10> */
[----:B------:R-:W-:-:S04]  /*144b0*/  IADD3 R31, PT, PT, R30, -0x1, RZ ;  /* 0xffffffff1e1f7810 */ /* 0x000fc80007ffe0ff */
[C---:B------:R-:W-:Y:S01]  /*144c0*/  LEA.HI.SX32 R30, R31.reuse, R30, 0x1b ;  /* 0x0000001e1f1e7211 */ /* 0x040fe200078fdaff */
[----:B------:R-:W-:-:S05]  /*144d0*/  VIADD R36, R31, UR17 ;  /* 0x000000111f247c36 */ /* 0x000fca0008000000 */
[----:B------:R-:W-:Y:S01]  /*144e0*/  LEA.HI.SX32 R38, R36, R37, 0x1b ;  /* 0x0000002524267211 */ /* 0x000fe200078fdaff */
[----:B------:R-:W-:-:S03]  /*144f0*/  IMAD R36, R30, 0x4, R13 ;  /* 0x000000041e247824 */ /* 0x000fc600078e020d */
[----:B------:R-:W-:Y:S02]  /*14500*/  LEA R37, R38, R13, 0x2 ;  /* 0x0000000d26257211 */ /* 0x000fe400078e10ff */
[----:B------:R-:W-:Y:S04]  /*14510*/  LDS R30, [R36+-0x4] ;  /* 0xfffffc00241e7984 */ /* 0x000fe80000000800 */
[----:B------:R-:W0:Y:S02]  /*14520*/  LDS R31, [R37+-0x4] ;  /* 0xfffffc00251f7984 */ /* 0x000e240000000800 */
[----:B0-----:R-:W-:-:S05]  /*14530*/  IMAD.IADD R30, R30, 0x1, R31 ;  /* 0x000000011e1e7824 */ /* 0x001fca00078e021f */
[----:B------:R2:W-:Y:S02]  /*14540*/  STS [R37+-0x4], R30 ;  /* 0xfffffc1e25007388 */ /* 0x0005e40000000800 */
.L_x_184:
[----:B------:R-:W-:Y:S05]  /*14550*/  BSYNC.RECONVERGENT B0 ;  /* 0x0000000000007941 */ /* 0x000fea0003800200 */
.L_x_183:
        /* <DEDUP_REMOVED lines=20> */
.L_x_186:
[----:B------:R-:W-:Y:S05]  /*146a0*/  BSYNC.RECONVERGENT B0 ;  /* 0x0000000000007941 */ /* 0x000fea0003800200 */
.L_x_185:
        /* <DEDUP_REMOVED lines=20> */
.L_x_188:
[----:B------:R-:W-:Y:S05]  /*147f0*/  BSYNC.RECONVERGENT B0 ;  /* 0x0000000000007941 */ /* 0x000fea0003800200 */
.L_x_187:
        /* <DEDUP_REMOVED lines=20> */
.L_x_190:
[----:B------:R-:W-:Y:S05]  /*14940*/  BSYNC.RECONVERGENT B0 ;  /* 0x0000000000007941 */ /* 0x000fea0003800200 */
.L_x_189:
        /* <DEDUP_REMOVED lines=20> */
.L_x_192:
[----:B------:R-:W-:Y:S05]  /*14a90*/  BSYNC.RECONVERGENT B0 ;  /* 0x0000000000007941 */ /* 0x000fea0003800200 */
.L_x_191:
        /* <DEDUP_REMOVED lines=20> */
.L_x_194:
[----:B------:R-:W-:Y:S05]  /*14be0*/  BSYNC.RECONVERGENT B0 ;  /* 0x0000000000007941 */ /* 0x000fea0003800200 */
.L_x_193:
        /* <DEDUP_REMOVED lines=20> */
.L_x_196:
[----:B------:R-:W-:Y:S05]  /*14d30*/  BSYNC.RECONVERGENT B0 ;  /* 0x0000000000007941 */ /* 0x000fea0003800200 */
.L_x_195:
        /* <DEDUP_REMOVED lines=20> */
.L_x_198:
[----:B------:R-:W-:Y:S05]  /*14e80*/  BSYNC.RECONVERGENT B0 ;  /* 0x0000000000007941 */ /* 0x000fea0003800200 */
.L_x_197:
[----:B------:R-:W-:Y:S01]  /*14e90*/  BAR.SYNC.DEFER_BLOCKING 0x0 ;  /* 0x0000000000007b1d */ /* 0x000fe20000010000 */
[----:B------:R-:W-:-:S09]  /*14ea0*/  UISETP.GE.U32.AND UP1, UPT, UR10, 0x400, UPT ;  /* 0x000004000a00788c */ /* 0x000fd2000bf26070 */
[----:B------:R-:W-:Y:S05]  /*14eb0*/  BRA.U !UP1, `(.L_x_180) ;  /* 0x0000001509907547 */ /* 0x000fea000b800000 */
[----:B------:R-:W-:Y:S02]  /*14ec0*/  ULOP3.LUT UR16, UR16, 0x3ffffe, URZ, 0xc0, !UPT ;  /* 0x003ffffe10107892 */ /* 0x000fe4000f8ec0ff */
[----:B------:R-:W-:-:S04]  /*14ed0*/  UISETP.GE.U32.AND UP1, UPT, UR10, 0x800, UPT ;  /* 0x000008000a00788c */ /* 0x000fc8000bf26070 */
[----:B01234-:R-:W-:Y:S01]  /*14ee0*/  IMAD R30, R18, UR16, RZ ;  /* 0x00000010121e7c24 */ /* 0x01ffe2000f8e02ff */
[----:B------:R-:W-:-:S04]  /*14ef0*/  USHF.R.U32.HI UR16, URZ, 0xa, UR10 ;  /* 0x0000000aff107899 */ /* 0x000fc8000801160a */
[C---:B------:R-:W-:Y:S02]  /*14f00*/  IADD3 R31, PT, PT, R30.reuse, -0x1, RZ ;  /* 0xffffffff1e1f7810 */ /* 0x040fe40007ffe0ff */
[----:B------:R-:W-:Y:S02]  /*14f10*/  VIADD R37, R30, UR16 ;  /* 0x000000101e257c36 */ /* 0x000fe40008000000 */
        /* <DEDUP_REMOVED lines=350> */
.L_x_180:
[----:B------:R-:W5:Y:S01]  /*16500*/  LDS R19, [R19+-0x4] ;  /* 0xfffffc0013137984 */ /* 0x000f620000000800 */
[----:B01234-:R-:W-:Y:S01]  /*16510*/  IMAD.MOV.U32 R30, RZ, RZ, 0x1 ;  /* 0x00000001ff1e7424 */ /* 0x01ffe200078e00ff */
[----:B------:R-:W0:Y:S01]  /*16520*/  S2UR UR16, SR_CgaCtaId ;  /* 0x00000000001079c3 */ /* 0x000e220000008800 */
[----:B------:R-:W-:Y:S01]  /*16530*/  VIADD R43, R10, 0x1 ;  /* 0x000000010a2b7836 */ /* 0x000fe20000000000 */
[----:B------:R-:W1:Y:S01]  /*16540*/  LDS R37, [R11] ;  /* 0x000000000b257984 */ /* 0x000e620000000800 */
[----:B------:R-:W-:Y:S01]  /*16550*/  BSSY.RECONVERGENT B0, `(.L_x_199) ;  /* 0x000009a000007945 */ /* 0x000fe20003800200 */
[----:B------:R-:W-:Y:S01]  /*16560*/  SHF.L.U32 R39, R30, UR11, RZ ;  /* 0x0000000b1e277c19 */ /* 0x000fe200080006ff */
[----:B------:R-:W-:Y:S01]  /*16570*/  IMAD R42, R0, 0x4, R43 ;  /* 0x00000004002a7824 */ /* 0x000fe200078e022b */
[----:B------:R-:W2:Y:S01]  /*16580*/  S2R R41, SR_TID.X ;  /* 0x0000000000297919 */ /* 0x000ea20000002100 */
[----:B------:R-:W-:Y:S01]  /*16590*/  UMOV UR11, 0x400 ;  /* 0x00000400000b7882 */ /* 0x000fe20000000000 */
[-C--:B------:R-:W-:Y:S01]  /*165a0*/  LOP3.LUT P2, RZ, R29, R39.reuse, RZ, 0xc0, !PT ;  /* 0x000000271dff7212 */ /* 0x080fe2000784c0ff */
[----:B------:R-:W3:Y:S01]  /*165b0*/  S2UR UR17, SR_CgaCtaId ;  /* 0x00000000001179c3 */ /* 0x000ee20000008800 */
[----:B------:R-:W4:Y:S01]  /*165c0*/  LDS R38, [R12] ;  /* 0x000000000c267984 */ /* 0x000f220000000800 */
[----:B------:R-:W-:-:S02]  /*165d0*/  LOP3.LUT P1, RZ, R28, R39, RZ, 0xc0, !PT ;  /* 0x000000271cff7212 */ /* 0x000fc4000782c0ff */
[-C--:B------:R-:W-:Y:S02]  /*165e0*/  LOP3.LUT P5, RZ, R23, R39.reuse, RZ, 0xc0, !PT ;  /* 0x0000002717ff7212 */ /* 0x080fe400078ac0ff */
[-C--:B------:R-:W-:Y:S02]  /*165f0*/  LOP3.LUT P6, RZ, R24, R39.reuse, RZ, 0xc0, !PT ;  /* 0x0000002718ff7212 */ /* 0x080fe400078cc0ff */
[-C--:B------:R-:W-:Y:S02]  /*16600*/  LOP3.LUT P4, RZ, R27, R39.reuse, RZ, 0xc0, !PT ;  /* 0x000000271bff7212 */ /* 0x080fe4000788c0ff */
[----:B------:R-:W-:Y:S01]  /*16610*/  LOP3.LUT P3, RZ, R26, R39, RZ, 0xc0, !PT ;  /* 0x000000271aff7212 */ /* 0x000fe2000786c0ff */
[----:B0-----:R-:W-:-:S03]  /*16620*/  ULEA UR11, UR16, UR11, 0x18 ;  /* 0x0000000b100b7291 */ /* 0x001fc6000f8ec0ff */
[----:B------:R-:W-:Y:S02]  /*16630*/  UMOV UR16, 0x400 ;  /* 0x0000040000107882 */ /* 0x000fe40000000000 */
[----:B---3--:R-:W-:Y:S01]  /*16640*/  ULEA UR16, UR17, UR16, 0x18 ;  /* 0x0000001011107291 */ /* 0x008fe2000f8ec0ff */
[----:B------:R-:W0:Y:S01]  /*16650*/  LDCU UR17, c[0x0][0x38c] ;  /* 0x00007180ff1177ac */ /* 0x000e220008000800 */
[----:B-----5:R-:W-:Y:S02]  /*16660*/  LOP3.LUT R31, RZ, R19, RZ, 0x33, !PT ;  /* 0x00000013ff1f7212 */ /* 0x020fe400078e33ff */
[----:B--2---:R-:W-:Y:S02]  /*16670*/  IADD3 R19, PT, PT, R41, R0, RZ ;  /* 0x0000000029137210 */ /* 0x004fe40007ffe0ff */
[----:B-1----:R-:W-:Y:S01]  /*16680*/  IADD3 R34, PT, PT, -R34, R37, RZ ;  /* 0x0000002522227210 */ /* 0x002fe20007ffe1ff */
[----:B------:R-:W-:Y:S01]  /*16690*/  VIADD R31, R31, UR4 ;  /* 0x000000041f1f7c36 */ /* 0x000fe20008000000 */
[----:B------:R-:W-:-:S03]  /*166a0*/  IADD3 R36, PT, PT, R10, 0x3, -R37 ;  /* 0x000000030a247810 */ /* 0x000fc60007ffe825 */
[----:B------:R-:W-:Y:S01]  /*166b0*/  @P2 IMAD.IADD R36, R37, 0x1, R31 ;  /* 0x0000000125242824 */ /* 0x000fe200078e021f */
[--C-:B------:R-:W-:Y:S01]  /*166c0*/  IADD3 R37, PT, PT, R10, 0x2, -R34.reuse ;  /* 0x000000020a257810 */ /* 0x100fe20007ffe822 */
[----:B------:R-:W-:Y:S01]  /*166d0*/  @P1 IMAD.IADD R37, R31, 0x1, R34 ;  /* 0x000000011f251824 */ /* 0x000fe200078e0222 */
[-C--:B------:R-:W-:Y:S02]  /*166e0*/  LOP3.LUT P2, RZ, R25, R39.reuse, RZ, 0xc0, !PT ;  /* 0x0000002719ff7212 */ /* 0x080fe4000784c0ff */
[----:B------:R-:W-:Y:S01]  /*166f0*/  LOP3.LUT P1, RZ, R22, R39, RZ, 0xc0, !PT ;  /* 0x0000002716ff7212 */ /* 0x000fe2000782c0ff */
[----:B------:R-:W-:Y:S01]  /*16700*/  IMAD.IADD R39, R34, 0x1, -R35 ;  /* 0x0000000122277824 */ /* 0x000fe200078e0a23 */
[----:B------:R-:W-:Y:S01]  /*16710*/  IADD3 R34, PT, PT, R42, 0x1, RZ ;  /* 0x000000012a227810 */ /* 0x000fe20007ffe0ff */
[----:B------:R-:W-:Y:S01]  /*16720*/  IMAD.SHL.U32 R35, R19, 0x4, RZ ;  /* 0x0000000413237824 */ /* 0x000fe200078e00ff */
[----:B------:R-:W-:Y:S01]  /*16730*/  LEA.HI R36, R36, R36, RZ, 0x1b ;  /* 0x0000002424247211 */ /* 0x000fe200078fd8ff */
[----:B------:R-:W-:Y:S01]  /*16740*/  IMAD.IADD R40, R39, 0x1, -R32 ;  /* 0x0000000127287824 */ /* 0x000fe200078e0a20 */
[----:B------:R-:W-:-:S02]  /*16750*/  LEA.HI R37, R37, R37, RZ, 0x1b ;  /* 0x0000002525257211 */ /* 0x000fc400078fd8ff */
[-C--:B------:R-:W-:Y:S02]  /*16760*/  LEA.HI R34, R34, R35.reuse, RZ, 0x1b ;  /* 0x0000002322227211 */ /* 0x080fe400078fd8ff */
[----:B------:R-:W-:Y:S02]  /*16770*/  LEA.HI R32, R42, R35, RZ, 0x1b ;  /* 0x000000232a207211 */ /* 0x000fe400078fd8ff */
[C---:B------:R-:W-:Y:S01]  /*16780*/  IADD3 R35, PT, PT, R10.reuse, 0x1, -R39 ;  /* 0x000000010a237810 */ /* 0x040fe20007ffe827 */
[----:B------:R-:W-:Y:S01]  /*16790*/  IMAD.IADD R10, R10, 0x1, -R40 ;  /* 0x000000010a0a7824 */ /* 0x000fe200078e0a28 */
[C---:B------:R-:W-:Y:S01]  /*167a0*/  @P5 IADD3 R10, PT, PT, R31.reuse, R40, RZ ;  /* 0x000000281f0a5210 */ /* 0x040fe20007ffe0ff */
[----:B----4-:R-:W-:Y:S01]  /*167b0*/  IMAD.IADD R40, R38, 0x1, -R33 ;  /* 0x0000000126287824 */ /* 0x010fe200078e0a21 */
[----:B------:R-:W-:Y:S01]  /*167c0*/  LEA R36, R36, UR11, 0x2 ;  /* 0x0000000b24247c11 */ /* 0x000fe2000f8e10ff */
[----:B------:R-:W-:Y:S01]  /*167d0*/  @P6 IMAD.IADD R35, R31, 0x1, R39 ;  /* 0x000000011f236824 */ /* 0x000fe200078e0227 */
[C---:B------:R-:W-:Y:S01]  /*167e0*/  IADD3 R39, PT, PT, R9.reuse, 0x3, -R38 ;  /* 0x0000000309277810 */ /* 0x040fe20007ffe826 */
[----:B------:R-:W-:Y:S01]  /*167f0*/  @P4 IMAD.IADD R39, R38, 0x1, R31 ;  /* 0x0000000126274824 */ /* 0x000fe200078e021f */
[----:B------:R-:W-:Y:S01]  /*16800*/  IADD3 R33, PT, PT, R9, 0x2, -R40 ;  /* 0x0000000209217810 */ /* 0x000fe20007ffe828 */
[----:B------:R-:W-:Y:S01]  /*16810*/  IMAD.IADD R38, R40, 0x1, -R21 ;  /* 0x0000000128267824 */ /* 0x000fe200078e0a15 */
[----:B------:R-:W-:Y:S01]  /*16820*/  @P3 IADD3 R33, PT, PT, R31, R40, RZ ;  /* 0x000000281f213210 */ /* 0x000fe20007ffe0ff */
[----:B------:R-:W-:Y:S01]  /*16830*/  STS [R36], R29 ;  /* 0x0000001d24007388 */ /* 0x000fe20000000800 */
[----:B------:R-:W-:Y:S01]  /*16840*/  LEA.HI R39, R39, R39, RZ, 0x1b ;  /* 0x0000002727277211 */ /* 0x000fe200078fd8ff */
[----:B------:R-:W-:Y:S01]  /*16850*/  IMAD.IADD R42, R38, 0x1, -R20 ;  /* 0x00000001262a7824 */ /* 0x000fe200078e0a14 */
[--C-:B------:R-:W-:Y:S01]  /*16860*/  IADD3 R20, PT, PT, R9, 0x1, -R38.reuse ;  /* 0x0000000109147810 */ /* 0x100fe20007ffe826 */
[----:B------:R-:W-:Y:S01]  /*16870*/  @P2 IMAD.IADD R20, R31, 0x1, R38 ;  /* 0x000000011f142824 */ /* 0x000fe200078e0226 */
[----:B------:R-:W-:Y:S01]  /*16880*/  LEA.HI R33, R33, R33, RZ, 0x1b ;  /* 0x0000002121217211 */ /* 0x000fe200078fd8ff */
[----:B------:R-:W-:Y:S01]  /*16890*/  IMAD.IADD R9, R9, 0x1, -R42 ;  /* 0x0000000109097824 */ /* 0x000fe200078e0a2a */
[----:B------:R-:W-:-:S02]  /*168a0*/  @P1 IADD3 R9, PT, PT, R31, R42, RZ ;  /* 0x0000002a1f091210 */ /* 0x000fc40007ffe0ff */
[----:B------:R-:W-:Y:S02]  /*168b0*/  LEA.HI R35, R35, R35, RZ, 0x1b ;  /* 0x0000002323237211 */ /* 0x000fe400078fd8ff */
[----:B------:R-:W-:Y:S02]  /*168c0*/  LEA R40, R39, UR11, 0x2 ;  /* 0x0000000b27287c11 */ /* 0x000fe4000f8e10ff */
        /* <DEDUP_REMOVED lines=8> */
[----:B------:R2:W-:Y:S01]  /*16950*/  STS [R33], R26 ;  /* 0x0000001a21007388 */ /* 0x0005e20000000800 */
[----:B------:R-:W-:Y:S02]  /*16960*/  LEA R20, R20, UR11, 0x2 ;  /* 0x0000000b14147c11 */ /* 0x000fe4000f8e10ff */
[----:B------:R-:W-:Y:S01]  /*16970*/  LEA R10, R10, UR11, 0x2 ;  /* 0x0000000b0a0a7c11 */ /* 0x000fe2000f8e10ff */
[----:B------:R-:W-:Y:S01]  /*16980*/  STS [R35], R24 ;  /* 0x0000001823007388 */ /* 0x000fe20000000800 */
[----:B------:R-:W-:Y:S01]  /*16990*/  LEA R9, R9, UR11, 0x2 ;  /* 0x0000000b09097c11 */ /* 0x000fe2000f8e10ff */
[----:B------:R-:W-:Y:S02]  /*169a0*/  ULEA UR11, UR14, UR16, 0x2 ;  /* 0x000000100e0b7291 */ /* 0x000fe4000f8e10ff */
[----:B------:R-:W-:Y:S01]  /*169b0*/  LEA R21, R32, UR16, 0x2 ;  /* 0x0000001020157c11 */ /* 0x000fe2000f8e10ff */
[----:B------:R-:W-:Y:S01]  /*169c0*/  STS [R20], R25 ;  /* 0x0000001914007388 */ /* 0x000fe20000000800 */
[----:B-1----:R-:W-:-:S02]  /*169d0*/  LEA.HI R27, R3, R3, RZ, 0x1b ;  /* 0x00000003031b7211 */ /* 0x002fc400078fd8ff */
[----:B--2---:R-:W-:Y:S01]  /*169e0*/  LEA R26, R34, UR16, 0x2 ;  /* 0x00000010221a7c11 */ /* 0x004fe2000f8e10ff */
[----:B------:R-:W-:Y:S01]  /*169f0*/  STS [R10], R23 ;  /* 0x000000170a007388 */ /* 0x000fe20000000800 */
[----:B------:R-:W-:-:S03]  /*16a00*/  LEA R27, R27, UR11, 0x2 ;  /* 0x0000000b1b1b7c11 */ /* 0x000fc6000f8e10ff */
[----:B------:R-:W-:Y:S01]  /*16a10*/  STS [R9], R22 ;  /* 0x0000001609007388 */ /* 0x000fe20000000800 */
[----:B------:R-:W-:Y:S06]  /*16a20*/  BAR.SYNC.DEFER_BLOCKING 0x0 ;  /* 0x0000000000007b1d */ /* 0x000fec0000010000 */
[----:B------:R-:W0:Y:S04]  /*16a30*/  LDS R7, [R7] ;  /* 0x0000000007077984 */ /* 0x000e280000000800 */
[----:B------:R-:W1:Y:S04]  /*16a40*/  LDS R5, [R5+0x4] ;  /* 0x0000040005057984 */ /* 0x000e680000000800 */
[----:B------:R-:W2:Y:S04]  /*16a50*/  LDS R8, [R8] ;  /* 0x0000000008087984 */ /* 0x000ea80000000800 */
[----:B------:R-:W3:Y:S04]  /*16a60*/  LDS R21, [R21+0x4] ;  /* 0x0000040015157984 */ /* 0x000ee80000000800 */
[----:B------:R-:W4:Y:S04]  /*16a70*/  LDS R2, [R2+0xc] ;  /* 0x00000c0002027984 */ /* 0x000f280000000800 */
[----:B------:R-:W5:Y:S04]  /*16a80*/  LDS R24, [R6+0x8] ;  /* 0x0000080006187984 */ /* 0x000f680000000800 */
[----:B------:R0:W5:Y:S04]  /*16a90*/  LDS R10, [R26+0x8] ;  /* 0x000008001a0a7984 */ /* 0x0001680000000800 */
[----:B------:R2:W5:Y:S01]  /*16aa0*/  LDS R20, [R6+0xc] ;  /* 0x00000c0006147984 */ /* 0x0005620000000800 */
[----:B0-----:R-:W-:-:S04]  /*16ab0*/  LEA.HI R26, R19, R19, RZ, 0x1b ;  /* 0x00000013131a7211 */ /* 0x001fc800078fd8ff */
[----:B------:R-:W-:Y:S02]  /*16ac0*/  LEA R26, R26, UR11, 0x2 ;  /* 0x0000000b1a1a7c11 */ /* 0x000fe4000f8e10ff */
[----:B------:R-:W-:Y:S02]  /*16ad0*/  SHF.R.U32.HI R7, RZ, UR17, R7 ;  /* 0x00000011ff077c19 */ /* 0x000fe40008011607 */
[----:B-1----:R-:W-:Y:S02]  /*16ae0*/  SHF.R.U32.HI R9, RZ, UR17, R5 ;  /* 0x00000011ff097c19 */ /* 0x002fe40008011605 */
[----:B------:R-:W-:Y:S02]  /*16af0*/  LOP3.LUT R5, R7, 0xff, RZ, 0xc0, !PT ;  /* 0x000000ff07057812 */ /* 0x000fe400078ec0ff */
[----:B--2---:R-:W-:Y:S02]  /*16b00*/  SHF.R.U32.HI R8, RZ, UR17, R8 ;  /* 0x00000011ff087c19 */ /* 0x004fe40008011608 */
[----:B------:R-:W-:-:S02]  /*16b10*/  LOP3.LUT R6, R9, 0xff, RZ, 0xc0, !PT ;  /* 0x000000ff09067812 */ /* 0x000fc400078ec0ff */
[----:B---3--:R-:W-:Y:S02]  /*16b20*/  SHF.R.U32.HI R21, RZ, UR17, R21 ;  /* 0x00000011ff157c19 */ /* 0x008fe40008011615 */
[----:B------:R-:W-:Y:S02]  /*16b30*/  ISETP.NE.AND P1, PT, R6, R5, PT ;  /* 0x000000050600720c */ /* 0x000fe40003f25270 */
[----:B----4-:R-:W-:Y:S02]  /*16b40*/  SHF.R.U32.HI R25, RZ, UR17, R2 ;  /* 0x00000011ff197c19 */ /* 0x010fe40008011602 */
[----:B------:R-:W-:Y:S02]  /*16b50*/  LOP3.LUT R2, R8, 0xff, RZ, 0xc0, !PT ;  /* 0x000000ff08027812 */ /* 0x000fe400078ec0ff */
[----:B------:R-:W-:Y:S02]  /*16b60*/  LOP3.LUT R7, R21, 0xff, RZ, 0xc0, !PT ;  /* 0x000000ff15077812 */ /* 0x000fe400078ec0ff */
[----:B-----5:R-:W-:-:S02]  /*16b70*/  SHF.R.U32.HI R24, RZ, UR17, R24 ;  /* 0x00000011ff187c19 */ /* 0x020fc40008011618 */
[----:B------:R-:W-:Y:S02]  /*16b80*/  SHF.R.U32.HI R8, RZ, UR17, R10 ;  /* 0x00000011ff087c19 */ /* 0x000fe4000801160a */
[----:B------:R-:W-:Y:S02]  /*16b90*/  ISETP.NE.AND P2, PT, R7, R2, PT ;  /* 0x000000020700720c */ /* 0x000fe40003f45270 */
[----:B------:R-:W-:Y:S02]  /*16ba0*/  SEL R10, R30, 0x2, P1 ;  /* 0x000000021e0a7807 */ /* 0x000fe40000800000 */
[----:B------:R-:W-:Y:S02]  /*16bb0*/  LOP3.LUT R9, R24, 0xff, RZ, 0xc0, !PT ;  /* 0x000000ff18097812 */ /* 0x000fe400078ec0ff */
[----:B------:R-:W-:Y:S01]  /*16bc0*/  SEL R30, R30, 0x2, P2 ;  /* 0x000000021e1e7807 */ /* 0x000fe20001000000 */
[----:B------:R-:W-:Y:S01]  /*16bd0*/  VIADD R22, R10, 0x1 ;  /* 0x000000010a167836 */ /* 0x000fe20000000000 */
[----:B------:R-:W-:-:S02]  /*16be0*/  LOP3.LUT R8, R8, 0xff, RZ, 0xc0, !PT ;  /* 0x000000ff08087812 */ /* 0x000fc400078ec0ff */
[----:B------:R-:W-:Y:S01]  /*16bf0*/  ISETP.NE.AND P1, PT, R9, R6, PT ;  /* 0x000000060900720c */ /* 0x000fe20003f25270 */
[----:B------:R-:W-:Y:S01]  /*16c00*/  VIADD R23, R30, 0x1 ;  /* 0x000000011e177836 */ /* 0x000fe20000000000 */
[----:B------:R-:W-:Y:S02]  /*16c10*/  SHF.R.U32.HI R20, RZ, UR17, R20 ;  /* 0x00000011ff147c19 */ /* 0x000fe40008011614 */
[----:B------:R-:W-:Y:S02]  /*16c20*/  ISETP.NE.AND P2, PT, R8, R7, PT ;  /* 0x000000070800720c */ /* 0x000fe40003f45270 */
[----:B------:R-:W-:Y:S02]  /*16c30*/  SEL R22, R22, 0x1, !P1 ;  /* 0x0000000116167807 */ /* 0x000fe40004800000 */
[----:B------:R-:W-:Y:S02]  /*16c40*/  LOP3.LUT R20, R20, 0xff, RZ, 0xc0, !PT ;  /* 0x000000ff14147812 */ /* 0x000fe400078ec0ff */
[----:B------:R-:W-:Y:S01]  /*16c50*/  LOP3.LUT R21, R25, 0xff, RZ, 0xc0, !PT ;  /* 0x000000ff19157812 */ /* 0x000fe200078ec0ff */
[----:B------:R-:W-:Y:S01]  /*16c60*/  VIADD R24, R22, 0x1 ;  /* 0x0000000116187836 */ /* 0x000fe20000000000 */
[----:B------:R-:W-:-:S02]  /*16c70*/  SEL R23, R23, 0x1, !P2 ;  /* 0x0000000117177807 */ /* 0x000fc40005000000 */
[----:B------:R-:W-:Y:S02]  /*16c80*/  ISETP.NE.AND P1, PT, R20, R9, PT ;  /* 0x000000091400720c */ /* 0x000fe40003f25270 */
[----:B------:R-:W-:Y:S02]  /*16c90*/  ISETP.NE.AND P2, PT, R21, R8, PT ;  /* 0x000000081500720c */ /* 0x000fe40003f45270 */
[----:B------:R-:W-:Y:S02]  /*16ca0*/  IADD3 R25, PT, PT, R23, 0x1, RZ ;  /* 0x0000000117197810 */ /* 0x000fe40007ffe0ff */
[----:B------:R-:W-:Y:S02]  /*16cb0*/  SEL R24, R24, 0x1, !P1 ;  /* 0x0000000118187807 */ /* 0x000fe40004800000 */
[----:B------:R-:W-:-:S03]  /*16cc0*/  SEL R25, R25, 0x1, !P2 ;  /* 0x0000000119197807 */ /* 0x000fc60005000000 */
[----:B------:R0:W-:Y:S04]  /*16cd0*/  STS [R11], R24 ;  /* 0x000000180b007388 */ /* 0x0001e80000000800 */
[----:B------:R0:W-:Y:S04]  /*16ce0*/  STS [R12], R25 ;  /* 0x000000190c007388 */ /* 0x0001e80000000800 */
[----:B------:R0:W-:Y:S04]  /*16cf0*/  STS [R27], R20 ;  /* 0x000000141b007388 */ /* 0x0001e80000000800 */
[----:B------:R0:W-:Y:S01]  /*16d00*/  STS [R26], R21 ;  /* 0x000000151a007388 */ /* 0x0001e20000000800 */
[----:B------:R-:W-:Y:S06]  /*16d10*/  BAR.SYNC.DEFER_BLOCKING 0x0 ;  /* 0x0000000000007b1d */ /* 0x000fec0000010000 */
[----:B------:R-:W-:Y:S05]  /*16d20*/  @!P0 BRA `(.L_x_200) ;  /* 0x0000000000708947 */ /* 0x000fea0003800000 */
[----:B0-----:R-:W-:Y:S02]  /*16d30*/  IMAD.MOV.U32 R12, RZ, RZ, 0x1 ;  /* 0x00000001ff0c7424 */ /* 0x001fe400078e00ff */
[----:B------:R-:W-:-:S07]  /*16d40*/  IMAD.U32 R26, RZ, RZ, UR15 ;  /* 0x0000000fff1a7e24 */ /* 0x000fce000f8e00ff */
.L_x_203:
        /* <DEDUP_REMOVED lines=8> */
[----:B------:R-:W-:Y:S02]  /*16dd0*/  LEA.HI.SX32 R38, R28, R29, 0x1b ;  /* 0x0000001d1c267211 */ /* 0x000fe400078fdaff */
[----:B------:R-:W-:Y:S02]  /*16de0*/  LEA R11, R36, UR11, 0x2 ;  /* 0x0000000b240b7c11 */ /* 0x000fe4000f8e10ff */
[----:B------:R-:W-:-:S04]  /*16df0*/  LEA R27, R38, UR11, 0x2 ;  /* 0x0000000b261b7c11 */ /* 0x000fc8000f8e10ff */
[----:B------:R-:W-:Y:S04]  /*16e00*/  LDS R11, [R11+-0x4] ;  /* 0xfffffc000b0b7984 */ /* 0x000fe80000000800 */
[----:B------:R-:W0:Y:S02]  /*16e10*/  LDS R28, [R27+-0x4] ;  /* 0xfffffc001b1c7984 */ /* 0x000e240000000800 */
[----:B0-----:R-:W-:-:S13]  /*16e20*/  ISETP.NE.AND P0, PT, R11, R28, PT ;  /* 0x0000001c0b00720c */ /* 0x001fda0003f05270 */
[--C-:B------:R-:W-:Y:S02]  /*16e30*/  @!P0 IMAD R28, R38, 0x4, R13.reuse ;  /* 0x00000004261c8824 */ /* 0x100fe400078e020d */
[----:B------:R-:W-:-:S04]  /*16e40*/  @!P0 IMAD R29, R36, 0x4, R13 ;  /* 0x00000004241d8824 */ /* 0x000fc800078e020d */
[----:B------:R-:W-:Y:S04]  /*16e50*/  @!P0 LDS R28, [R28+-0x4] ;  /* 0xfffffc001c1c8984 */ /* 0x000fe80000000800 */
[----:B------:R-:W0:Y:S02]  /*16e60*/  @!P0 LDS R31, [R29+-0x4] ;  /* 0xfffffc001d1f8984 */ /* 0x000e240000000800 */
[----:B0-----:R-:W-:-:S05]  /*16e70*/  @!P0 IADD3 R36, PT, PT, R28, R31, RZ ;  /* 0x0000001f1c248210 */ /* 0x001fca0007ffe0ff */
[----:B------:R0:W-:Y:S02]  /*16e80*/  @!P0 STS [R29+-0x4], R36 ;  /* 0xfffffc241d008388 */ /* 0x0001e40000000800 */
.L_x_202:
[----:B------:R-:W-:Y:S05]  /*16e90*/  BSYNC.RECONVERGENT B1 ;  /* 0x0000000000017941 */ /* 0x000fea0003800200 */
.L_x_201:
[----:B------:R-:W-:Y:S01]  /*16ea0*/  IMAD.SHL.U32 R12, R12, 0x2, RZ ;  /* 0x000000020c0c7824 */ /* 0x000fe200078e00ff */
[----:B------:R-:W-:Y:S01]  /*16eb0*/  BAR.SYNC.DEFER_BLOCKING 0x0 ;  /* 0x0000000000007b1d */ /* 0x000fe20000010000 */
[----:B------:R-:W-:-:S03]  /*16ec0*/  SHF.R.U32.HI R26, RZ, 0x1, R26 ;  /* 0x00000001ff1a7819 */ /* 0x000fc6000001161a */
[----:B------:R-:W-:-:S13]  /*16ed0*/  ISETP.GT.AND P0, PT, R12, UR15, PT ;  /* 0x0000000f0c007c0c */ /* 0x000fda000bf04270 */
[----:B------:R-:W-:Y:S05]  /*16ee0*/  @!P0 BRA `(.L_x_203) ;  /* 0xfffffffc00988947 */ /* 0x000fea000383ffff */
.L_x_200:
[----:B------:R-:W-:Y:S05]  /*16ef0*/  BSYNC.RECONVERGENT B0 ;  /* 0x0000000000007941 */ /* 0x000fea0003800200 */
.L_x_199:
[----:B------:R-:W-:Y:S05]  /*16f00*/  BRA.U !UP0, `(.L_x_204) ;  /* 0x0000002d08447547 */ /* 0x000fea000b800000 */
[----:B------:R-:W-:Y:S01]  /*16f10*/  ISETP.NE.AND P0, PT, R3, RZ, PT ;  /* 0x000000ff0300720c */ /* 0x000fe20003f05270 */
[----:B------:R-:W-:-:S12]  /*16f20*/  BSSY.RECONVERGENT B0, `(.L_x_205) ;  /* 0x0000010000007945 */ /* 0x000fd80003800200 */
[----:B------:R-:W-:Y:S05]  /*16f30*/  @P0 BRA `(.L_x_206) ;  /* 0x0000000000380947 */ /* 0x000fea0003800000 */
[C---:B0-----:R-:W-:Y:S01]  /*16f40*/  VIADD R11, R15.reuse, UR10 ;  /* 0x0000000a0f0b7c36 */ /* 0x041fe20008000000 */
[----:B------:R-:W-:Y:S01]  /*16f50*/  LEA.HI R15, R15, R16, RZ, 0x1b ;  /* 0x000000100f0f7211 */ /* 0x000fe200078fd8ff */
[----:B------:R-:W-:-:S05]  /*16f60*/  VIADD R12, R16, UR10 ;  /* 0x0000000a100c7c36 */ /* 0x000fca0008000000 */
[----:B------:R-:W-:Y:S02]  /*16f70*/  LEA.HI R16, R11, R12, RZ, 0x1b ;  /* 0x0000000c0b107211 */ /* 0x000fe400078fd8ff */
[----:B------:R-:W-:Y:S02]  /*16f80*/  LEA R12, R15, UR11, 0x2 ;  /* 0x0000000b0f0c7c11 */ /* 0x000fe4000f8e10ff */
[----:B------:R-:W-:-:S04]  /*16f90*/  LEA R11, R16, UR11, 0x2 ;  /* 0x0000000b100b7c11 */ /* 0x000fc8000f8e10ff */
[----:B------:R-:W-:Y:S04]  /*16fa0*/  LDS R12, [R12+-0x4] ;  /* 0xfffffc000c0c7984 */ /* 0x000fe80000000800 */
[----:B------:R-:W0:Y:S02]  /*16fb0*/  LDS R11, [R11+-0x4] ;  /* 0xfffffc000b0b7984 */ /* 0x000e240000000800 */
[----:B0-----:R-:W-:-:S13]  /*16fc0*/  ISETP.NE.AND P0, PT, R11, R12, PT ;  /* 0x0000000c0b00720c */ /* 0x001fda0003f05270 */
[----:B------:R-:W-:Y:S01]  /*16fd0*/  @!P0 LEA R15, R16, R13, 0x2 ;  /* 0x0000000d100f8211 */ /* 0x000fe200078e10ff */
[----:B------:R-:W-:Y:S04]  /*16fe0*/  @!P0 LDS R14, [R14+-0x4] ;  /* 0xfffffc000e0e8984 */ /* 0x000fe80000000800 */
[----:B------:R-:W0:Y:S02]  /*16ff0*/  @!P0 LDS R17, [R15+-0x4] ;  /* 0xfffffc000f118984 */ /* 0x000e240000000800 */
[----:B0-----:R-:W-:-:S05]  /*17000*/  @!P0 IMAD.IADD R16, R14, 0x1, R17 ;  /* 0x000000010e108824 */ /* 0x001fca00078e0211 */
[----:B------:R1:W-:Y:S02]  /*17010*/  @!P0 STS [R15+-0x4], R16 ;  /* 0xfffffc100f008388 */ /* 0x0003e40000000800 */
.L_x_206:
[----:B------:R-:W-:Y:S05]  /*17020*/  BSYNC.RECONVERGENT B0 ;  /* 0x0000000000007941 */ /* 0x000fea0003800200 */
.L_x_205:
[----:B------:R-:W-:Y:S01]  /*17030*/  BAR.SYNC.DEFER_BLOCKING 0x0 ;  /* 0x0000000000007b1d */ /* 0x000fe20000010000 */
[----:B------:R-:W-:-:S09]  /*17040*/  UISETP.NE.AND UP0, UPT, UR10, 0x1, UPT ;  /* 0x000000010a00788c */ /* 0x000fd2000bf05270 */
[----:B------:R-:W-:Y:S05]  /*17050*/  BRA.U !UP0, `(.L_x_204) ;  /* 0x0000002908f07547 */ /* 0x000fea000b800000 */
[----:B------:R-:W2:Y:S01]  /*17060*/  LDCU UR10, c[0x0][0x388] ;  /* 0x00007100ff0a77ac */ /* 0x000ea20008000800 */
[----:B------:R-:W-:Y:S01]  /*17070*/  ISETP.GT.U32.AND P0, PT, R3, 0x2, PT ;  /* 0x000000020300780c */ /* 0x000fe20003f04070 */
[----:B------:R-:W-:Y:S01]  /*17080*/  BSSY.RECONVERGENT B0, `(.L_x_207) ;  /* 0x0000019000007945 */ /* 0x000fe20003800200 */
[----:B--2---:R-:W-:-:S04]  /*17090*/  UIADD3 UR10, UPT, UPT, UR10, 0x3f, URZ ;  /* 0x0000003f0a0a7890 */ /* 0x004fc8000fffe0ff */
[----:B------:R-:W-:-:S04]  /*170a0*/  USHF.R.S32.HI UR15, URZ, 0x1f, UR10 ;  /* 0x0000001fff0f7899 */ /* 0x000fc8000801140a */
[----:B------:R-:W-:-:S04]  /*170b0*/  ULEA.HI UR15, UR15, UR10, URZ, 0x6 ;  /* 0x0000000a0f0f7291 */ /* 0x000fc8000f8f30ff */
[----:B------:R-:W-:-:S04]  /*170c0*/  USHF.R.S32.HI UR15, URZ, 0x7, UR15 ;  /* 0x00000007ff0f7899 */ /* 0x000fc8000801140f */
[----:B------:R-:W-:Y:S01]  /*170d0*/  USHF.R.U32.HI UR10, URZ, 0x1, UR15 ;  /* 0x00000001ff0a7899 */ /* 0x000fe2000801160f */
[----:B------:R-:W-:Y:S11]  /*170e0*/  @P0 BRA `(.L_x_208) ;  /* 0x0000000000480947 */ /* 0x000ff60003800000 */
[----:B------:R-:W-:-:S06]  /*170f0*/  ULOP3.LUT UR16, UR15, 0x7ffffffe, URZ, 0xc0, !UPT ;  /* 0x7ffffffe0f107892 */ /* 0x000fcc000f8ec0ff */
[----:B0-----:R-:W-:-:S04]  /*17100*/  IMAD R11, R18, UR16, RZ ;  /* 0x00000010120b7c24 */ /* 0x001fc8000f8e02ff */
[C---:B------:R-:W-:Y:S02]  /*17110*/  VIADD R12, R11.reuse, 0xffffffff ;  /* 0xffffffff0b0c7836 */ /* 0x040fe40000000000 */
[----:B-1----:R-:W-:-:S03]  /*17120*/  VIADD R15, R11, UR10 ;  /* 0x0000000a0b0f7c36 */ /* 0x002fc60008000000 */
[C---:B------:R-:W-:Y:S02]  /*17130*/  IADD3 R14, PT, PT, R12.reuse, UR10, RZ ;  /* 0x0000000a0c0e7c10 */ /* 0x040fe4000fffe0ff */
[----:B------:R-:W-:Y:S02]  /*17140*/  LEA.HI.SX32 R26, R12, R11, 0x1b ;  /* 0x0000000b0c1a7211 */ /* 0x000fe400078fdaff */
        /* <DEDUP_REMOVED lines=10> */
[----:B0-----:R-:W-:-:S05]  /*171f0*/  @!P0 IMAD.IADD R16, R14, 0x1, R17 ;  /* 0x000000010e108824 */ /* 0x001fca00078e0211 */
[----:B------:R2:W-:Y:S02]  /*17200*/  @!P0 STS [R15+-0x4], R16 ;  /* 0xfffffc100f008388 */ /* 0x0005e40000000800 */
.L_x_208:
[----:B------:R-:W-:Y:S05]  /*17210*/  BSYNC.RECONVERGENT B0 ;  /* 0x0000000000007941 */ /* 0x000fea0003800200 */
.L_x_207:
        /* <DEDUP_REMOVED lines=8> */
[----:B0-----:R-:W-:-:S04]  /*172a0*/  IMAD R11, R18, UR17, RZ ;  /* 0x00000011120b7c24 */ /* 0x001fc8000f8e02ff */
[C---:B-12---:R-:W-:Y:S01]  /*172b0*/  VIADD R15, R11.reuse, UR16 ;  /* 0x000000100b0f7c36 */ /* 0x046fe20008000000 */
[----:B------:R-:W-:-:S04]  /*172c0*/  IADD3 R12, PT, PT, R11, -0x1, RZ ;  /* 0xffffffff0b0c7810 */ /* 0x000fc80007ffe0ff */
[C---:B------:R-:W-:Y:S01]  /*172d0*/  LEA.HI.SX32 R26, R12.reuse, R11, 0x1b ;  /* 0x0000000b0c1a7211 */ /* 0x040fe200078fdaff */
[----:B------:R-:W-:-:S03]  /*172e0*/  VIADD R14, R12, UR16 ;  /* 0x000000100c0e7c36 */ /* 0x000fc60008000000 */
[----:B------:R-:W-:Y:S02]  /*172f0*/  LEA R12, R26, UR11, 0x2 ;  /* 0x0000000b1a0c7c11 */ /* 0x000fe4000f8e10ff */
[----:B------:R-:W-:-:S04]  /*17300*/  LEA.HI.SX32 R16, R14, R15, 0x1b ;  /* 0x0000000f0e107211 */ /* 0x000fc800078fdaff */
[----:B------:R-:W-:Y:S01]  /*17310*/  LEA R11, R16, UR11, 0x2 ;  /* 0x0000000b100b7c11 */ /* 0x000fe2000f8e10ff */
[----:B------:R-:W-:Y:S05]  /*17320*/  LDS R12, [R12+-0x4] ;  /* 0xfffffc000c0c7984 */ /* 0x000fea0000000800 */
[----:B------:R-:W0:Y:S02]  /*17330*/  LDS R11, [R11+-0x4] ;  /* 0xfffffc000b0b7984 */ /* 0x000e240000000800 */
[----:B0-----:R-:W-:-:S13]  /*17340*/  ISETP.NE.AND P0, PT, R11, R12, PT ;  /* 0x0000000c0b00720c */ /* 0x001fda0003f05270 */
[----:B------:R-:W-:Y:S01]  /*17350*/  @!P0 IMAD R14, R26, 0x4, R13 ;  /* 0x000000041a0e8824 */ /* 0x000fe200078e020d */
[----:B------:R-:W-:-:S05]  /*17360*/  @!P0 LEA R15, R16, R13, 0x2 ;  /* 0x0000000d100f8211 */ /* 0x000fca00078e10ff */
[----:B------:R-:W-:Y:S04]  /*17370*/  @!P0 LDS R14, [R14+-0x4] ;  /* 0xfffffc000e0e8984 */ /* 0x000fe80000000800 */
[----:B------:R-:W0:Y:S02]  /*17380*/  @!P0 LDS R17, [R15+-0x4] ;  /* 0xfffffc000f118984 */ /* 0x000e240000000800 */
[----:B0-----:R-:W-:-:S05]  /*17390*/  @!P0 IMAD.IADD R16, R14, 0x1, R17 ;  /* 0x000000010e108824 */ /* 0x001fca00078e0211 */
[----:B------:R3:W-:Y:S02]  /*173a0*/  @!P0 STS [R15+-0x4], R16 ;  /* 0xfffffc100f008388 */ /* 0x0007e40000000800 */
.L_x_210:
[----:B------:R-:W-:Y:S05]  /*173b0*/  BSYNC.RECONVERGENT B0 ;  /* 0x0000000000007941 */ /* 0x000fea0003800200 */
.L_x_209:
        /* <DEDUP_REMOVED lines=9> */
[C---:B------:R-:W-:Y:S02]  /*17450*/  VIADD R12, R11.reuse, 0xffffffff ;  /* 0xffffffff0b0c7836 */ /* 0x040fe40000000000 */
[----:B-123--:R-:W-:-:S03]  /*17460*/  VIADD R15, R11, UR10 ;  /* 0x0000000a0b0f7c36 */ /* 0x00efc60008000000 */
        /* <DEDUP_REMOVED lines=14> */
.L_x_212:
[----:B------:R-:W-:Y:S05]  /*17550*/  BSYNC.RECONVERGENT B0 ;  /* 0x0000000000007941 */ /* 0x000fea0003800200 */
.L_x_211:
        /* <DEDUP_REMOVED lines=9> */
[C---:B-1234-:R-:W-:Y:S01]  /*175f0*/  VIADD R15, R11.reuse, UR16 ;  /* 0x000000100b0f7c36 */ /* 0x05efe20008000000 */
        /* <DEDUP_REMOVED lines=15> */
.L_x_214:
[----:B------:R-:W-:Y:S05]  /*176f0*/  BSYNC.RECONVERGENT B0 ;  /* 0x0000000000007941 */ /* 0x000fea0003800200 */
.L_x_213:
        /* <DEDUP_REMOVED lines=10> */
[----:B-1234-:R-:W-:-:S03]  /*177a0*/  VIADD R15, R11, UR10 ;  /* 0x0000000a0b0f7c36 */ /* 0x01efc60008000000 */
        /* <DEDUP_REMOVED lines=14> */
.L_x_216:
[----:B------:R-:W-:Y:S05]  /*17890*/  BSYNC.RECONVERGENT B0 ;  /* 0x0000000000007941 */ /* 0x000fea0003800200 */
.L_x_215:
        /* <DEDUP_REMOVED lines=25> */
.L_x_218:
[----:B------:R-:W-:Y:S05]  /*17a30*/  BSYNC.RECONVERGENT B0 ;  /* 0x0000000000007941 */ /* 0x000fea0003800200 */
.L_x_217:
        /* <DEDUP_REMOVED lines=25> */
.L_x_220:
[----:B------:R-:W-:Y:S05]  /*17bd0*/  BSYNC.RECONVERGENT B0 ;  /* 0x0000000000007941 */ /* 0x000fea0003800200 */
.L_x_219:
        /* <DEDUP_REMOVED lines=25> */
.L_x_222:
[----:B------:R-:W-:Y:S05]  /*17d70*/  BSYNC.RECONVERGENT B0 ;  /* 0x0000000000007941 */ /* 0x000fea0003800200 */
.L_x_221:
        /* <DEDUP_REMOVED lines=25> */
.L_x_224:
[----:B------:R-:W-:Y:S05]  /*17f10*/  BSYNC.RECONVERGENT B0 ;  /* 0x0000000000007941 */ /* 0x000fea0003800200 */
.L_x_223:
[----:B------:R-:W-:Y:S01]  /*17f20*/  BAR.SYNC.DEFER_BLOCKING 0x0 ;  /* 0x0000000000007b1d */ /* 0x000fe20000010000 */
[----:B------:R-:W-:-:S09]  /*17f30*/  UISETP.GE.U32.AND UP0, UPT, UR15, 0x400, UPT ;  /* 0x000004000f00788c */ /* 0x000fd2000bf06070 */
[----:B------:R-:W-:Y:S05]  /*17f40*/  BRA.U !UP0, `(.L_x_204) ;  /* 0x0000001d08347547 */ /* 0x000fea000b800000 */
[----:B------:R-:W-:Y:S02]  /*17f50*/  ULOP3.LUT UR10, UR10, 0x3ffffe, URZ, 0xc0, !UPT ;  /* 0x003ffffe0a0a7892 */ /* 0x000fe4000f8ec0ff */
[----:B------:R-:W-:-:S04]  /*17f60*/  UISETP.GE.U32.AND UP0, UPT, UR15, 0x800, UPT ;  /* 0x000008000f00788c */ /* 0x000fc8000bf06070 */
[----:B0-----:R-:W-:Y:S01]  /*17f70*/  IMAD R11, R18, UR10, RZ ;  /* 0x0000000a120b7c24 */ /* 0x001fe2000f8e02ff */
[----:B------:R-:W-:-:S04]  /*17f80*/  USHF.R.U32.HI UR10, URZ, 0xa, UR15 ;  /* 0x0000000aff0a7899 */ /* 0x000fc8000801160f */
[C---:B------:R-:W-:Y:S02]  /*17f90*/  IADD3 R12, PT, PT, R11.reuse, -0x1, RZ ;  /* 0xffffffff0b0c7810 */ /* 0x040fe40007ffe0ff */
[----:B-1234-:R-:W-:Y:S02]  /*17fa0*/  VIADD R15, R11, UR10 ;  /* 0x0000000a0b0f7c36 */ /* 0x01efe40008000000 */
        /* <DEDUP_REMOVED lines=13> */
[----:B------:R0:W-:Y:S01]  /*18080*/  @!P0 STS [R15+-0x4], R16 ;  /* 0xfffffc100f008388 */ /* 0x0001e20000000800 */
[----:B------:R-:W-:Y:S06]  /*18090*/  BAR.SYNC.DEFER_BLOCKING 0x0 ;  /* 0x0000000000007b1d */ /* 0x000fec0000010000 */
[----:B------:R-:W-:Y:S05]  /*180a0*/  BRA.U !UP0, `(.L_x_204) ;  /* 0x0000001908dc7547 */ /* 0x000fea000b800000 */
[----:B------:R-:W-:Y:S02]  /*180b0*/  ULOP3.LUT UR10, UR10, 0x1ffffe, URZ, 0xc0, !UPT ;  /* 0x001ffffe0a0a7892 */ /* 0x000fe4000f8ec0ff */
[----:B------:R-:W-:-:S04]  /*180c0*/  UISETP.GE.U32.AND UP0, UPT, UR15, 0x1000, UPT ;  /* 0x000010000f00788c */ /* 0x000fc8000bf06070 */
[----:B------:R-:W-:Y:S01]  /*180d0*/  IMAD R11, R18, UR10, RZ ;  /* 0x0000000a120b7c24 */ /* 0x000fe2000f8e02ff */
[----:B------:R-:W-:-:S03]  /*180e0*/  USHF.R.U32.HI UR10, URZ, 0xb, UR15 ;  /* 0x0000000bff0a7899 */ /* 0x000fc6000801160f */
[----:B------:R-:W-:-:S03]  /*180f0*/  VIADD R12, R11, 0xffffffff ;  /* 0xffffffff0b0c7836 */ /* 0x000fc60000000000 */
[----:B0-----:R-:W-:Y:S02]  /*18100*/  VIADD R15, R11, UR10 ;  /* 0x0000000a0b0f7c36 */ /* 0x001fe40008000000 */
        /* <DEDUP_REMOVED lines=19> */
[----:B------:R-:W-:-:S04]  /*18240*/  USHF.R.U32.HI UR10, URZ, 0xc, UR15 ;  /* 0x0000000cff0a7899 */ /* 0x000fc8000801160f */
[C---:B------:R-:W-:Y:S02]  /*18250*/  IADD3 R12, PT, PT, R11.reuse, -0x1, RZ ;  /* 0xffffffff0b0c7810 */ /* 0x040fe40007ffe0ff */
[----:B0-----:R-:W-:Y:S02]  /*18260*/  VIADD R15, R11, UR10 ;  /* 0x0000000a0b0f7c36 */ /* 0x001fe40008000000 */
        /* <DEDUP_REMOVED lines=390> */
[----:B------:R-:W-:Y:S01]  /*19ad0*/  ULOP3.LUT UR10, UR10, 0x2, URZ, 0xc0, !UPT ;  /* 0x000000020a0a7892 */ /* 0x000fe2000f8ec0ff */
[----:B------:R-:W-:Y:S01]  /*19ae0*/  IMAD.U32 R14, RZ, RZ, UR15 ;  /* 0x0000000fff0e7e24 */ /* 0x000fe2000f8e00ff */
[----:B------:R-:W-:-:S04]  /*19af0*/  MOV R17, UR15 ;  /* 0x0000000f00117c02 */ /* 0x000fc80008000f00 */
[----:B------:R-:W-:-:S04]  /*19b00*/  IMAD R11, R18, UR10, RZ ;  /* 0x0000000a120b7c24 */ /* 0x000fc8000f8e02ff */
[----:B------:R-:W-:Y:S01]  /*19b10*/  VIADD R12, R11, 0xffffffff ;  /* 0xffffffff0b0c7836 */ /* 0x000fe20000000000 */
[----:B0-----:R-:W-:-:S04]  /*19b20*/  LEA.HI R15, R14, R11, RZ, 0x2 ;  /* 0x0000000b0e0f7211 */ /* 0x001fc800078f10ff */
[----:B------:R-:W-:Y:S02]  /*19b30*/  LEA.HI R14, R17, R12, RZ, 0x2 ;  /* 0x0000000c110e7211 */ /* 0x000fe400078f10ff */
[----:B------:R-:W-:Y:S02]  /*19b40*/  LEA.HI.SX32 R26, R12, R11, 0x1b ;  /* 0x0000000b0c1a7211 */ /* 0x000fe400078fdaff */
[----:B------:R-:W-:Y:S02]  /*19b50*/  LEA.HI.SX32 R16, R14, R15, 0x1b ;  /* 0x0000000f0e107211 */ /* 0x000fe400078fdaff */
[----:B------:R-:W-:Y:S02]  /*19b60*/  LEA R12, R26, UR11, 0x2 ;  /* 0x0000000b1a0c7c11 */ /* 0x000fe4000f8e10ff */
[----:B------:R-:W-:-:S04]  /*19b70*/  LEA R11, R16, UR11, 0x2 ;  /* 0x0000000b100b7c11 */ /* 0x000fc8000f8e10ff */
[----:B------:R-:W-:Y:S04]  /*19b80*/  LDS R12, [R12+-0x4] ;  /* 0xfffffc000c0c7984 */ /* 0x000fe80000000800 */
        /* <DEDUP_REMOVED lines=9> */
.L_x_204:
[C---:B------:R-:W-:Y:S01]  /*19c20*/  ISETP.NE.AND P0, PT, R3.reuse, RZ, PT ;  /* 0x000000ff0300720c */ /* 0x040fe20003f05270 */
[----:B------:R-:W-:Y:S01]  /*19c30*/  VIADD R14, R3, 0xffffffff ;  /* 0xffffffff030e7836 */ /* 0x000fe20000000000 */
[----:B------:R-:W-:Y:S01]  /*19c40*/  LEA R32, R32, R13, 0x2 ;  /* 0x0000000d20207211 */ /* 0x000fe200078e10ff */
[----:B01234-:R-:W-:Y:S01]  /*19c50*/  IMAD.MOV.U32 R15, RZ, RZ, RZ ;  /* 0x000000ffff0f7224 */ /* 0x01ffe200078e00ff */
[----:B------:R-:W0:Y:S01]  /*19c60*/  LDCU UR15, c[0x0][0x388] ;  /* 0x00007100ff0f77ac */ /* 0x000e220008000800 */
[----:B------:R-:W-:Y:S01]  /*19c70*/  BSSY.RECONVERGENT B0, `(.L_x_225) ;  /* 0x00000e0000007945 */ /* 0x000fe20003800200 */
[----:B------:R-:W-:Y:S01]  /*19c80*/  LEA.HI.SX32 R11, R14, R3, 0x1b ;  /* 0x000000030e0b7211 */ /* 0x000fe200078fdaff */
[----:B------:R-:W-:-:S03]  /*19c90*/  USHF.R.S32.HI UR8, URZ, 0xb, UR8 ;  /* 0x0000000bff087899 */ /* 0x000fc60008011408 */
[----:B------:R-:W-:Y:S01]  /*19ca0*/  LEA R12, R11, UR11, 0x2 ;  /* 0x0000000b0b0c7c11 */ /* 0x000fe2000f8e10ff */
[----:B------:R-:W-:Y:S02]  /*19cb0*/  USHF.R.S32.HI UR9, URZ, 0xb, UR9 ;  /* 0x0000000bff097899 */ /* 0x000fe40008011409 */
[C---:B------:R-:W-:Y:S02]  /*19cc0*/  @P0 LEA.HI R16, R14.reuse, R3, RZ, 0x1b ;  /* 0x000000030e100211 */ /* 0x040fe400078fd8ff */
[----:B------:R-:W-:Y:S01]  /*19cd0*/  IADD3 R14, PT, PT, R14, R0, RZ ;  /* 0x000000000e0e7210 */ /* 0x000fe20007ffe0ff */
[----:B------:R-:W1:Y:S02]  /*19ce0*/  LDS R12, [R12+-0x4] ;  /* 0xfffffc000c0c7984 */ /* 0x000e640000000800 */
[----:B------:R-:W-:Y:S01]  /*19cf0*/  @P0 IMAD R16, R16, 0x4, R13 ;  /* 0x0000000410100824 */ /* 0x000fe200078e020d */
[----:B------:R-:W-:-:S04]  /*19d00*/  LEA.HI R26, R14, R19, RZ, 0x1b ;  /* 0x000000130e1a7211 */ /* 0x000fc800078fd8ff */
[C---:B------:R-:W-:Y:S01]  /*19d10*/  LEA R14, R26.reuse, UR11, 0x2 ;  /* 0x0000000b1a0e7c11 */ /* 0x040fe2000f8e10ff */
[----:B------:R-:W2:Y:S01]  /*19d20*/  @P0 LDS R15, [R16+-0x4] ;  /* 0xfffffc00100f0984 */ /* 0x000ea20000000800 */
[----:B------:R-:W-:-:S04]  /*19d30*/  IMAD R11, R26, 0x4, R13 ;  /* 0x000000041a0b7824 */ /* 0x000fc800078e020d */
[----:B------:R-:W3:Y:S04]  /*19d40*/  LDS R14, [R14+-0x4] ;  /* 0xfffffc000e0e7984 */ /* 0x000ee80000000800 */
[----:B------:R-:W4:Y:S01]  /*19d50*/  LDS R11, [R11+-0x4] ;  /* 0xfffffc000b0b7984 */ /* 0x000f220000000800 */
[----:B------:R-:W-:Y:S01]  /*19d60*/  BAR.SYNC.DEFER_BLOCKING 0x0 ;  /* 0x0000000000007b1d */ /* 0x000fe20000010000 */
[-C--:B-1----:R-:W-:Y:S02]  /*19d70*/  ISETP.NE.AND P1, PT, R9, R12.reuse, PT ;  /* 0x0000000c0900720c */ /* 0x082fe40003f25270 */
[-C--:B------:R-:W-:Y:S02]  /*19d80*/  ISETP.NE.AND P0, PT, R6, R12.reuse, PT ;  /* 0x0000000c0600720c */ /* 0x080fe40003f05270 */
[----:B------:R-:W-:-:S02]  /*19d90*/  ISETP.NE.AND P2, PT, R20, R12, PT ;  /* 0x0000000c1400720c */ /* 0x000fc40003f45270 */
[C---:B--2---:R-:W-:Y:S02]  /*19da0*/  SEL R17, R15.reuse, RZ, !P1 ;  /* 0x000000ff0f117207 */ /* 0x044fe40004800000 */
[----:B------:R-:W-:Y:S02]  /*19db0*/  SEL R9, R15, RZ, !P0 ;  /* 0x000000ff0f097207 */ /* 0x000fe40004000000 */
[----:B------:R-:W-:Y:S02]  /*19dc0*/  ISETP.NE.AND P0, PT, R5, R12, PT ;  /* 0x0000000c0500720c */ /* 0x000fe40003f05270 */
[-C--:B---3--:R-:W-:Y:S01]  /*19dd0*/  ISETP.NE.AND P1, PT, R2, R14.reuse, PT ;  /* 0x0000000e0200720c */ /* 0x088fe20003f25270 */
[----:B------:R-:W-:Y:S01]  /*19de0*/  IMAD.SHL.U32 R2, R19, 0x4, RZ ;  /* 0x0000000413027824 */ /* 0x000fe200078e00ff */
[----:B------:R-:W-:Y:S01]  /*19df0*/  ISETP.NE.AND P3, PT, R8, R14, PT ;  /* 0x0000000e0800720c */ /* 0x000fe20003f65270 */
[----:B------:R-:W-:Y:S01]  /*19e00*/  IMAD.IADD R10, R10, 0x1, R9 ;  /* 0x000000010a0a7824 */ /* 0x000fe200078e0209 */
[----:B------:R-:W-:Y:S01]  /*19e10*/  SEL R27, R15, RZ, !P2 ;  /* 0x000000ff0f1b7207 */ /* 0x000fe20005000000 */
[----:B------:R-:W-:Y:S01]  /*19e20*/  IMAD.SHL.U32 R9, R3, 0x4, RZ ;  /* 0x0000000403097824 */ /* 0x000fe200078e00ff */
[----:B------:R-:W-:Y:S01]  /*19e30*/  LEA.HI R8, R19, R2, RZ, 0x1d ;  /* 0x0000000213087211 */ /* 0x000fe200078fe8ff */
[----:B----4-:R-:W-:Y:S01]  /*19e40*/  VIADD R2, R11, 0x1 ;  /* 0x000000010b027836 */ /* 0x010fe20000000000 */
[----:B------:R-:W-:Y:S01]  /*19e50*/  IADD3 R15, PT, PT, R15, 0x1, RZ ;  /* 0x000000010f0f7810 */ /* 0x000fe20007ffe0ff */
[----:B------:R-:W-:Y:S01]  /*19e60*/  IMAD.IADD R24, R24, 0x1, R27 ;  /* 0x0000000118187824 */ /* 0x000fe200078e021b */
[----:B------:R-:W-:Y:S01]  /*19e70*/  LEA.HI R6, R3, R9, RZ, 0x1d ;  /* 0x0000000903067211 */ /* 0x000fe200078fe8ff */
[--C-:B------:R-:W-:Y:S01]  /*19e80*/  IMAD R5, R8, 0x4, R13.reuse ;  /* 0x0000000408057824 */ /* 0x100fe200078e020d */
[-C--:B------:R-:W-:Y:S01]  /*19e90*/  ISETP.NE.AND P2, PT, R7, R14.reuse, PT ;  /* 0x0000000e0700720c */ /* 0x080fe20003f45270 */
[----:B------:R-:W-:Y:S01]  /*19ea0*/  IMAD R8, R3, 0x3, R18 ;  /* 0x0000000303087824 */ /* 0x000fe200078e0212 */
[----:B------:R-:W-:Y:S01]  /*19eb0*/  ISETP.NE.AND P4, PT, R21, R14, PT ;  /* 0x0000000e1500720c */ /* 0x000fe20003f85270 */
[----:B------:R-:W-:Y:S01]  /*19ec0*/  IMAD R6, R6, 0x4, R13 ;  /* 0x0000000406067824 */ /* 0x000fe200078e020d */
[----:B------:R-:W-:-:S02]  /*19ed0*/  SEL R15, R15, 0x1, !P0 ;  /* 0x000000010f0f7807 */ /* 0x000fc40004000000 */
[-C--:B------:R-:W-:Y:S02]  /*19ee0*/  LEA.HI R8, R8, R9.reuse, RZ, 0x1b ;  /* 0x0000000908087211 */ /* 0x080fe400078fd8ff */
[----:B------:R-:W-:Y:S01]  /*19ef0*/  SEL R2, R2, 0x1, !P1 ;  /* 0x0000000102027807 */ /* 0x000fe20004800000 */
[----:B------:R-:W-:Y:S01]  /*19f00*/  STS [R6], R15 ;  /* 0x0000000f06007388 */ /* 0x000fe20000000800 */
[----:B------:R-:W-:Y:S02]  /*19f10*/  SEL R7, R11, RZ, !P2 ;  /* 0x000000ff0b077207 */ /* 0x000fe40005000000 */
[----:B------:R-:W-:Y:S01]  /*19f20*/  LEA.HI R14, R9, R9, RZ, 0x1b ;  /* 0x00000009090e7211 */ /* 0x000fe200078fd8ff */
[----:B------:R-:W-:Y:S01]  /*19f30*/  IMAD R9, R8, 0x4, R13 ;  /* 0x0000000408097824 */ /* 0x000fe200078e020d */
[----:B------:R-:W-:Y:S01]  /*19f40*/  SEL R12, R11, RZ, !P3 ;  /* 0x000000ff0b0c7207 */ /* 0x000fe20005800000 */
[----:B------:R1:W-:Y:S01]  /*19f50*/  STS [R5], R2 ;  /* 0x0000000205007388 */ /* 0x0003e20000000800 */
[----:B------:R-:W-:-:S02]  /*19f60*/  ISETP.GE.AND P0, PT, R3, UR4, PT ;  /* 0x0000000403007c0c */ /* 0x000fc4000bf06270 */
[----:B------:R-:W-:Y:S01]  /*19f70*/  SEL R16, R11, RZ, !P4 ;  /* 0x000000ff0b107207 */ /* 0x000fe20006000000 */
[--C-:B------:R-:W-:Y:S01]  /*19f80*/  IMAD R11, R14, 0x4, R13.reuse ;  /* 0x000000040e0b7824 */ /* 0x100fe200078e020d */
[----:B------:R-:W-:Y:S01]  /*19f90*/  IADD3 R7, PT, PT, R30, R7, RZ ;  /* 0x000000071e077210 */ /* 0x000fe20007ffe0ff */
[----:B------:R-:W-:Y:S01]  /*19fa0*/  IMAD.IADD R12, R23, 0x1, R12 ;  /* 0x00000001170c7824 */ /* 0x000fe200078e020c */
[----:B------:R-:W-:Y:S01]  /*19fb0*/  IADD3 R22, PT, PT, R22, R17, RZ ;  /* 0x0000001116167210 */ /* 0x000fe20007ffe0ff */
[----:B------:R-:W-:Y:S01]  /*19fc0*/  IMAD.IADD R16, R25, 0x1, R16 ;  /* 0x0000000119107824 */ /* 0x000fe200078e0210 */
[----:B------:R2:W-:Y:S01]  /*19fd0*/  STS [R9+0x4], R10 ;  /* 0x0000040a09007388 */ /* 0x0005e20000000800 */
[--C-:B-1----:R-:W-:Y:S02]  /*19fe0*/  IMAD R5, R34, 0x4, R13.reuse ;  /* 0x0000000422057824 */ /* 0x102fe400078e020d */
[----:B------:R-:W-:Y:S01]  /*19ff0*/  IMAD R15, R4, 0x4, R13 ;  /* 0x00000004040f7824 */ /* 0x000fe200078e020d */
[----:B------:R2:W-:Y:S04]  /*1a000*/  STS [R32+0x4], R7 ;  /* 0x0000040720007388 */ /* 0x0005e80000000800 */
[----:B------:R2:W-:Y:S04]  /*1a010*/  STS [R11+0x8], R22 ;  /* 0x000008160b007388 */ /* 0x0005e80000000800 */
[----:B------:R2:W-:Y:S04]  /*1a020*/  STS [R5+0x8], R12 ;  /* 0x0000080c05007388 */ /* 0x0005e80000000800 */
[----:B------:R2:W-:Y:S04]  /*1a030*/  STS [R11+0xc], R24 ;  /* 0x00000c180b007388 */ /* 0x0005e80000000800 */
[----:B------:R2:W-:Y:S01]  /*1a040*/  STS [R15+0xc], R16 ;  /* 0x00000c100f007388 */ /* 0x0005e20000000800 */
[----:B------:R-:W-:Y:S06]  /*1a050*/  BAR.SYNC.DEFER_BLOCKING 0x0 ;  /* 0x0000000000007b1d */ /* 0x000fec0000010000 */
[----:B0-----:R-:W-:Y:S05]  /*1a060*/  @P0 BRA `(.L_x_226) ;  /* 0x0000000800800947 */ /* 0x001fea0003800000 */
[----:B--2---:R-:W0:Y:S01]  /*1a070*/  I2F.U32.RP R7, R0 ;  /* 0x0000000000077306 */ /* 0x004e220000209000 */
[C---:B------:R-:W-:Y:S01]  /*1a080*/  ISETP.GE.AND P0, PT, R19.reuse, UR4, PT ;  /* 0x0000000413007c0c */ /* 0x040fe2000bf06270 */
[----:B------:R-:W-:Y:S01]  /*1a090*/  BSSY.RECONVERGENT B1, `(.L_x_227) ;  /* 0x0000036000017945 */ /* 0x000fe20003800200 */
[----:B------:R-:W-:Y:S02]  /*1a0a0*/  VIMNMX R2, PT, PT, R19, UR4, !PT ;  /* 0x0000000413027c48 */ /* 0x000fe4000ffe0100 */
[----:B------:R-:W-:Y:S02]  /*1a0b0*/  SEL R6, RZ, 0x1, P0 ;  /* 0x00000001ff067807 */ /* 0x000fe40000000000 */
[----:B------:R-:W-:Y:S02]  /*1a0c0*/  ISETP.NE.U32.AND P2, PT, R0, RZ, PT ;  /* 0x000000ff0000720c */ /* 0x000fe40003f45070 */
[----:B------:R-:W-:Y:S01]  /*1a0d0*/  MOV R39, R3 ;  /* 0x0000000300277202 */ /* 0x000fe20000000f00 */
[----:B0-----:R-:W0:Y:S02]  /*1a0e0*/  MUFU.RCP R7, R7 ;  /* 0x0000000700077308 */ /* 0x001e240000001000 */
[----:B0-----:R-:W-:-:S06]  /*1a0f0*/  IADD3 R4, PT, PT, R7, 0xffffffe, RZ ;  /* 0x0ffffffe07047810 */ /* 0x001fcc0007ffe0ff */
[----:B------:R0:W1:Y:S02]  /*1a100*/  F2I.FTZ.U32.TRUNC.NTZ R5, R4 ;  /* 0x0000000400057305 */ /* 0x000064000021f000 */
[----:B0-----:R-:W-:Y:S02]  /*1a110*/  IMAD.MOV.U32 R4, RZ, RZ, RZ ;  /* 0x000000ffff047224 */ /* 0x001fe400078e00ff */
[----:B-1----:R-:W-:-:S04]  /*1a120*/  IMAD.MOV R9, RZ, RZ, -R5 ;  /* 0x000000ffff097224 */ /* 0x002fc800078e0a05 */
[----:B------:R-:W-:-:S04]  /*1a130*/  IMAD R9, R9, R0, RZ ;  /* 0x0000000009097224 */ /* 0x000fc800078e02ff */
[----:B------:R-:W-:Y:S01]  /*1a140*/  IMAD.HI.U32 R8, R5, R9, R4 ;  /* 0x0000000905087227 */ /* 0x000fe200078e0004 */
[----:B------:R-:W-:-:S05]  /*1a150*/  IADD3 R5, PT, PT, R2, -R19, -R6 ;  /* 0x8000001302057210 */ /* 0x000fca0007ffe806 */
[----:B------:R-:W-:-:S04]  /*1a160*/  IMAD.HI.U32 R7, R8, R5, RZ ;  /* 0x0000000508077227 */ /* 0x000fc800078e00ff */
[----:B------:R-:W-:-:S04]  /*1a170*/  IMAD.MOV R2, RZ, RZ, -R7 ;  /* 0x000000ffff027224 */ /* 0x000fc800078e0a07 */
[----:B------:R-:W-:-:S05]  /*1a180*/  IMAD R5, R0, R2, R5 ;  /* 0x0000000200057224 */ /* 0x000fca00078e0205 */
[----:B------:R-:W-:-:S13]  /*1a190*/  ISETP.GE.U32.AND P0, PT, R5, R0, PT ;  /* 0x000000000500720c */ /* 0x000fda0003f06070 */
[----:B------:R-:W-:Y:S01]  /*1a1a0*/  @P0 IADD3 R5, PT, PT, R5, -R0, RZ ;  /* 0x8000000005050210 */ /* 0x000fe20007ffe0ff */
[----:B------:R-:W-:-:S03]  /*1a1b0*/  @P0 VIADD R7, R7, 0x1 ;  /* 0x0000000107070836 */ /* 0x000fc60000000000 */
[----:B------:R-:W-:-:S13]  /*1a1c0*/  ISETP.GE.U32.AND P1, PT, R5, R0, PT ;  /* 0x000000000500720c */ /* 0x000fda0003f26070 */
[----:B------:R-:W-:Y:S01]  /*1a1d0*/  @P1 VIADD R7, R7, 0x1 ;  /* 0x0000000107071836 */ /* 0x000fe20000000000 */
[----:B------:R-:W-:-:S05]  /*1a1e0*/  @!P2 LOP3.LUT R7, RZ, R0, RZ, 0x33, !PT ;  /* 0x00000000ff07a212 */ /* 0x000fca00078e33ff */
[----:B------:R-:W-:-:S05]  /*1a1f0*/  IMAD.IADD R2, R6, 0x1, R7 ;  /* 0x0000000106027824 */ /* 0x000fca00078e0207 */
        /* <DEDUP_REMOVED lines=8> */
[----:B------:R-:W-:Y:S01]  /*1a280*/  ULEA UR10, UR14, UR7, 0x2 ;  /* 0x000000070e0a7291 */ /* 0x000fe2000f8e10ff */
[----:B------:R-:W-:Y:S02]  /*1a290*/  VIADD R15, R3, UR6 ;  /* 0x00000006030f7c36 */ /* 0x000fe40008000000 */
[----:B------:R-:W-:Y:S01]  /*1a2a0*/  LOP3.LUT R2, R2, 0x3, RZ, 0xc0, !PT ;  /* 0x0000000302027812 */ /* 0x000fe200078ec0ff */
[----:B------:R-:W-:Y:S01]  /*1a2b0*/  IMAD.MOV.U32 R39, RZ, RZ, R3 ;  /* 0x000000ffff277224 */ /* 0x000fe200078e0003 */
[----:B------:R-:W2:Y:S02]  /*1a2c0*/  LDC.64 R4, c[0x0][0x390] ;  /* 0x0000e400ff047b82 */ /* 0x000ea40000000a00 */
[----:B------:R-:W-:-:S02]  /*1a2d0*/  IADD3 R12, PT, PT, -R2, RZ, RZ ;  /* 0x000000ff020c7210 */ /* 0x000fc40007ffe1ff */
[----:B0-----:R-:W-:-:S05]  /*1a2e0*/  LEA R14, R9, R8, 0x18 ;  /* 0x00000008090e7211 */ /* 0x001fca00078ec0ff */
[----:B------:R-:W-:-:S07]  /*1a2f0*/  VIADD R2, R14, UR10 ;  /* 0x0000000a0e027c36 */ /* 0x000fce0008000000 */
.L_x_229:
[C---:B------:R-:W-:Y:S01]  /*1a300*/  ISETP.GE.AND P0, PT, R15.reuse, UR15, PT ;  /* 0x0000000f0f007c0c */ /* 0x040fe2000bf06270 */
[----:B--2---:R-:W-:Y:S01]  /*1a310*/  IMAD.WIDE R10, R15, 0x4, R4 ;  /* 0x000000040f0a7825 */ /* 0x004fe200078e0204 */
[----:B------:R-:W-:Y:S02]  /*1a320*/  LEA.HI R9, R39, R39, RZ, 0x1b ;  /* 0x0000002727097211 */ /* 0x000fe400078fd8ff */
[----:B------:R-:W-:Y:S01]  /*1a330*/  IADD3 R12, PT, PT, R12, 0x1, RZ ;  /* 0x000000010c0c7810 */ /* 0x000fe20007ffe0ff */
[----:B------:R-:W-:Y:S02]  /*1a340*/  IMAD.IADD R39, R0, 0x1, R39 ;  /* 0x0000000100277824 */ /* 0x000fe400078e0227 */
[C---:B------:R-:W-:Y:S02]  /*1a350*/  IMAD R17, R9.reuse, 0x4, R2 ;  /* 0x0000000409117824 */ /* 0x040fe400078e0202 */
[----:B------:R-:W-:Y:S02]  /*1a360*/  IMAD R21, R9, 0x4, R14 ;  /* 0x0000000409157824 */ /* 0x000fe400078e020e */
[----:B-1----:R-:W-:-:S02]  /*1a370*/  IMAD.WIDE R8, R15, 0x4, R6 ;  /* 0x000000040f087825 */ /* 0x002fc400078e0206 */
[----:B------:R-:W0:Y:S02]  /*1a380*/  @!P0 LDS R17, [R17] ;  /* 0x0000000011118984 */ /* 0x000e240000000800 */
[----:B------:R-:W-:Y:S02]  /*1a390*/  IMAD.IADD R15, R0, 0x1, R15 ;  /* 0x00000001000f7824 */ /* 0x000fe400078e020f */
[----:B------:R-:W1:Y:S04]  /*1a3a0*/  @!P0 LDS R21, [R21] ;  /* 0x0000000015158984 */ /* 0x000e680000000800 */
[----:B0-----:R0:W-:Y:S04]  /*1a3b0*/  @!P0 STG.E desc[UR12][R10.64], R17 ;  /* 0x000000110a008986 */ /* 0x0011e8000c10190c */
[----:B-1----:R0:W-:Y:S01]  /*1a3c0*/  @!P0 STG.E desc[UR12][R8.64], R21 ;  /* 0x0000001508008986 */ /* 0x0021e2000c10190c */
[----:B------:R-:W-:-:S13]  /*1a3d0*/  ISETP.NE.AND P0, PT, R12, RZ, PT ;  /* 0x000000ff0c00720c */ /* 0x000fda0003f05270 */
[----:B0-----:R-:W-:Y:S05]  /*1a3e0*/  @P0 BRA `(.L_x_229) ;  /* 0xfffffffc00c40947 */ /* 0x001fea000383ffff */
.L_x_228:
[----:B------:R-:W-:Y:S05]  /*1a3f0*/  BSYNC.RECONVERGENT B1 ;  /* 0x0000000000017941 */ /* 0x000fea0003800200 */
.L_x_227:
[----:B------:R-:W-:Y:S05]  /*1a400*/  @!P1 BRA `(.L_x_226) ;  /* 0x0000000400989947 */ /* 0x000fea0003800000 */
[----:B------:R-:W0:Y:S01]  /*1a410*/  S2R R2, SR_CgaCtaId ;  /* 0x0000000000027919 */ /* 0x000e220000008800 */
[----:B------:R-:W-:Y:S01]  /*1a420*/  UIADD3 UR10, UPT, UPT, UR8, UR9, URZ ;  /* 0x00000009080a7290 */ /* 0x000fe2000fffe0ff */
[----:B------:R-:W-:Y:S01]  /*1a430*/  MOV R9, 0x400 ;  /* 0x0000040000097802 */ /* 0x000fe20000000f00 */
[----:B------:R-:W-:Y:S01]  /*1a440*/  IMAD.U32 R35, RZ, RZ, UR5 ;  /* 0x00000005ff237e24 */ /* 0x000fe2000f8e00ff */
[C---:B------:R-:W-:Y:S01]  /*1a450*/  LEA R11, R0.reuse, R39, 0x1 ;  /* 0x00000027000b7211 */ /* 0x040fe200078e08ff */
[----:B------:R-:W-:Y:S01]  /*1a460*/  USHF.L.U32 UR10, UR10, 0x2, URZ ;  /* 0x000000020a0a7899 */ /* 0x000fe200080006ff */
[C---:B------:R-:W-:Y:S02]  /*1a470*/  IMAD.IADD R15, R39.reuse, 0x1, R0 ;  /* 0x00000001270f7824 */ /* 0x040fe400078e0200 */
[----:B------:R-:W-:Y:S01]  /*1a480*/  VIADD R21, R39, UR6 ;  /* 0x0000000627157c36 */ /* 0x000fe20008000000 */
[----:B------:R-:W-:Y:S01]  /*1a490*/  ULEA UR11, UR5, UR10, 0x2 ;  /* 0x0000000a050b7291 */ /* 0x000fe2000f8e10ff */
[C---:B------:R-:W-:Y:S01]  /*1a4a0*/  IMAD R17, R0.reuse, 0x3, R39 ;  /* 0x0000000300117824 */ /* 0x040fe200078e0227 */
[----:B------:R-:W-:Y:S01]  /*1a4b0*/  ULEA UR10, UR4, UR10, 0x2 ;  /* 0x0000000a040a7291 */ /* 0x000fe2000f8e10ff */
[----:B------:R-:W-:Y:S01]  /*1a4c0*/  IADD3 R23, PT, PT, R15, UR6, RZ ;  /* 0x000000060f177c10 */ /* 0x000fe2000fffe0ff */
[----:B------:R-:W-:Y:S01]  /*1a4d0*/  ULEA UR11, UR4, UR11, 0x2 ;  /* 0x0000000b040b7291 */ /* 0x000fe2000f8e10ff */
[----:B------:R-:W-:-:S02]  /*1a4e0*/  IMAD R25, R0, 0x2, R21 ;  /* 0x0000000200197824 */ /* 0x000fc400078e0215 */
[----:B------:R-:W-:Y:S01]  /*1a4f0*/  IMAD R27, R0, 0x3, R21 ;  /* 0x00000003001b7824 */ /* 0x000fe200078e0215 */
[----:B------:R-:W-:Y:S02]  /*1a500*/  LEA R35, R35, UR10, 0x2 ;  /* 0x0000000a23237c11 */ /* 0x000fe4000f8e10ff */
[----:B0-----:R-:W-:Y:S01]  /*1a510*/  LEA R9, R2, R9, 0x18 ;  /* 0x0000000902097211 */ /* 0x001fe200078ec0ff */
[----:B------:R-:W-:-:S03]  /*1a520*/  IMAD.SHL.U32 R2, R39, 0x4, RZ ;  /* 0x0000000427027824 */ /* 0x000fc600078e00ff */
[----:B------:R-:W-:Y:S01]  /*1a530*/  IADD3 R37, PT, PT, R9, UR11, RZ ;  /* 0x0000000b09257c10 */ /* 0x000fe2000fffe0ff */
[C-C-:B------:R-:W-:Y:S02]  /*1a540*/  IMAD R29, R0.reuse, 0x8, R9.reuse ;  /* 0x00000008001d7824 */ /* 0x140fe400078e0209 */
[C-C-:B------:R-:W-:Y:S02]  /*1a550*/  IMAD R31, R0.reuse, 0xc, R9.reuse ;  /* 0x0000000c001f7824 */ /* 0x140fe400078e0209 */
[----:B------:R-:W-:-:S07]  /*1a560*/  IMAD R33, R0, 0x4, R9 ;  /* 0x0000000400217824 */ /* 0x000fce00078e0209 */
.L_x_238:
[----:B------:R-:W0:Y:S01]  /*1a570*/  LDC R4, c[0x0][0x388] ;  /* 0x0000e200ff047b82 */ /* 0x000e220000000800 */
[----:B------:R-:W-:Y:S01]  /*1a580*/  BSSY.RECONVERGENT B1, `(.L_x_230) ;  /* 0x0000012000017945 */ /* 0x000fe20003800200 */
[-C--:B0-----:R-:W-:Y:S02]  /*1a590*/  ISETP.GE.AND P0, PT, R21, R4.reuse, PT ;  /* 0x000000041500720c */ /* 0x081fe40003f06270 */
[-C--:B------:R-:W-:Y:S02]  /*1a5a0*/  ISETP.GE.AND P1, PT, R23, R4.reuse, PT ;  /* 0x000000041700720c */ /* 0x080fe40003f26270 */
[-C--:B------:R-:W-:Y:S02]  /*1a5b0*/  ISETP.GE.AND P2, PT, R25, R4.reuse, PT ;  /* 0x000000041900720c */ /* 0x080fe40003f46270 */
[----:B------:R-:W-:-:S07]  /*1a5c0*/  ISETP.GE.AND P3, PT, R27, R4, PT ;  /* 0x000000041b00720c */ /* 0x000fce0003f66270 */
[----:B------:R-:W-:Y:S06]  /*1a5d0*/  @P0 BRA `(.L_x_231) ;  /* 0x0000000000300947 */ /* 0x000fec0003800000 */
[----:B------:R-:W-:Y:S01]  /*1a5e0*/  SHF.R.U32.HI R4, RZ, 0x3, R39 ;  /* 0x00000003ff047819 */ /* 0x000fe20000011627 */
[----:B------:R-:W0:Y:S03]  /*1a5f0*/  LDC.64 R6, c[0x0][0x390] ;  /* 0x0000e400ff067b82 */ /* 0x000e260000000a00 */
[----:B------:R-:W-:-:S04]  /*1a600*/  LOP3.LUT R4, R4, 0x1ffffffc, RZ, 0xc0, !PT ;  /* 0x1ffffffc04047812 */ /* 0x000fc800078ec0ff */
[C-C-:B------:R-:W-:Y:S02]  /*1a610*/  IADD3 R8, PT, PT, R2.reuse, R37, R4.reuse ;  /* 0x0000002502087210 */ /* 0x140fe40007ffe004 */
[----:B------:R-:W-:Y:S02]  /*1a620*/  IADD3 R10, PT, PT, R2, R9, R4 ;  /* 0x00000009020a7210 */ /* 0x000fe40007ffe004 */
[----:B------:R-:W1:Y:S01]  /*1a630*/  LDC.64 R4, c[0x0][0x380] ;  /* 0x0000e000ff047b82 */ /* 0x000e620000000a00 */
[----:B------:R-:W2:Y:S04]  /*1a640*/  LDS R41, [R8] ;  /* 0x0000000008297984 */ /* 0x000ea80000000800 */
[----:B------:R-:W3:Y:S01]  /*1a650*/  LDS R43, [R10] ;  /* 0x000000000a2b7984 */ /* 0x000ee20000000800 */
[----:B0-----:R-:W-:-:S04]  /*1a660*/  IMAD.WIDE R6, R21, 0x4, R6 ;  /* 0x0000000415067825 */ /* 0x001fc800078e0206 */
[----:B-1----:R-:W-:Y:S01]  /*1a670*/  IMAD.WIDE R4, R21, 0x4, R4 ;  /* 0x0000000415047825 */ /* 0x002fe200078e0204 */
[----:B--2---:R0:W-:Y:S04]  /*1a680*/  STG.E desc[UR12][R6.64], R41 ;  /* 0x0000002906007986 */ /* 0x0041e8000c10190c */
[----:B---3--:R0:W-:Y:S02]  /*1a690*/  STG.E desc[UR12][R4.64], R43 ;  /* 0x0000002b04007986 */ /* 0x0081e4000c10190c */
.L_x_231:
[----:B------:R-:W-:Y:S05]  /*1a6a0*/  BSYNC.RECONVERGENT B1 ;  /* 0x0000000000017941 */ /* 0x000fea0003800200 */
.L_x_230:
[----:B------:R-:W-:Y:S04]  /*1a6b0*/  BSSY.RECONVERGENT B1, `(.L_x_232) ;  /* 0x000000f000017945 */ /* 0x000fe80003800200 */
[----:B------:R-:W-:Y:S05]  /*1a6c0*/  @P1 BRA `(.L_x_233) ;  /* 0x0000000000341947 */ /* 0x000fea0003800000 */
[----:B0-----:R-:W-:-:S04]  /*1a6d0*/  SHF.R.U32.HI R4, RZ, 0x3, R15 ;  /* 0x00000003ff047819 */ /* 0x001fc8000001160f */
[----:B------:R-:W-:-:S04]  /*1a6e0*/  LOP3.LUT R4, R4, 0x1ffffffc, RZ, 0xc0, !PT ;  /* 0x1ffffffc04047812 */ /* 0x000fc800078ec0ff */
[--C-:B------:R-:W-:Y:S02]  /*1a6f0*/  IADD3 R6, PT, PT, R2, R35, R4.reuse ;  /* 0x0000002302067210 */ /* 0x100fe40007ffe004 */
[C---:B------:R-:W-:Y:S02]  /*1a700*/  IADD3 R10, PT, PT, R33.reuse, R2, R4 ;  /* 0x00000002210a7210 */ /* 0x040fe40007ffe004 */
[----:B------:R-:W0:Y:S01]  /*1a710*/  LDC.64 R4, c[0x0][0x380] ;  /* 0x0000e000ff047b82 */ /* 0x000e220000000a00 */
[----:B------:R-:W-:Y:S02]  /*1a720*/  IMAD.IADD R8, R33, 0x1, R6 ;  /* 0x0000000121087824 */ /* 0x000fe400078e0206 */
[----:B------:R-:W-:Y:S04]  /*1a730*/  LDS R43, [R10] ;  /* 0x000000000a2b7984 */ /* 0x000fe80000000800 */
[----:B------:R-:W1:Y:S01]  /*1a740*/  LDS R41, [R8] ;  /* 0x0000000008297984 */ /* 0x000e620000000800 */
[----:B------:R-:W2:Y:S01]  /*1a750*/  LDC.64 R6, c[0x0][0x390] ;  /* 0x0000e400ff067b82 */ /* 0x000ea20000000a00 */
[----:B0-----:R-:W-:-:S04]  /*1a760*/  IMAD.WIDE R4, R23, 0x4, R4 ;  /* 0x0000000417047825 */ /* 0x001fc800078e0204 */
[----:B--2---:R-:W-:-:S05]  /*1a770*/  IMAD.WIDE R6, R23, 0x4, R6 ;  /* 0x0000000417067825 */ /* 0x004fca00078e0206 */
[----:B-1----:R1:W-:Y:S04]  /*1a780*/  STG.E desc[UR12][R6.64], R41 ;  /* 0x0000002906007986 */ /* 0x0023e8000c10190c */
[----:B------:R1:W-:Y:S02]  /*1a790*/  STG.E desc[UR12][R4.64], R43 ;  /* 0x0000002b04007986 */ /* 0x0003e4000c10190c */
.L_x_233:
[----:B------:R-:W-:Y:S05]  /*1a7a0*/  BSYNC.RECONVERGENT B1 ;  /* 0x0000000000017941 */ /* 0x000fea0003800200 */
.L_x_232:
[----:B------:R-:W-:Y:S04]  /*1a7b0*/  BSSY.RECONVERGENT B1, `(.L_x_234) ;  /* 0x000000f000017945 */ /* 0x000fe80003800200 */
[----:B------:R-:W-:Y:S05]  /*1a7c0*/  @P2 BRA `(.L_x_235) ;  /* 0x0000000000342947 */ /* 0x000fea0003800000 */
[----:B01----:R-:W-:-:S04]  /*1a7d0*/  SHF.R.U32.HI R4, RZ, 0x3, R11 ;  /* 0x00000003ff047819 */ /* 0x003fc8000001160b */
        /* <DEDUP_REMOVED lines=12> */
.L_x_235:
[----:B------:R-:W-:Y:S05]  /*1a8a0*/  BSYNC.RECONVERGENT B1 ;  /* 0x0000000000017941 */ /* 0x000fea0003800200 */
.L_x_234:
[----:B------:R-:W-:Y:S01]  /*1a8b0*/  BSSY.RECONVERGENT B1, `(.L_x_236) ;  /* 0x0000010000017945 */ /* 0x000fe20003800200 */
[----:B012---:R-:W-:-:S03]  /*1a8c0*/  IADD3 R43, PT, PT, R0, R39, R0 ;  /* 0x00000027002b7210 */ /* 0x007fc60007ffe000 */
[----:B------:R-:W-:Y:S05]  /*1a8d0*/  @P3 BRA `(.L_x_237) ;  /* 0x0000000000343947 */ /* 0x000fea0003800000 */
[----:B------:R-:W-:-:S04]  /*1a8e0*/  SHF.R.U32.HI R4, RZ, 0x3, R17 ;  /* 0x00000003ff047819 */ /* 0x000fc80000011611 */
        /* <DEDUP_REMOVED lines=12> */
.L_x_237:
[----:B------:R-:W-:Y:S05]  /*1a9b0*/  BSYNC.RECONVERGENT B1 ;  /* 0x0000000000017941 */ /* 0x000fea0003800200 */
.L_x_236:
[C---:B0-----:R-:W-:Y:S01]  /*1a9c0*/  IADD3 R39, PT, PT, R0.reuse, R43, R0 ;  /* 0x0000002b00277210 */ /* 0x041fe20007ffe000 */
[C---:B------:R-:W-:Y:S01]  /*1a9d0*/  IMAD R2, R0.reuse, 0x10, R2 ;  /* 0x0000001000027824 */ /* 0x040fe200078e0202 */
[C---:B------:R-:W-:Y:S01]  /*1a9e0*/  LEA R11, R0.reuse, R11, 0x2 ;  /* 0x0000000b000b7211 */ /* 0x040fe200078e10ff */
[C---:B------:R-:W-:Y:S01]  /*1a9f0*/  IMAD R17, R0.reuse, 0x4, R17 ;  /* 0x0000000400117824 */ /* 0x040fe200078e0211 */
[----:B------:R-:W-:Y:S01]  /*1aa00*/  ISETP.GE.AND P0, PT, R39, UR4, PT ;  /* 0x0000000427007c0c */ /* 0x000fe2000bf06270 */
[C---:B------:R-:W-:Y:S01]  /*1aa10*/  IMAD R15, R0.reuse, 0x4, R15 ;  /* 0x00000004000f7824 */ /* 0x040fe200078e020f */
[C---:B------:R-:W-:Y:S01]  /*1aa20*/  LEA R23, R0.reuse, R23, 0x2 ;  /* 0x0000001700177211 */ /* 0x040fe200078e10ff */
[C---:B------:R-:W-:Y:S02]  /*1aa30*/  IMAD R25, R0.reuse, 0x4, R25 ;  /* 0x0000000400197824 */ /* 0x040fe400078e0219 */
[C---:B------:R-:W-:Y:S02]  /*1aa40*/  IMAD R27, R0.reuse, 0x4, R27 ;  /* 0x00000004001b7824 */ /* 0x040fe400078e021b */
[----:B------:R-:W-:-:S06]  /*1aa50*/  IMAD R21, R0, 0x4, R21 ;  /* 0x0000000400157824 */ /* 0x000fcc00078e0215 */
[----:B------:R-:W-:Y:S05]  /*1aa60*/  @!P0 BRA `(.L_x_238) ;  /* 0xfffffff800c08947 */ /* 0x000fea000383ffff */
.L_x_226:
[----:B------:R-:W-:Y:S05]  /*1aa70*/  BSYNC.RECONVERGENT B0 ;  /* 0x0000000000007941 */ /* 0x000fea0003800200 */
.L_x_225:
[----:B------:R-:W-:Y:S01]  /*1aa80*/  ISETP.GT.U32.AND P0, PT, R3, 0xff, PT ;  /* 0x000000ff0300780c */ /* 0x000fe20003f04070 */
[----:B------:R-:W-:-:S12]  /*1aa90*/  BSSY.RECONVERGENT B0, `(.L_x_239) ;  /* 0x000005c000007945 */ /* 0x000fd80003800200 */
[----:B------:R-:W-:Y:S05]  /*1aaa0*/  @P0 BRA `(.L_x_240) ;  /* 0x0000000400680947 */ /* 0x000fea0003800000 */
[----:B--2---:R-:W0:Y:S01]  /*1aab0*/  I2F.U32.RP R7, R0 ;  /* 0x0000000000077306 */ /* 0x004e220000209000 */
[C---:B------:R-:W-:Y:S01]  /*1aac0*/  ISETP.GE.U32.AND P0, PT, R19.reuse, 0x100, PT ;  /* 0x000001001300780c */ /* 0x040fe20003f06070 */
[----:B------:R-:W-:Y:S01]  /*1aad0*/  BSSY.RECONVERGENT B1, `(.L_x_241) ;  /* 0x000002c000017945 */ /* 0x000fe20003800200 */
[----:B------:R-:W-:Y:S02]  /*1aae0*/  VIMNMX.U32 R2, PT, PT, R19, 0x100, !PT ;  /* 0x0000010013027848 */ /* 0x000fe40007fe0000 */
[----:B------:R-:W-:Y:S02]  /*1aaf0*/  SEL R6, RZ, 0x1, P0 ;  /* 0x00000001ff067807 */ /* 0x000fe40000000000 */
[----:B------:R-:W-:Y:S01]  /*1ab00*/  ISETP.NE.U32.AND P2, PT, R0, RZ, PT ;  /* 0x000000ff0000720c */ /* 0x000fe20003f45070 */
        /* <DEDUP_REMOVED lines=14> */
[----:B------:R-:W-:Y:S02]  /*1abf0*/  ISETP.GE.U32.AND P1, PT, R5, R0, PT ;  /* 0x000000000500720c */ /* 0x000fe40003f26070 */
[----:B------:R-:W-:-:S11]  /*1ac00*/  MOV R5, R3 ;  /* 0x0000000300057202 */ /* 0x000fd60000000f00 */
[----:B------:R-:W-:Y:S01]  /*1ac10*/  @P1 VIADD R7, R7, 0x1 ;  /* 0x0000000107071836 */ /* 0x000fe20000000000 */
[----:B------:R-:W-:-:S05]  /*1ac20*/  @!P2 LOP3.LUT R7, RZ, R0, RZ, 0x33, !PT ;  /* 0x00000000ff07a212 */ /* 0x000fca00078e33ff */
[----:B------:R-:W-:-:S05]  /*1ac30*/  IMAD.IADD R6, R6, 0x1, R7 ;  /* 0x0000000106067824 */ /* 0x000fca00078e0207 */
[C---:B------:R-:W-:Y:S02]  /*1ac40*/  LOP3.LUT R2, R6.reuse, 0x3, RZ, 0xc0, !PT ;  /* 0x0000000306027812 */ /* 0x040fe400078ec0ff */
[----:B------:R-:W-:Y:S02]  /*1ac50*/  ISETP.GE.U32.AND P1, PT, R6, 0x3, PT ;  /* 0x000000030600780c */ /* 0x000fe40003f26070 */
[----:B------:R-:W-:-:S13]  /*1ac60*/  ISETP.NE.AND P0, PT, R2, 0x3, PT ;  /* 0x000000030200780c */ /* 0x000fda0003f05270 */
[----:B------:R-:W-:Y:S05]  /*1ac70*/  @!P0 BRA `(.L_x_242) ;  /* 0x0000000000448947 */ /* 0x000fea0003800000 */
[----:B------:R-:W0:Y:S01]  /*1ac80*/  S2UR UR11, SR_CgaCtaId ;  /* 0x00000000000b79c3 */ /* 0x000e220000008800 */
[----:B------:R-:W-:Y:S01]  /*1ac90*/  ULEA UR15, UR14, UR7, 0x3 ;  /* 0x000000070e0f7291 */ /* 0x000fe2000f8e18ff */
[----:B------:R-:W-:Y:S01]  /*1aca0*/  VIADD R6, R6, 0x1 ;  /* 0x0000000106067836 */ /* 0x000fe20000000000 */
[----:B------:R-:W-:Y:S01]  /*1acb0*/  UMOV UR10, 0x400 ;  /* 0x00000400000a7882 */ /* 0x000fe20000000000 */
[----:B------:R-:W-:-:S03]  /*1acc0*/  IMAD.MOV.U32 R5, RZ, RZ, R3 ;  /* 0x000000ffff057224 */ /* 0x000fc600078e0003 */
[----:B------:R-:W-:Y:S01]  /*1acd0*/  LOP3.LUT R6, R6, 0x3, RZ, 0xc0, !PT ;  /* 0x0000000306067812 */ /* 0x000fe200078ec0ff */
[----:B------:R-:W-:-:S03]  /*1ace0*/  IMAD.U32 R2, RZ, RZ, UR15 ;  /* 0x0000000fff027e24 */ /* 0x000fc6000f8e00ff */
[----:B------:R-:W-:Y:S01]  /*1acf0*/  IADD3 R6, PT, PT, -R6, RZ, RZ ;  /* 0x000000ff06067210 */ /* 0x000fe20007ffe1ff */
[----:B0-----:R-:W-:-:S06]  /*1ad00*/  ULEA UR10, UR11, UR10, 0x18 ;  /* 0x0000000a0b0a7291 */ /* 0x001fcc000f8ec0ff */
[----:B------:R-:W-:-:S07]  /*1ad10*/  VIADD R2, R2, UR10 ;  /* 0x0000000a02027c36 */ /* 0x000fce0008000000 */
.L_x_243:
[-C--:B------:R-:W-:Y:S01]  /*1ad20*/  LEA.HI R7, R5, R5.reuse, RZ, 0x1b ;  /* 0x0000000505077211 */ /* 0x080fe200078fd8ff */
[----:B------:R-:W-:Y:S01]  /*1ad30*/  VIADD R6, R6, 0x1 ;  /* 0x0000000106067836 */ /* 0x000fe20000000000 */
[----:B------:R-:W-:-:S03]  /*1ad40*/  IADD3 R5, PT, PT, R0, R5, RZ ;  /* 0x0000000500057210 */ /* 0x000fc60007ffe0ff */
[----:B------:R-:W-:Y:S01]  /*1ad50*/  IMAD R7, R7, 0x4, R2 ;  /* 0x0000000407077824 */ /* 0x000fe200078e0202 */
[----:B------:R-:W-:-:S04]  /*1ad60*/  ISETP.NE.AND P0, PT, R6, RZ, PT ;  /* 0x000000ff0600720c */ /* 0x000fc80003f05270 */
[----:B------:R0:W-:Y:S09]  /*1ad70*/  STS [R7], RZ ;  /* 0x000000ff07007388 */ /* 0x0001f20000000800 */
[----:B0-----:R-:W-:Y:S05]  /*1ad80*/  @P0 BRA `(.L_x_243) ;  /* 0xfffffffc00e40947 */ /* 0x001fea000383ffff */
.L_x_242:
[----:B------:R-:W-:Y:S05]  /*1ad90*/  BSYNC.RECONVERGENT B1 ;  /* 0x0000000000017941 */ /* 0x000fea0003800200 */
.L_x_241:
[----:B------:R-:W-:Y:S05]  /*1ada0*/  @!P1 BRA `(.L_x_240) ;  /* 0x0000000000a89947 */ /* 0x000fea0003800000 */
[----:B------:R-:W0:Y:S01]  /*1adb0*/  S2UR UR15, SR_CgaCtaId ;  /* 0x00000000000f79c3 */ /* 0x000e220000008800 */
[----:B------:R-:W-:Y:S01]  /*1adc0*/  UIADD3 UR10, UPT, UPT, UR4, UR8, URZ ;  /* 0x00000008040a7290 */ /* 0x000fe2000fffe0ff */
[C-C-:B------:R-:W-:Y:S01]  /*1add0*/  IMAD R7, R0.reuse, 0x2, R5.reuse ;  /* 0x0000000200077824 */ /* 0x140fe200078e0205 */
[----:B------:R-:W-:Y:S01]  /*1ade0*/  UMOV UR11, 0x400 ;  /* 0x00000400000b7882 */ /* 0x000fe20000000000 */
[C---:B------:R-:W-:Y:S01]  /*1adf0*/  IMAD.SHL.U32 R9, R5.reuse, 0x4, RZ ;  /* 0x0000000405097824 */ /* 0x040fe200078e00ff */
[----:B------:R-:W-:Y:S01]  /*1ae00*/  ULEA UR10, UR10, UR9, 0x1 ;  /* 0x000000090a0a7291 */ /* 0x000fe2000f8e08ff */
[----:B------:R-:W-:Y:S01]  /*1ae10*/  IMAD R11, R0, 0x3, R5 ;  /* 0x00000003000b7824 */ /* 0x000fe200078e0205 */
[----:B------:R-:W-:Y:S02]  /*1ae20*/  IADD3 R15, PT, PT, R5, R0, RZ ;  /* 0x00000000050f7210 */ /* 0x000fe40007ffe0ff */
[----:B------:R-:W-:-:S06]  /*1ae30*/  UIADD3 UR10, UPT, UPT, UR5, UR10, URZ ;  /* 0x0000000a050a7290 */ /* 0x000fcc000fffe0ff */
[----:B------:R-:W-:Y:S01]  /*1ae40*/  IMAD.U32 R2, RZ, RZ, UR10 ;  /* 0x0000000aff027e24 */ /* 0x000fe2000f8e00ff */
[----:B0-----:R-:W-:-:S06]  /*1ae50*/  ULEA UR11, UR15, UR11, 0x18 ;  /* 0x0000000b0f0b7291 */ /* 0x001fcc000f8ec0ff */
[----:B------:R-:W-:-:S07]  /*1ae60*/  LEA R2, R2, UR11, 0x2 ;  /* 0x0000000b02027c11 */ /* 0x000fce000f8e10ff */
.L_x_244:
[--C-:B0-----:R-:W-:Y:S01]  /*1ae70*/  SHF.R.U32.HI R8, RZ, 0x3, R15.reuse ;  /* 0x00000003ff087819 */ /* 0x101fe2000001160f */
[C---:B------:R-:W-:Y:S01]  /*1ae80*/  IMAD R15, R0.reuse, 0x4, R15 ;  /* 0x00000004000f7824 */ /* 0x040fe200078e020f */
[--C-:B------:R-:W-:Y:S01]  /*1ae90*/  SHF.R.U32.HI R4, RZ, 0x3, R7.reuse ;  /* 0x00000003ff047819 */ /* 0x100fe20000011607 */
[C---:B------:R-:W-:Y:S01]  /*1aea0*/  IMAD R7, R0.reuse, 0x4, R7 ;  /* 0x0000000400077824 */ /* 0x040fe200078e0207 */
[--C-:B------:R-:W-:Y:S01]  /*1aeb0*/  SHF.R.U32.HI R6, RZ, 0x3, R11.reuse ;  /* 0x00000003ff067819 */ /* 0x100fe2000001160b */
[----:B------:R-:W-:Y:S01]  /*1aec0*/  IMAD R11, R0, 0x4, R11 ;  /* 0x00000004000b7824 */ /* 0x000fe200078e020b */
[----:B------:R-:W-:Y:S02]  /*1aed0*/  LOP3.LUT R23, R8, 0x1ffffffc, RZ, 0xc0, !PT ;  /* 0x1ffffffc08177812 */ /* 0x000fe400078ec0ff */
[----:B------:R-:W-:Y:S02]  /*1aee0*/  LOP3.LUT R17, R4, 0x1ffffffc, RZ, 0xc0, !PT ;  /* 0x1ffffffc04117812 */ /* 0x000fe400078ec0ff */
[----:B------:R-:W-:Y:S01]  /*1aef0*/  LOP3.LUT R21, R6, 0x1ffffffc, RZ, 0xc0, !PT ;  /* 0x1ffffffc06157812 */ /* 0x000fe200078ec0ff */
[C---:B------:R-:W-:Y:S01]  /*1af00*/  IMAD.IADD R23, R2.reuse, 0x1, R23 ;  /* 0x0000000102177824 */ /* 0x040fe200078e0217 */
[----:B------:R-:W-:Y:S01]  /*1af10*/  SHF.R.U32.HI R4, RZ, 0x3, R5 ;  /* 0x00000003ff047819 */ /* 0x000fe20000011605 */
[----:B------:R-:W-:Y:S01]  /*1af20*/  IMAD.IADD R17, R2, 0x1, R17 ;  /* 0x0000000102117824 */ /* 0x000fe200078e0211 */
[----:B------:R-:W-:Y:S01]  /*1af30*/  IADD3 R5, PT, PT, R0, R5, R0 ;  /* 0x0000000500057210 */ /* 0x000fe20007ffe000 */
[----:B------:R-:W-:Y:S01]  /*1af40*/  IMAD.IADD R21, R2, 0x1, R21 ;  /* 0x0000000102157824 */ /* 0x000fe200078e0215 */
[----:B------:R-:W-:Y:S01]  /*1af50*/  LOP3.LUT R4, R4, 0x1ffffffc, RZ, 0xc0, !PT ;  /* 0x1ffffffc04047812 */ /* 0x000fe200078ec0ff */
[C---:B------:R-:W-:Y:S01]  /*1af60*/  IMAD R8, R0.reuse, 0x8, R17 ;  /* 0x0000000800087824 */ /* 0x040fe200078e0211 */
[C---:B------:R-:W-:Y:S01]  /*1af70*/  LEA R6, R0.reuse, R23, 0x2 ;  /* 0x0000001700067211 */ /* 0x040fe200078e10ff */
[----:B------:R-:W-:Y:S01]  /*1af80*/  IMAD R10, R0, 0xc, R21 ;  /* 0x0000000c000a7824 */ /* 0x000fe200078e0215 */
[----:B------:R-:W-:Y:S01]  /*1af90*/  IADD3 R4, PT, PT, R9, R2, R4 ;  /* 0x0000000209047210 */ /* 0x000fe20007ffe004 */
[--C-:B------:R-:W-:Y:S01]  /*1afa0*/  IMAD.IADD R8, R8, 0x1, R9.reuse ;  /* 0x0000000108087824 */ /* 0x100fe200078e0209 */
[----:B------:R-:W-:Y:S01]  /*1afb0*/  IADD3 R5, PT, PT, R0, R5, R0 ;  /* 0x0000000500057210 */ /* 0x000fe20007ffe000 */
[----:B------:R-:W-:Y:S01]  /*1afc0*/  IMAD.IADD R6, R6, 0x1, R9 ;  /* 0x0000000106067824 */ /* 0x000fe200078e0209 */
[----:B------:R-:W-:Y:S01]  /*1afd0*/  IADD3 R10, PT, PT, R10, R9, RZ ;  /* 0x000000090a0a7210 */ /* 0x000fe20007ffe0ff */
[----:B------:R0:W-:Y:S01]  /*1afe0*/  STS [R4], RZ ;  /* 0x000000ff04007388 */ /* 0x0001e20000000800 */
[----:B------:R-:W-:-:S02]  /*1aff0*/  ISETP.GE.U32.AND P0, PT, R5, 0x100, PT ;  /* 0x000001000500780c */ /* 0x000fc40003f06070 */
[----:B------:R-:W-:Y:S01]  /*1b000*/  LEA R9, R0, R9, 0x4 ;  /* 0x0000000900097211 */ /* 0x000fe200078e20ff */
[----:B------:R0:W-:Y:S04]  /*1b010*/  STS [R6], RZ ;  /* 0x000000ff06007388 */ /* 0x0001e80000000800 */
[----:B------:R0:W-:Y:S04]  /*1b020*/  STS [R8], RZ ;  /* 0x000000ff08007388 */ /* 0x0001e80000000800 */
[----:B------:R0:W-:Y:S02]  /*1b030*/  STS [R10], RZ ;  /* 0x000000ff0a007388 */ /* 0x0001e40000000800 */
[----:B------:R-:W-:Y:S05]  /*1b040*/  @!P0 BRA `(.L_x_244) ;  /* 0xfffffffc00888947 */ /* 0x000fea000383ffff */
.L_x_240:
[----:B------:R-:W-:Y:S05]  /*1b050*/  BSYNC.RECONVERGENT B0 ;  /* 0x0000000000007941 */ /* 0x000fea0003800200 */
.L_x_239:
[----:B------:R-:W-:Y:S01]  /*1b060*/  BAR.SYNC.DEFER_BLOCKING 0x0 ;  /* 0x0000000000007b1d */ /* 0x000fe20000010000 */
[----:B------:R-:W-:-:S05]  /*1b070*/  ISETP.GE.AND P0, PT, R3, UR4, PT ;  /* 0x0000000403007c0c */ /* 0x000fca000bf06270 */
[----:B------:R-:W-:Y:S08]  /*1b080*/  BSSY.RECONVERGENT B0, `(.L_x_245) ;  /* 0x00000db000007945 */ /* 0x000ff00003800200 */
[----:B------:R-:W-:Y:S05]  /*1b090*/  @P0 BRA `(.L_x_246) ;  /* 0x0000000c00640947 */ /* 0x000fea0003800000 */
[----:B--2---:R-:W1:Y:S01]  /*1b0a0*/  I2F.U32.RP R7, R0 ;  /* 0x0000000000077306 */ /* 0x004e620000209000 */
[C---:B------:R-:W-:Y:S01]  /*1b0b0*/  ISETP.GE.AND P0, PT, R19.reuse, UR4, PT ;  /* 0x0000000413007c0c */ /* 0x040fe2000bf06270 */
[----:B------:R-:W-:Y:S01]  /*1b0c0*/  BSSY.RECONVERGENT B1, `(.L_x_247) ;  /* 0x0000053000017945 */ /* 0x000fe20003800200 */
[----:B------:R-:W-:Y:S02]  /*1b0d0*/  VIMNMX R2, PT, PT, R19, UR4, !PT ;  /* 0x0000000413027c48 */ /* 0x000fe4000ffe0100 */
[----:B0-----:R-:W-:Y:S02]  /*1b0e0*/  SEL R6, RZ, 0x1, P0 ;  /* 0x00000001ff067807 */ /* 0x001fe40000000000 */
[----:B------:R-:W-:Y:S01]  /*1b0f0*/  ISETP.NE.U32.AND P2, PT, R0, RZ, PT ;  /* 0x000000ff0000720c */ /* 0x000fe20003f45070 */
[----:B-1----:R-:W0:Y:S02]  /*1b100*/  MUFU.RCP R7, R7 ;  /* 0x0000000700077308 */ /* 0x002e240000001000 */
[----:B0-----:R-:W-:-:S06]  /*1b110*/  VIADD R4, R7, 0xffffffe ;  /* 0x0ffffffe07047836 */ /* 0x001fcc0000000000 */
[----:B------:R0:W1:Y:S02]  /*1b120*/  F2I.FTZ.U32.TRUNC.NTZ R5, R4 ;  /* 0x0000000400057305 */ /* 0x000064000021f000 */
[----:B0-----:R-:W-:Y:S02]  /*1b130*/  IMAD.MOV.U32 R4, RZ, RZ, RZ ;  /* 0x000000ffff047224 */ /* 0x001fe400078e00ff */
[----:B-1----:R-:W-:-:S04]  /*1b140*/  IMAD.MOV R9, RZ, RZ, -R5 ;  /* 0x000000ffff097224 */ /* 0x002fc800078e0a05 */
[----:B------:R-:W-:-:S04]  /*1b150*/  IMAD R9, R9, R0, RZ ;  /* 0x0000000009097224 */ /* 0x000fc800078e02ff */
[----:B------:R-:W-:Y:S01]  /*1b160*/  IMAD.HI.U32 R8, R5, R9, R4 ;  /* 0x0000000905087227 */ /* 0x000fe200078e0004 */
[----:B------:R-:W-:-:S03]  /*1b170*/  IADD3 R5, PT, PT, R2, -R19, -R6 ;  /* 0x8000001302057210 */ /* 0x000fc60007ffe806 */
[----:B------:R-:W-:Y:S02]  /*1b180*/  IMAD.U32 R4, RZ, RZ, UR4 ;  /* 0x00000004ff047e24 */ /* 0x000fe4000f8e00ff */
[----:B------:R-:W-:-:S04]  /*1b190*/  IMAD.HI.U32 R7, R8, R5, RZ ;  /* 0x0000000508077227 */ /* 0x000fc800078e00ff */
[----:B------:R-:W-:Y:S01]  /*1b1a0*/  IMAD.MOV.U32 R9, RZ, RZ, R3 ;  /* 0x000000ffff097224 */ /* 0x000fe200078e0003 */
[----:B------:R-:W-:Y:S01]  /*1b1b0*/  IADD3 R2, PT, PT, -R7, RZ, RZ ;  /* 0x000000ff07027210 */ /* 0x000fe20007ffe1ff */
[----:B------:R-:W-:-:S04]  /*1b1c0*/  VIADD R4, R4, 0xffffffff ;  /* 0xffffffff04047836 */ /* 0x000fc80000000000 */
        /* <DEDUP_REMOVED lines=8> */
[----:B------:R-:W-:-:S04]  /*1b250*/  LOP3.LUT R2, R14, 0x3, RZ, 0xc0, !PT ;  /* 0x000000030e027812 */ /* 0x000fc800078ec0ff */
[----:B------:R-:W-:Y:S01]  /*1b260*/  ISETP.NE.AND P0, PT, R2, 0x3, PT ;  /* 0x000000030200780c */ /* 0x000fe20003f05270 */
[----:B------:R-:W-:-:S05]  /*1b270*/  IMAD.U32 R2, RZ, RZ, UR14 ;  /* 0x0000000eff027e24 */ /* 0x000fca000f8e00ff */
[----:B------:R-:W-:-:S07]  /*1b280*/  LEA R2, R2, R13, 0x2 ;  /* 0x0000000d02027211 */ /* 0x000fce00078e10ff */
[----:B------:R-:W-:Y:S05]  /*1b290*/  @!P0 BRA `(.L_x_248) ;  /* 0x0000000000d48947 */ /* 0x000fea0003800000 */
[----:B------:R-:W0:Y:S01]  /*1b2a0*/  S2R R6, SR_CgaCtaId ;  /* 0x0000000000067919 */ /* 0x000e220000008800 */
[----:B------:R-:W1:Y:S01]  /*1b2b0*/  LDC R16, c[0x0][0x388] ;  /* 0x0000e200ff107b82 */ /* 0x000e620000000800 */
[----:B------:R-:W2:Y:S01]  /*1b2c0*/  LDCU UR11, c[0x0][0x388] ;  /* 0x00007100ff0b77ac */ /* 0x000ea20008000800 */
[----:B------:R-:W-:Y:S01]  /*1b2d0*/  VIADD R8, R14, 0x1 ;  /* 0x000000010e087836 */ /* 0x000fe20000000000 */
[----:B------:R-:W-:Y:S01]  /*1b2e0*/  MOV R5, 0x400 ;  /* 0x0000040000057802 */ /* 0x000fe20000000f00 */
[----:B------:R-:W-:Y:S01]  /*1b2f0*/  VIADD R7, R3, UR6 ;  /* 0x0000000603077c36 */ /* 0x000fe20008000000 */
[----:B------:R-:W-:Y:S01]  /*1b300*/  ULEA UR10, UR14, UR7, 0x2 ;  /* 0x000000070e0a7291 */ /* 0x000fe2000f8e10ff */
[----:B------:R-:W-:Y:S01]  /*1b310*/  BSSY.RECONVERGENT B2, `(.L_x_249) ;  /* 0x000002c000027945 */ /* 0x000fe20003800200 */
[----:B------:R-:W-:Y:S01]  /*1b320*/  LOP3.LUT R8, R8, 0x3, RZ, 0xc0, !PT ;  /* 0x0000000308087812 */ /* 0x000fe200078ec0ff */
[----:B------:R-:W3:Y:S01]  /*1b330*/  LDC R23, c[0x0][0x38c] ;  /* 0x0000e300ff177b82 */ /* 0x000ee20000000800 */
[----:B------:R-:W-:Y:S01]  /*1b340*/  IMAD.MOV.U32 R11, RZ, RZ, R3 ;  /* 0x000000ffff0b7224 */ /* 0x000fe200078e0003 */
[----:B--2---:R-:W-:-:S02]  /*1b350*/  IADD3 R9, PT, PT, -R7, UR11, RZ ;  /* 0x0000000b07097c10 */ /* 0x004fc4000fffe1ff */
[----:B0-----:R-:W-:Y:S01]  /*1b360*/  LEA R17, R6, R5, 0x18 ;  /* 0x0000000506117211 */ /* 0x001fe200078ec0ff */
[----:B------:R-:W-:Y:S01]  /*1b370*/  IMAD.MOV R6, RZ, RZ, -R8 ;  /* 0x000000ffff067224 */ /* 0x000fe200078e0a08 */
[----:B------:R-:W-:-:S03]  /*1b380*/  IADD3 R5, PT, PT, R3, -UR4, RZ ;  /* 0x8000000403057c10 */ /* 0x000fc6000fffe0ff */
[----:B------:R-:W-:-:S07]  /*1b390*/  VIADD R21, R17, UR10 ;  /* 0x0000000a11157c36 */ /* 0x000fce0008000000 */
.L_x_254:
[----:B-1----:R-:W-:Y:S01]  /*1b3a0*/  ISETP.GE.AND P0, PT, R7, R16, PT ;  /* 0x000000100700720c */ /* 0x002fe20003f06270 */
[----:B------:R-:W-:-:S12]  /*1b3b0*/  BSSY.RECONVERGENT B3, `(.L_x_250) ;  /* 0x0000019000037945 */ /* 0x000fd80003800200 */
[----:B0-----:R-:W-:Y:S05]  /*1b3c0*/  @P0 BRA `(.L_x_251) ;  /* 0x00000000005c0947 */ /* 0x001fea0003800000 */
[----:B------:R-:W-:Y:S01]  /*1b3d0*/  LEA.HI R12, R11, R11, RZ, 0x1b ;  /* 0x0000000b0b0c7211 */ /* 0x000fe200078fd8ff */
[----:B------:R-:W-:Y:S01]  /*1b3e0*/  BSSY.RELIABLE B4, `(.L_x_252) ;  /* 0x0000010000047945 */ /* 0x000fe20003800100 */
[----:B------:R-:W-:Y:S02]  /*1b3f0*/  ISETP.NE.AND P0, PT, R5, -0x1, PT ;  /* 0xffffffff0500780c */ /* 0x000fe40003f05270 */
[----:B------:R-:W-:Y:S02]  /*1b400*/  LEA R8, R12, R17, 0x2 ;  /* 0x000000110c087211 */ /* 0x000fe400078e10ff */
[----:B------:R-:W-:-:S04]  /*1b410*/  ISETP.EQ.OR P0, PT, R9, 0x1, !P0 ;  /* 0x000000010900780c */ /* 0x000fc80004702670 */
[----:B------:R-:W3:Y:S02]  /*1b420*/  LDS R8, [R8] ;  /* 0x0000000008087984 */ /* 0x000ee40000000800 */
[----:B---3--:R-:W-:-:S04]  /*1b430*/  SHF.R.U32.HI R10, RZ, R23, R8 ;  /* 0x00000017ff0a7219 */ /* 0x008fc80000011608 */
[----:B------:R-:W-:-:S03]  /*1b440*/  LOP3.LUT R15, R10, 0xff, RZ, 0xc0, !PT ;  /* 0x000000ff0a0f7812 */ /* 0x000fc600078ec0ff */
[----:B------:R-:W-:Y:S05]  /*1b450*/  @P0 BRA `(.L_x_253) ;  /* 0x0000000000200947 */ /* 0x000fea0003800000 */
[----:B------:R-:W-:-:S05]  /*1b460*/  LEA.HI R8, R18, R11, RZ, 0x1b ;  /* 0x0000000b12087211 */ /* 0x000fca00078fd8ff */
[----:B------:R-:W-:-:S06]  /*1b470*/  IMAD R8, R8, 0x4, R17 ;  /* 0x0000000408087824 */ /* 0x000fcc00078e0211 */
[----:B------:R-:W0:Y:S02]  /*1b480*/  LDS R8, [R8+0x4] ;  /* 0x0000040008087984 */ /* 0x000e240000000800 */
[----:B0-----:R-:W-:-:S04]  /*1b490*/  SHF.R.U32.HI R10, RZ, R23, R8 ;  /* 0x00000017ff0a7219 */ /* 0x001fc80000011608 */
[----:B------:R-:W-:-:S04]  /*1b4a0*/  LOP3.LUT R10, R10, 0xff, RZ, 0xc0, !PT ;  /* 0x000000ff0a0a7812 */ /* 0x000fc800078ec0ff */
[----:B------:R-:W-:-:S13]  /*1b4b0*/  ISETP.NE.AND P0, PT, R15, R10, PT ;  /* 0x0000000a0f00720c */ /* 0x000fda0003f05270 */
[----:B------:R-:W-:Y:S05]  /*1b4c0*/  @!P0 BREAK.RELIABLE B4 ;  /* 0x0000000000048942 */ /* 0x000fea0003800100 */
[----:B------:R-:W-:Y:S05]  /*1b4d0*/  @!P0 BRA `(.L_x_251) ;  /* 0x0000000000188947 */ /* 0x000fea0003800000 */
.L_x_253:
[----:B------:R-:W-:Y:S05]  /*1b4e0*/  BSYNC.RELIABLE B4 ;  /* 0x0000000000047941 */ /* 0x000fea0003800100 */
.L_x_252:
[----:B------:R-:W-:Y:S01]  /*1b4f0*/  IMAD R8, R12, 0x4, R21 ;  /* 0x000000040c087824 */ /* 0x000fe200078e0215 */
[----:B------:R-:W-:-:S05]  /*1b500*/  LEA.HI R15, R15, R15, RZ, 0x1b ;  /* 0x0000000f0f0f7211 */ /* 0x000fca00078fd8ff */
[----:B------:R-:W0:Y:S01]  /*1b510*/  LDS R8, [R8] ;  /* 0x0000000008087984 */ /* 0x000e220000000800 */
[----:B------:R-:W-:-:S05]  /*1b520*/  IMAD R15, R15, 0x4, R2 ;  /* 0x000000040f0f7824 */ /* 0x000fca00078e0202 */
[----:B0-----:R0:W-:Y:S02]  /*1b530*/  STS [R15], R8 ;  /* 0x000000080f007388 */ /* 0x0011e40000000800 */
.L_x_251:
[----:B------:R-:W-:Y:S05]  /*1b540*/  BSYNC.RECONVERGENT B3 ;  /* 0x0000000000037941 */ /* 0x000fea0003800200 */
.L_x_250:
[----:B------:R-:W-:Y:S01]  /*1b550*/  IADD3 R6, PT, PT, R6, 0x1, RZ ;  /* 0x0000000106067810 */ /* 0x000fe20007ffe0ff */
[C---:B------:R-:W-:Y:S01]  /*1b560*/  IMAD.IADD R11, R0.reuse, 0x1, R11 ;  /* 0x00000001000b7824 */ /* 0x040fe200078e020b */
[C---:B------:R-:W-:Y:S01]  /*1b570*/  IADD3 R9, PT, PT, -R0.reuse, R9, RZ ;  /* 0x0000000900097210 */ /* 0x040fe20007ffe1ff */
[----:B------:R-:W-:Y:S01]  /*1b580*/  IMAD.IADD R18, R0, 0x1, R18 ;  /* 0x0000000100127824 */ /* 0x000fe200078e0212 */
[----:B------:R-:W-:Y:S01]  /*1b590*/  ISETP.NE.AND P0, PT, R6, RZ, PT ;  /* 0x000000ff0600720c */ /* 0x000fe20003f05270 */
[C---:B------:R-:W-:Y:S02]  /*1b5a0*/  IMAD.IADD R5, R0.reuse, 0x1, R5 ;  /* 0x0000000100057824 */ /* 0x040fe400078e0205 */
[----:B------:R-:W-:-:S10]  /*1b5b0*/  IMAD.IADD R7, R0, 0x1, R7 ;  /* 0x0000000100077824 */ /* 0x000fd400078e0207 */
[----:B------:R-:W-:Y:S05]  /*1b5c0*/  @P0 BRA `(.L_x_254) ;  /* 0xfffffffc00740947 */ /* 0x000fea000383ffff */
[----:B------:R-:W-:Y:S05]  /*1b5d0*/  BSYNC.RECONVERGENT B2 ;  /* 0x0000000000027941 */ /* 0x000fea0003800200 */
.L_x_249:
[----:B------:R-:W-:-:S07]  /*1b5e0*/  VIADD R9, R18, 0xffffffff ;  /* 0xffffffff12097836 */ /* 0x000fce0000000000 */
.L_x_248:
[----:B------:R-:W-:Y:S05]  /*1b5f0*/  BSYNC.RECONVERGENT B1 ;  /* 0x0000000000017941 */ /* 0x000fea0003800200 */
.L_x_247:
[----:B------:R-:W-:-:S13]  /*1b600*/  ISETP.GE.U32.AND P0, PT, R14, 0x3, PT ;  /* 0x000000030e00780c */ /* 0x000fda0003f06070 */
[----:B------:R-:W-:Y:S05]  /*1b610*/  @!P0 BRA `(.L_x_246) ;  /* 0x0000000800048947 */ /* 0x000fea0003800000 */
[----:B0-----:R-:W0:Y:S01]  /*1b620*/  S2R R8, SR_CgaCtaId ;  /* 0x0000000000087919 */ /* 0x001e220000008800 */
[----:B------:R-:W1:Y:S01]  /*1b630*/  LDC R10, c[0x0][0x388] ;  /* 0x0000e200ff0a7b82 */ /* 0x000e620000000800 */
[----:B------:R-:W-:-:S07]  /*1b640*/  MOV R7, 0x400 ;  /* 0x0000040000077802 */ /* 0x000fce0000000f00 */
[----:B------:R-:W2:Y:S08]  /*1b650*/  LDC R5, c[0x0][0x388] ;  /* 0x0000e200ff057b82 */ /* 0x000eb00000000800 */
[----:B------:R-:W4:Y:S01]  /*1b660*/  LDC R6, c[0x0][0x38c] ;  /* 0x0000e300ff067b82 */ /* 0x000f220000000800 */
[----:B0-----:R-:W-:Y:S01]  /*1b670*/  LEA R7, R8, R7, 0x18 ;  /* 0x0000000708077211 */ /* 0x001fe200078ec0ff */
[----:B-1----:R-:W-:-:S07]  /*1b680*/  VIADD R8, R10, 0xffffffff ;  /* 0xffffffff0a087836 */ /* 0x002fce0000000000 */
.L_x_271:
[----:B------:R-:W-:Y:S01]  /*1b690*/  IADD3 R15, PT, PT, R9, UR6, RZ ;  /* 0x00000006090f7c10 */ /* 0x000fe2000fffe0ff */
[----:B------:R-:W-:Y:S03]  /*1b6a0*/  BSSY.RECONVERGENT B1, `(.L_x_255) ;  /* 0x000001b000017945 */ /* 0x000fe60003800200 */
[----:B--2---:R-:W-:-:S13]  /*1b6b0*/  ISETP.GE.AND P0, PT, R15, R5, PT ;  /* 0x000000050f00720c */ /* 0x004fda0003f06270 */
[----:B------:R-:W-:Y:S05]  /*1b6c0*/  @P0 BRA `(.L_x_256) ;  /* 0x0000000000600947 */ /* 0x000fea0003800000 */
[C---:B------:R-:W-:Y:S01]  /*1b6d0*/  LEA.HI R12, R9.reuse, R9, RZ, 0x1b ;  /* 0x00000009090c7211 */ /* 0x040fe200078fd8ff */
[----:B------:R-:W-:Y:S01]  /*1b6e0*/  BSSY.RELIABLE B2, `(.L_x_257) ;  /* 0x0000011000027945 */ /* 0x000fe20003800100 */
[----:B------:R-:W-:-:S03]  /*1b6f0*/  ISETP.NE.AND P0, PT, R9, R4, PT ;  /* 0x000000040900720c */ /* 0x000fc60003f05270 */
[----:B------:R-:W-:Y:S01]  /*1b700*/  IMAD R10, R12, 0x4, R7 ;  /* 0x000000040c0a7824 */ /* 0x000fe200078e0207 */
[----:B------:R-:W-:-:S04]  /*1b710*/  ISETP.EQ.OR P0, PT, R15, R8, !P0 ;  /* 0x000000080f00720c */ /* 0x000fc80004702670 */
[----:B------:R-:W4:Y:S02]  /*1b720*/  LDS R11, [R10] ;  /* 0x000000000a0b7984 */ /* 0x000f240000000800 */
[----:B----4-:R-:W-:-:S04]  /*1b730*/  SHF.R.U32.HI R11, RZ, R6, R11 ;  /* 0x00000006ff0b7219 */ /* 0x010fc8000001160b */
[----:B------:R-:W-:-:S03]  /*1b740*/  LOP3.LUT R14, R11, 0xff, RZ, 0xc0, !PT ;  /* 0x000000ff0b0e7812 */ /* 0x000fc600078ec0ff */
[----:B------:R-:W-:Y:S05]  /*1b750*/  @P0 BRA `(.L_x_258) ;  /* 0x0000000000240947 */ /* 0x000fea0003800000 */
[----:B------:R-:W-:-:S05]  /*1b760*/  VIADD R10, R9, 0x1 ;  /* 0x00000001090a7836 */ /* 0x000fca0000000000 */
[----:B------:R-:W-:-:S05]  /*1b770*/  LEA.HI R10, R10, R9, RZ, 0x1b ;  /* 0x000000090a0a7211 */ /* 0x000fca00078fd8ff */
[----:B------:R-:W-:-:S05]  /*1b780*/  IMAD R10, R10, 0x4, R7 ;  /* 0x000000040a0a7824 */ /* 0x000fca00078e0207 */
[----:B------:R-:W0:Y:S02]  /*1b790*/  LDS R11, [R10+0x4] ;  /* 0x000004000a0b7984 */ /* 0x000e240000000800 */
[----:B0-----:R-:W-:-:S04]  /*1b7a0*/  SHF.R.U32.HI R11, RZ, R6, R11 ;  /* 0x00000006ff0b7219 */ /* 0x001fc8000001160b */
[----:B------:R-:W-:-:S04]  /*1b7b0*/  LOP3.LUT R11, R11, 0xff, RZ, 0xc0, !PT ;  /* 0x000000ff0b0b7812 */ /* 0x000fc800078ec0ff */
[----:B------:R-:W-:-:S13]  /*1b7c0*/  ISETP.NE.AND P0, PT, R14, R11, PT ;  /* 0x0000000b0e00720c */ /* 0x000fda0003f05270 */
[----:B------:R-:W-:Y:S05]  /*1b7d0*/  @!P0 BREAK.RELIABLE B2 ;  /* 0x0000000000028942 */ /* 0x000fea0003800100 */
[----:B------:R-:W-:Y:S05]  /*1b7e0*/  @!P0 BRA `(.L_x_256) ;  /* 0x0000000000188947 */ /* 0x000fea0003800000 */
.L_x_258:
[----:B------:R-:W-:Y:S05]  /*1b7f0*/  BSYNC.RELIABLE B2 ;  /* 0x0000000000027941 */ /* 0x000fea0003800100 */
.L_x_257:
[----:B------:R-:W-:Y:S02]  /*1b800*/  LEA R10, R12, R13, 0x2 ;  /* 0x0000000d0c0a7211 */ /* 0x000fe400078e10ff */
[----:B------:R-:W-:-:S04]  /*1b810*/  LEA.HI R11, R14, R14, RZ, 0x1b ;  /* 0x0000000e0e0b7211 */ /* 0x000fc800078fd8ff */
[----:B------:R-:W0:Y:S01]  /*1b820*/  LDS R10, [R10] ;  /* 0x000000000a0a7984 */ /* 0x000e220000000800 */
[----:B------:R-:W-:-:S05]  /*1b830*/  IMAD R11, R11, 0x4, R2 ;  /* 0x000000040b0b7824 */ /* 0x000fca00078e0202 */
[----:B0-----:R0:W-:Y:S02]  /*1b840*/  STS [R11], R10 ;  /* 0x0000000a0b007388 */ /* 0x0011e40000000800 */
.L_x_256:
[----:B------:R-:W-:Y:S05]  /*1b850*/  BSYNC.RECONVERGENT B1 ;  /* 0x0000000000017941 */ /* 0x000fea0003800200 */
.L_x_255:
[----:B------:R-:W-:Y:S01]  /*1b860*/  IMAD.IADD R17, R15, 0x1, R0 ;  /* 0x000000010f117824 */ /* 0x000fe200078e0200 */
[----:B------:R-:W-:Y:S01]  /*1b870*/  BSSY.RECONVERGENT B1, `(.L_x_259) ;  /* 0x000001c000017945 */ /* 0x000fe20003800200 */
[----:B------:R-:W-:-:S03]  /*1b880*/  IMAD.IADD R15, R0, 0x1, R9 ;  /* 0x00000001000f7824 */ /* 0x000fc600078e0209 */
[----:B------:R-:W-:-:S13]  /*1b890*/  ISETP.GE.AND P0, PT, R17, R5, PT ;  /* 0x000000051100720c */ /* 0x000fda0003f06270 */
[----:B------:R-:W-:Y:S05]  /*1b8a0*/  @P0 BRA `(.L_x_260) ;  /* 0x0000000000600947 */ /* 0x000fea0003800000 */
[C---:B------:R-:W-:Y:S01]  /*1b8b0*/  LEA.HI R12, R15.reuse, R15, RZ, 0x1b ;  /* 0x0000000f0f0c7211 */ /* 0x040fe200078fd8ff */
[----:B------:R-:W-:Y:S01]  /*1b8c0*/  BSSY.RELIABLE B2, `(.L_x_261) ;  /* 0x0000011000027945 */ /* 0x000fe20003800100 */
[----:B------:R-:W-:Y:S02]  /*1b8d0*/  ISETP.NE.AND P0, PT, R15, R4, PT ;  /* 0x000000040f00720c */ /* 0x000fe40003f05270 */
[----:B------:R-:W-:Y:S02]  /*1b8e0*/  LEA R9, R12, R7, 0x2 ;  /* 0x000000070c097211 */ /* 0x000fe400078e10ff */
[----:B------:R-:W-:-:S04]  /*1b8f0*/  ISETP.EQ.OR P0, PT, R17, R8, !P0 ;  /* 0x000000081100720c */ /* 0x000fc80004702670 */
[----:B------:R-:W0:Y:S02]  /*1b900*/  LDS R9, [R9] ;  /* 0x0000000009097984 */ /* 0x000e240000000800 */
[----:B0---4-:R-:W-:-:S04]  /*1b910*/  SHF.R.U32.HI R10, RZ, R6, R9 ;  /* 0x00000006ff0a7219 */ /* 0x011fc80000011609 */
        /* <DEDUP_REMOVED lines=11> */
.L_x_262:
[----:B------:R-:W-:Y:S05]  /*1b9d0*/  BSYNC.RELIABLE B2 ;  /* 0x0000000000027941 */ /* 0x000fea0003800100 */
.L_x_261:
[----:B------:R-:W-:Y:S01]  /*1b9e0*/  IMAD R9, R12, 0x4, R13 ;  /* 0x000000040c097824 */ /* 0x000fe200078e020d */
[----:B------:R-:W-:-:S04]  /*1b9f0*/  LEA.HI R11, R14, R14, RZ, 0x1b ;  /* 0x0000000e0e0b7211 */ /* 0x000fc800078fd8ff */
[----:B------:R-:W-:Y:S01]  /*1ba00*/  LEA R10, R11, R2, 0x2 ;  /* 0x000000020b0a7211 */ /* 0x000fe200078e10ff */
[----:B------:R-:W0:Y:S04]  /*1ba10*/  LDS R9, [R9] ;  /* 0x0000000009097984 */ /* 0x000e280000000800 */
[----:B0-----:R1:W-:Y:S02]  /*1ba20*/  STS [R10], R9 ;  /* 0x000000090a007388 */ /* 0x0013e40000000800 */
.L_x_260:
[----:B------:R-:W-:Y:S05]  /*1ba30*/  BSYNC.RECONVERGENT B1 ;  /* 0x0000000000017941 */ /* 0x000fea0003800200 */
.L_x_259:
[--C-:B------:R-:W-:Y:S01]  /*1ba40*/  IMAD.IADD R17, R17, 0x1, R0.reuse ;  /* 0x0000000111117824 */ /* 0x100fe200078e0200 */
[----:B------:R-:W-:Y:S01]  /*1ba50*/  BSSY.RECONVERGENT B1, `(.L_x_263) ;  /* 0x000001c000017945 */ /* 0x000fe20003800200 */
[----:B------:R-:W-:-:S03]  /*1ba60*/  IMAD.IADD R15, R15, 0x1, R0 ;  /* 0x000000010f0f7824 */ /* 0x000fc600078e0200 */
[----:B------:R-:W-:-:S13]  /*1ba70*/  ISETP.GE.AND P0, PT, R17, R5, PT ;  /* 0x000000051100720c */ /* 0x000fda0003f06270 */
[----:B------:R-:W-:Y:S05]  /*1ba80*/  @P0 BRA `(.L_x_264) ;  /* 0x0000000000600947 */ /* 0x000fea0003800000 */
[C---:B------:R-:W-:Y:S01]  /*1ba90*/  LEA.HI R12, R15.reuse, R15, RZ, 0x1b ;  /* 0x0000000f0f0c7211 */ /* 0x040fe200078fd8ff */
[----:B------:R-:W-:Y:S01]  /*1baa0*/  BSSY.RELIABLE B2, `(.L_x_265) ;  /* 0x0000011000027945 */ /* 0x000fe20003800100 */
[----:B------:R-:W-:-:S03]  /*1bab0*/  ISETP.NE.AND P0, PT, R15, R4, PT ;  /* 0x000000040f00720c */ /* 0x000fc60003f05270 */
[----:B-1----:R-:W-:Y:S01]  /*1bac0*/  IMAD R9, R12, 0x4, R7 ;  /* 0x000000040c097824 */ /* 0x002fe200078e0207 */
[----:B------:R-:W-:-:S05]  /*1bad0*/  ISETP.EQ.OR P0, PT, R17, R8, !P0 ;  /* 0x000000081100720c */ /* 0x000fca0004702670 */
[----:B------:R-:W0:Y:S02]  /*1bae0*/  LDS R9, [R9] ;  /* 0x0000000009097984 */ /* 0x000e240000000800 */
[----:B0---4-:R-:W-:-:S04]  /*1baf0*/  SHF.R.U32.HI R10, RZ, R6, R9 ;  /* 0x00000006ff0a7219 */ /* 0x011fc80000011609 */
[----:B------:R-:W-:Y:S02]  /*1bb00*/  LOP3.LUT R14, R10, 0xff, RZ, 0xc0, !PT ;  /* 0x000000ff0a0e7812 */ /* 0x000fe400078ec0ff */
[----:B------:R-:W-:Y:S05]  /*1bb10*/  @P0 BRA `(.L_x_266) ;  /* 0x0000000000240947 */ /* 0x000fea0003800000 */
[----:B------:R-:W-:-:S04]  /*1bb20*/  IADD3 R9, PT, PT, R15, 0x1, RZ ;  /* 0x000000010f097810 */ /* 0x000fc80007ffe0ff */
        /* <DEDUP_REMOVED lines=8> */
.L_x_266:
[----:B------:R-:W-:Y:S05]  /*1bbb0*/  BSYNC.RELIABLE B2 ;  /* 0x0000000000027941 */ /* 0x000fea0003800100 */
.L_x_265:
[----:B------:R-:W-:Y:S01]  /*1bbc0*/  IMAD R9, R12, 0x4, R13 ;  /* 0x000000040c097824 */ /* 0x000fe200078e020d */
[----:B------:R-:W-:-:S05]  /*1bbd0*/  LEA.HI R11, R14, R14, RZ, 0x1b ;  /* 0x0000000e0e0b7211 */ /* 0x000fca00078fd8ff */
[----:B------:R-:W0:Y:S01]  /*1bbe0*/  LDS R9, [R9] ;  /* 0x0000000009097984 */ /* 0x000e220000000800 */
[----:B------:R-:W-:-:S05]  /*1bbf0*/  IMAD R10, R11, 0x4, R2 ;  /* 0x000000040b0a7824 */ /* 0x000fca00078e0202 */
[----:B0-----:R2:W-:Y:S02]  /*1bc00*/  STS [R10], R9 ;  /* 0x000000090a007388 */ /* 0x0015e40000000800 */
.L_x_264:
[----:B------:R-:W-:Y:S05]  /*1bc10*/  BSYNC.RECONVERGENT B1 ;  /* 0x0000000000017941 */ /* 0x000fea0003800200 */
.L_x_263:
[----:B------:R-:W-:Y:S01]  /*1bc20*/  IADD3 R17, PT, PT, R17, R0, RZ ;  /* 0x0000000011117210 */ /* 0x000fe20007ffe0ff */
[----:B------:R-:W-:Y:S01]  /*1bc30*/  BSSY.RECONVERGENT B1, `(.L_x_267) ;  /* 0x000001c000017945 */ /* 0x000fe20003800200 */
[----:B------:R-:W-:Y:S02]  /*1bc40*/  IMAD.IADD R15, R15, 0x1, R0 ;  /* 0x000000010f0f7824 */ /* 0x000fe400078e0200 */
[----:B------:R-:W-:-:S13]  /*1bc50*/  ISETP.GE.AND P0, PT, R17, R5, PT ;  /* 0x000000051100720c */ /* 0x000fda0003f06270 */
[----:B------:R-:W-:Y:S05]  /*1bc60*/  @P0 BRA `(.L_x_268) ;  /* 0x0000000000600947 */ /* 0x000fea0003800000 */
[C---:B------:R-:W-:Y:S01]  /*1bc70*/  LEA.HI R12, R15.reuse, R15, RZ, 0x1b ;  /* 0x0000000f0f0c7211 */ /* 0x040fe200078fd8ff */
[----:B------:R-:W-:Y:S01]  /*1bc80*/  BSSY.RELIABLE B2, `(.L_x_269) ;  /* 0x0000011000027945 */ /* 0x000fe20003800100 */
[----:B------:R-:W-:-:S03]  /*1bc90*/  ISETP.NE.AND P0, PT, R15, R4, PT ;  /* 0x000000040f00720c */ /* 0x000fc60003f05270 */
[----:B-12---:R-:W-:Y:S01]  /*1bca0*/  IMAD R9, R12, 0x4, R7 ;  /* 0x000000040c097824 */ /* 0x006fe200078e0207 */
[----:B------:R-:W-:-:S05]  /*1bcb0*/  ISETP.EQ.OR P0, PT, R17, R8, !P0 ;  /* 0x000000081100720c */ /* 0x000fca0004702670 */
[----:B------:R-:W0:Y:S02]  /*1bcc0*/  LDS R9, [R9] ;  /* 0x0000000009097984 */ /* 0x000e240000000800 */
[----:B0---4-:R-:W-:-:S04]  /*1bcd0*/  SHF.R.U32.HI R10, RZ, R6, R9 ;  /* 0x00000006ff0a7219 */ /* 0x011fc80000011609 */
[----:B------:R-:W-:Y:S02]  /*1bce0*/  LOP3.LUT R14, R10, 0xff, RZ, 0xc0, !PT ;  /* 0x000000ff0a0e7812 */ /* 0x000fe400078ec0ff */
[----:B------:R-:W-:Y:S05]  /*1bcf0*/  @P0 BRA `(.L_x_270) ;  /* 0x0000000000240947 */ /* 0x000fea0003800000 */
[----:B------:R-:W-:-:S05]  /*1bd00*/  VIADD R9, R15, 0x1 ;  /* 0x000000010f097836 */ /* 0x000fca0000000000 */
[----:B------:R-:W-:-:S04]  /*1bd10*/  LEA.HI R10, R9, R15, RZ, 0x1b ;  /* 0x0000000f090a7211 */ /* 0x000fc800078fd8ff */
[----:B------:R-:W-:-:S05]  /*1bd20*/  LEA R10, R10, R7, 0x2 ;  /* 0x000000070a0a7211 */ /* 0x000fca00078e10ff */
[----:B------:R-:W0:Y:S02]  /*1bd30*/  LDS R9, [R10+0x4] ;  /* 0x000004000a097984 */ /* 0x000e240000000800 */
[----:B0-----:R-:W-:-:S04]  /*1bd40*/  SHF.R.U32.HI R9, RZ, R6, R9 ;  /* 0x00000006ff097219 */ /* 0x001fc80000011609 */
[----:B------:R-:W-:-:S04]  /*1bd50*/  LOP3.LUT R9, R9, 0xff, RZ, 0xc0, !PT ;  /* 0x000000ff09097812 */ /* 0x000fc800078ec0ff */
[----:B------:R-:W-:-:S13]  /*1bd60*/  ISETP.NE.AND P0, PT, R14, R9, PT ;  /* 0x000000090e00720c */ /* 0x000fda0003f05270 */
[----:B------:R-:W-:Y:S05]  /*1bd70*/  @!P0 BREAK.RELIABLE B2 ;  /* 0x0000000000028942 */ /* 0x000fea0003800100 */
[----:B------:R-:W-:Y:S05]  /*1bd80*/  @!P0 BRA `(.L_x_268) ;  /* 0x0000000000188947 */ /* 0x000fea0003800000 */
.L_x_270:
[----:B------:R-:W-:Y:S05]  /*1bd90*/  BSYNC.RELIABLE B2 ;  /* 0x0000000000027941 */ /* 0x000fea0003800100 */
.L_x_269:
[----:B------:R-:W-:Y:S01]  /*1bda0*/  IMAD R9, R12, 0x4, R13 ;  /* 0x000000040c097824 */ /* 0x000fe200078e020d */
[----:B------:R-:W-:-:S05]  /*1bdb0*/  LEA.HI R11, R14, R14, RZ, 0x1b ;  /* 0x0000000e0e0b7211 */ /* 0x000fca00078fd8ff */
[----:B------:R-:W0:Y:S01]  /*1bdc0*/  LDS R9, [R9] ;  /* 0x0000000009097984 */ /* 0x000e220000000800 */
[----:B------:R-:W-:-:S05]  /*1bdd0*/  IMAD R10, R11, 0x4, R2 ;  /* 0x000000040b0a7824 */ /* 0x000fca00078e0202 */
[----:B0-----:R0:W-:Y:S02]  /*1bde0*/  STS [R10], R9 ;  /* 0x000000090a007388 */ /* 0x0011e40000000800 */
.L_x_268:
[----:B------:R-:W-:Y:S05]  /*1bdf0*/  BSYNC.RECONVERGENT B1 ;  /* 0x0000000000017941 */ /* 0x000fea0003800200 */
.L_x_267:
[----:B012---:R-:W-:-:S05]  /*1be00*/  IMAD.IADD R9, R15, 0x1, R0 ;  /* 0x000000010f097824 */ /* 0x007fca00078e0200 */
[----:B------:R-:W-:-:S13]  /*1be10*/  ISETP.GE.AND P0, PT, R9, UR4, PT ;  /* 0x0000000409007c0c */ /* 0x000fda000bf06270 */
[----:B------:R-:W-:Y:S05]  /*1be20*/  @!P0 BRA `(.L_x_271) ;  /* 0xfffffff800188947 */ /* 0x000fea000383ffff */
.L_x_246:
[----:B------:R-:W-:Y:S05]  /*1be30*/  BSYNC.RECONVERGENT B0 ;  /* 0x0000000000007941 */ /* 0x000fea0003800200 */
.L_x_245:
[----:B------:R-:W-:Y:S05]  /*1be40*/  WARPSYNC.ALL ;  /* 0x0000000000007948 */ /* 0x000fea0003800000 */
[----:B------:R-:W1:Y:S08]  /*1be50*/  S2UR UR10, SR_CTAID.X ;  /* 0x00000000000a79c3 */ /* 0x000e700000002500 */
[----:B------:R-:W-:Y:S01]  /*1be60*/  BAR.SYNC.DEFER_BLOCKING 0x0 ;  /* 0x0000000000007b1d */ /* 0x000fe20000010000 */
[----:B------:R-:W-:-:S07]  /*1be70*/  ISETP.GT.U32.AND P0, PT, R3, 0xff, PT ;  /* 0x000000ff0300780c */ /* 0x000fce0003f04070 */
[----:B------:R-:W1:Y:S02]  /*1be80*/  LDC R2, c[0x0][0x3a0] ;  /* 0x0000e800ff027b82 */ /* 0x000e640000000800 */
[----:B-1----:R-:W-:-:S04]  /*1be90*/  IADD3 R2, PT, PT, R2, UR10, RZ ;  /* 0x0000000a02027c10 */ /* 0x002fc8000fffe0ff */
[----:B------:R-:W-:Y:S05]  /*1bea0*/  @P0 EXIT ;  /* 0x000000000000094d */ /* 0x000fea0003800000 */
[----:B0-----:R-:W0:Y:S01]  /*1beb0*/  I2F.U32.RP R8, R0 ;  /* 0x0000000000087306 */ /* 0x001e220000209000 */
[C---:B------:R-:W-:Y:S01]  /*1bec0*/  ISETP.GE.U32.AND P0, PT, R19.reuse, 0x100, PT ;  /* 0x000001001300780c */ /* 0x040fe20003f06070 */
[----:B------:R-:W-:Y:S01]  /*1bed0*/  BSSY.RECONVERGENT B0, `(.L_x_272) ;  /* 0x000002f000007945 */ /* 0x000fe20003800200 */
[----:B----4-:R-:W-:Y:S02]  /*1bee0*/  VIMNMX.U32 R6, PT, PT, R19, 0x100, !PT ;  /* 0x0000010013067848 */ /* 0x010fe40007fe0000 */
[----:B--2---:R-:W-:Y:S02]  /*1bef0*/  SEL R7, RZ, 0x1, P0 ;  /* 0x00000001ff077807 */ /* 0x004fe40000000000 */
[----:B------:R-:W-:Y:S02]  /*1bf00*/  ISETP.NE.U32.AND P2, PT, R0, RZ, PT ;  /* 0x000000ff0000720c */ /* 0x000fe40003f45070 */
[----:B------:R-:W-:Y:S01]  /*1bf10*/  IADD3 R19, PT, PT, R6, -R19, -R7 ;  /* 0x8000001306137210 */ /* 0x000fe20007ffe807 */
[----:B0-----:R-:W0:Y:S02]  /*1bf20*/  MUFU.RCP R8, R8 ;  /* 0x0000000800087308 */ /* 0x001e240000001000 */
[----:B0-----:R-:W-:-:S06]  /*1bf30*/  VIADD R4, R8, 0xffffffe ;  /* 0x0ffffffe08047836 */ /* 0x001fcc0000000000 */
[----:B------:R0:W1:Y:S02]  /*1bf40*/  F2I.FTZ.U32.TRUNC.NTZ R5, R4 ;  /* 0x0000000400057305 */ /* 0x000064000021f000 */
[----:B0-----:R-:W-:Y:S02]  /*1bf50*/  IMAD.MOV.U32 R4, RZ, RZ, RZ ;  /* 0x000000ffff047224 */ /* 0x001fe400078e00ff */
[----:B-1----:R-:W-:-:S04]  /*1bf60*/  IMAD.MOV R9, RZ, RZ, -R5 ;  /* 0x000000ffff097224 */ /* 0x002fc800078e0a05 */
[----:B------:R-:W-:-:S04]  /*1bf70*/  IMAD R9, R9, R0, RZ ;  /* 0x0000000009097224 */ /* 0x000fc800078e02ff */
[----:B------:R-:W-:-:S06]  /*1bf80*/  IMAD.HI.U32 R10, R5, R9, R4 ;  /* 0x00000009050a7227 */ /* 0x000fcc00078e0004 */
[----:B------:R-:W-:-:S05]  /*1bf90*/  IMAD.HI.U32 R10, R10, R19, RZ ;  /* 0x000000130a0a7227 */ /* 0x000fca00078e00ff */
[----:B------:R-:W-:-:S05]  /*1bfa0*/  IADD3 R4, PT, PT, -R10, RZ, RZ ;  /* 0x000000ff0a047210 */ /* 0x000fca0007ffe1ff */
        /* <DEDUP_REMOVED lines=16> */
[----:B------:R-:W-:-:S03]  /*1c0b0*/  IMAD R7, R2, 0x100, R3 ;  /* 0x0000010002077824 */ /* 0x000fc600078e0203 */
[----:B------:R-:W-:Y:S01]  /*1c0c0*/  LOP3.LUT R6, R6, 0x3, RZ, 0xc0, !PT ;  /* 0x0000000306067812 */ /* 0x000fe200078ec0ff */
[----:B------:R-:W1:Y:S01]  /*1c0d0*/  LDC.64 R4, c[0x0][0x398] ;  /* 0x0000e600ff047b82 */ /* 0x000e620000000a00 */
[----:B------:R-:W-:Y:S02]  /*1c0e0*/  IMAD.U32 R8, RZ, RZ, UR11 ;  /* 0x0000000bff087e24 */ /* 0x000fe4000f8e00ff */
[----:B------:R-:W-:Y:S01]  /*1c0f0*/  IADD3 R6, PT, PT, -R6, RZ, RZ ;  /* 0x000000ff06067210 */ /* 0x000fe20007ffe1ff */
[----:B0-----:R-:W-:-:S06]  /*1c100*/  ULEA UR6, UR10, UR6, 0x18 ;  /* 0x000000060a067291 */ /* 0x001fcc000f8ec0ff */
[----:B------:R-:W-:Y:S02]  /*1c110*/  VIADD R8, R8, UR6 ;  /* 0x0000000608087c36 */ /* 0x000fe40008000000 */
[----:B-1----:R-:W-:-:S07]  /*1c120*/  IMAD.WIDE.U32 R4, R7, 0x4, R4 ;  /* 0x0000000407047825 */ /* 0x002fce00078e0004 */
.L_x_274:
[-C--:B------:R-:W-:Y:S01]  /*1c130*/  LEA.HI R7, R3, R3.reuse, RZ, 0x1b ;  /* 0x0000000303077211 */ /* 0x080fe200078fd8ff */
[----:B------:R-:W-:Y:S01]  /*1c140*/  VIADD R6, R6, 0x1 ;  /* 0x0000000106067836 */ /* 0x000fe20000000000 */
[----:B------:R-:W-:-:S03]  /*1c150*/  IADD3 R3, PT, PT, R0, R3, RZ ;  /* 0x0000000300037210 */ /* 0x000fc60007ffe0ff */
[----:B------:R-:W-:Y:S01]  /*1c160*/  IMAD R7, R7, 0x4, R8 ;  /* 0x0000000407077824 */ /* 0x000fe200078e0208 */
[----:B------:R-:W-:-:S05]  /*1c170*/  ISETP.NE.AND P0, PT, R6, RZ, PT ;  /* 0x000000ff0600720c */ /* 0x000fca0003f05270 */
[----:B------:R-:W0:Y:S04]  /*1c180*/  LDS R7, [R7] ;  /* 0x0000000007077984 */ /* 0x000e280000000800 */
[----:B0-----:R0:W-:Y:S02]  /*1c190*/  STG.E desc[UR12][R4.64], R7 ;  /* 0x0000000704007986 */ /* 0x0011e4000c10190c */
[----:B0-----:R-:W-:Y:S02]  /*1c1a0*/  IMAD.WIDE.U32 R4, R0, 0x4, R4 ;  /* 0x0000000400047825 */ /* 0x001fe400078e0004 */
[----:B------:R-:W-:Y:S05]  /*1c1b0*/  @P0 BRA `(.L_x_274) ;  /* 0xfffffffc00dc0947 */ /* 0x000fea000383ffff */
.L_x_273:
[----:B------:R-:W-:Y:S05]  /*1c1c0*/  BSYNC.RECONVERGENT B0 ;  /* 0x0000000000007941 */ /* 0x000fea0003800200 */
.L_x_272:
[----:B------:R-:W-:Y:S05]  /*1c1d0*/  @!P1 EXIT ;  /* 0x000000000000994d */ /* 0x000fea0003800000 */
[----:B------:R-:W0:Y:S01]  /*1c1e0*/  S2UR UR7, SR_CgaCtaId ;  /* 0x00000000000779c3 */ /* 0x000e220000008800 */
[----:B------:R-:W-:Y:S01]  /*1c1f0*/  UIADD3 UR4, UPT, UPT, UR4, UR8, URZ ;  /* 0x0000000804047290 */ /* 0x000fe2000fffe0ff */
[C---:B------:R-:W-:Y:S01]  /*1c200*/  IMAD.IADD R21, R3.reuse, 0x1, R0 ;  /* 0x0000000103157824 */ /* 0x040fe200078e0200 */
[----:B------:R-:W-:Y:S01]  /*1c210*/  UMOV UR6, 0x400 ;  /* 0x0000040000067882 */ /* 0x000fe20000000000 */
[--C-:B------:R-:W-:Y:S01]  /*1c220*/  IMAD R25, R2, 0x100, R3.reuse ;  /* 0x0000010002197824 */ /* 0x100fe200078e0203 */
[----:B------:R-:W-:Y:S01]  /*1c230*/  ULEA UR4, UR4, UR9, 0x1 ;  /* 0x0000000904047291 */ /* 0x000fe2000f8e08ff */
[C-C-:B------:R-:W-:Y:S01]  /*1c240*/  IMAD R15, R0.reuse, 0x2, R3.reuse ;  /* 0x00000002000f7824 */ /* 0x140fe200078e0203 */
[----:B------:R-:W-:Y:S01]  /*1c250*/  SHF.L.U32 R17, R3, 0x2, RZ ;  /* 0x0000000203117819 */ /* 0x000fe200000006ff */
[----:B------:R-:W1:Y:S01]  /*1c260*/  LDC.64 R4, c[0x0][0x398] ;  /* 0x0000e600ff047b82 */ /* 0x000e620000000a00 */
[----:B------:R-:W-:Y:S01]  /*1c270*/  UIADD3 UR4, UPT, UPT, UR5, UR4, URZ ;  /* 0x0000000405047290 */ /* 0x000fe2000fffe0ff */
[----:B------:R-:W-:-:S02]  /*1c280*/  IMAD R19, R0, 0x3, R3 ;  /* 0x0000000300137824 */ /* 0x000fc400078e0203 */
[----:B---3--:R-:W-:Y:S02]  /*1c290*/  IMAD R23, R2, 0x100, R21 ;  /* 0x0000010002177824 */ /* 0x008fe400078e0215 */
[C-C-:B------:R-:W-:Y:S02]  /*1c2a0*/  IMAD R27, R0.reuse, 0x2, R25.reuse ;  /* 0x00000002001b7824 */ /* 0x140fe400078e0219 */
[----:B------:R-:W-:Y:S01]  /*1c2b0*/  IMAD R29, R0, 0x3, R25 ;  /* 0x00000003001d7824 */ /* 0x000fe200078e0219 */
[----:B0-----:R-:W-:-:S04]  /*1c2c0*/  ULEA UR6, UR7, UR6, 0x18 ;  /* 0x0000000607067291 */ /* 0x001fc8000f8ec0ff */
[----:B------:R-:W-:-:S12]  /*1c2d0*/  ULEA UR4, UR4, UR6, 0x2 ;  /* 0x0000000604047291 */ /* 0x000fd8000f8e10ff */
.L_x_275:
[--C-:B0-----:R-:W-:Y:S01]  /*1c2e0*/  SHF.R.U32.HI R7, RZ, 0x3, R21.reuse ;  /* 0x00000003ff077819 */ /* 0x101fe20000011615 */
[C---:B------:R-:W-:Y:S01]  /*1c2f0*/  IMAD R21, R0.reuse, 0x4, R21 ;  /* 0x0000000400157824 */ /* 0x040fe200078e0215 */
[--C-:B------:R-:W-:Y:S01]  /*1c300*/  SHF.R.U32.HI R2, RZ, 0x3, R15.reuse ;  /* 0x00000003ff027819 */ /* 0x100fe2000001160f */
[----:B------:R-:W-:Y:S01]  /*1c310*/  IMAD R15, R0, 0x4, R15 ;  /* 0x00000004000f7824 */ /* 0x000fe200078e020f */
[----:B------:R-:W-:Y:S02]  /*1c320*/  SHF.R.U32.HI R6, RZ, 0x3, R19 ;  /* 0x00000003ff067819 */ /* 0x000fe40000011613 */
[----:B------:R-:W-:Y:S02]  /*1c330*/  LOP3.LUT R7, R7, 0x1ffffffc, RZ, 0xc0, !PT ;  /* 0x1ffffffc07077812 */ /* 0x000fe400078ec0ff */
[----:B------:R-:W-:Y:S02]  /*1c340*/  LOP3.LUT R2, R2, 0x1ffffffc, RZ, 0xc0, !PT ;  /* 0x1ffffffc02027812 */ /* 0x000fe400078ec0ff */
[----:B------:R-:W-:Y:S01]  /*1c350*/  LOP3.LUT R6, R6, 0x1ffffffc, RZ, 0xc0, !PT ;  /* 0x1ffffffc06067812 */ /* 0x000fe200078ec0ff */
[----:B------:R-:W-:Y:S01]  /*1c360*/  VIADD R11, R7, UR4 ;  /* 0x00000004070b7c36 */ /* 0x000fe20008000000 */
[----:B------:R-:W-:-:S02]  /*1c370*/  SHF.R.U32.HI R8, RZ, 0x3, R3 ;  /* 0x00000003ff087819 */ /* 0x000fc40000011603 */
[----:B------:R-:W-:Y:S01]  /*1c380*/  IADD3 R7, PT, PT, R2, UR4, RZ ;  /* 0x0000000402077c10 */ /* 0x000fe2000fffe0ff */
[----:B------:R-:W-:Y:S01]  /*1c390*/  VIADD R9, R6, UR4 ;  /* 0x0000000406097c36 */ /* 0x000fe20008000000 */
[----:B------:R-:W-:Y:S01]  /*1c3a0*/  LOP3.LUT R8, R8, 0x1ffffffc, RZ, 0xc0, !PT ;  /* 0x1ffffffc08087812 */ /* 0x000fe200078ec0ff */
[C---:B------:R-:W-:Y:S01]  /*1c3b0*/  IMAD R6, R0.reuse, 0x4, R11 ;  /* 0x0000000400067824 */ /* 0x040fe200078e020b */
[C---:B------:R-:W-:Y:S01]  /*1c3c0*/  IADD3 R3, PT, PT, R0.reuse, R3, R0 ;  /* 0x0000000300037210 */ /* 0x040fe20007ffe000 */
[C---:B------:R-:W-:Y:S01]  /*1c3d0*/  IMAD R10, R0.reuse, 0x8, R7 ;  /* 0x00000008000a7824 */ /* 0x040fe200078e0207 */
[----:B------:R-:W-:Y:S01]  /*1c3e0*/  IADD3 R2, PT, PT, R17, UR4, R8 ;  /* 0x0000000411027c10 */ /* 0x000fe2000fffe008 */
[----:B------:R-:W-:Y:S01]  /*1c3f0*/  IMAD R12, R0, 0xc, R9 ;  /* 0x0000000c000c7824 */ /* 0x000fe200078e0209 */
[----:B------:R-:W-:Y:S01]  /*1c400*/  IADD3 R14, PT, PT, R6, R17, RZ ;  /* 0x00000011060e7210 */ /* 0x000fe20007ffe0ff */
[--C-:B------:R-:W-:Y:S01]  /*1c410*/  IMAD.IADD R16, R10, 0x1, R17.reuse ;  /* 0x000000010a107824 */ /* 0x100fe200078e0211 */
[----:B------:R-:W-:Y:S01]  /*1c420*/  IADD3 R3, PT, PT, R0, R3, R0 ;  /* 0x0000000300037210 */ /* 0x000fe20007ffe000 */
[----:B------:R-:W-:Y:S01]  /*1c430*/  IMAD.IADD R18, R12, 0x1, R17 ;  /* 0x000000010c127824 */ /* 0x000fe200078e0211 */
[----:B------:R-:W0:Y:S01]  /*1c440*/  LDS R31, [R2] ;  /* 0x00000000021f7984 */ /* 0x000e220000000800 */
[----:B-1----:R-:W-:Y:S01]  /*1c450*/  IMAD.WIDE.U32 R6, R25, 0x4, R4 ;  /* 0x0000000419067825 */ /* 0x002fe200078e0004 */
[----:B------:R-:W-:-:S02]  /*1c460*/  ISETP.GE.U32.AND P0, PT, R3, 0x100, PT ;  /* 0x000001000300780c */ /* 0x000fc40003f06070 */
[----:B------:R-:W1:Y:S01]  /*1c470*/  LDS R33, [R14] ;  /* 0x000000000e217984 */ /* 0x000e620000000800 */
[--C-:B------:R-:W-:Y:S01]  /*1c480*/  IMAD.WIDE.U32 R8, R23, 0x4, R4.reuse ;  /* 0x0000000417087825 */ /* 0x100fe200078e0004 */
[----:B------:R-:W-:Y:S02]  /*1c490*/  LEA R19, R0, R19, 0x2 ;  /* 0x0000001300137211 */ /* 0x000fe400078e10ff */
[----:B------:R-:W2:Y:S01]  /*1c4a0*/  LDS R35, [R16] ;  /* 0x0000000010237984 */ /* 0x000ea20000000800 */
[----:B------:R-:W-:-:S03]  /*1c4b0*/  IMAD.WIDE.U32 R10, R27, 0x4, R4 ;  /* 0x000000041b0a7825 */ /* 0x000fc600078e0004 */
[----:B------:R-:W3:Y:S01]  /*1c4c0*/  LDS R37, [R18] ;  /* 0x0000000012257984 */ /* 0x000ee20000000800 */
[----:B------:R-:W-:Y:S01]  /*1c4d0*/  IMAD.WIDE.U32 R12, R29, 0x4, R4 ;  /* 0x000000041d0c7825 */ /* 0x000fe200078e0004 */
[----:B------:R-:W-:-:S03]  /*1c4e0*/  LEA R29, R0, R29, 0x2 ;  /* 0x0000001d001d7211 */ /* 0x000fc600078e10ff */
[C---:B------:R-:W-:Y:S02]  /*1c4f0*/  IMAD R23, R0.reuse, 0x4, R23 ;  /* 0x0000000400177824 */ /* 0x040fe400078e0217 */
[C---:B------:R-:W-:Y:S02]  /*1c500*/  IMAD R27, R0.reuse, 0x4, R27 ;  /* 0x00000004001b7824 */ /* 0x040fe400078e021b */
[C---:B------:R-:W-:Y:S02]  /*1c510*/  IMAD R25, R0.reuse, 0x4, R25 ;  /* 0x0000000400197824 */ /* 0x040fe400078e0219 */
[----:B------:R-:W-:Y:S01]  /*1c520*/  IMAD R17, R0, 0x10, R17 ;  /* 0x0000001000117824 */ /* 0x000fe200078e0211 */
[----:B0-----:R0:W-:Y:S04]  /*1c530*/  STG.E desc[UR12][R6.64], R31 ;  /* 0x0000001f06007986 */ /* 0x0011e8000c10190c */
[----:B-1----:R0:W-:Y:S04]  /*1c540*/  STG.E desc[UR12][R8.64], R33 ;  /* 0x0000002108007986 */ /* 0x0021e8000c10190c */
[----:B--2---:R0:W-:Y:S04]  /*1c550*/  STG.E desc[UR12][R10.64], R35 ;  /* 0x000000230a007986 */ /* 0x0041e8000c10190c */
[----:B---3--:R0:W-:Y:S01]  /*1c560*/  STG.E desc[UR12][R12.64], R37 ;  /* 0x000000250c007986 */ /* 0x0081e2000c10190c */
[----:B------:R-:W-:Y:S05]  /*1c570*/  @!P0 BRA `(.L_x_275) ;  /* 0xfffffffc00588947 */ /* 0x000fea000383ffff */
[----:B------:R-:W-:Y:S05]  /*1c580*/  EXIT ;  /* 0x000000000000794d */ /* 0x000fea0003800000 */
.L_x_276:
        /* <DEDUP_REMOVED lines=15> */
.L_x_344:


//--------------------- .text._Z13scatterKernelPjiS_S_iS_ --------------------------
	.section	.text._Z13scatterKernelPjiS_S_iS_,"ax",@progbits
	.align	128
        .global         _Z13scatterKernelPjiS_S_iS_
        .type           _Z13scatterKernelPjiS_S_iS_,@function
        .size           _Z13scatterKernelPjiS_S_iS_,(.L_x_345 - _Z13scatterKernelPjiS_S_iS_)
        .other          _Z13scatterKernelPjiS_S_iS_,@"STO_CUDA_ENTRY STV_DEFAULT"
_Z13scatterKernelPjiS_S_iS_:
.text._Z13scatterKernelPjiS_S_iS_:
[----:B------:R-:W-:Y:S01]  /*0000*/  LDC R1, c[0x0][0x37c] ;  /* 0x0000df00ff017b82 */ /* 0x000fe20000000800 */
[----:B------:R-:W0:Y:S01]  /*0010*/  S2R R0, SR_TID.X ;  /* 0x0000000000007919 */ /* 0x000e220000002100 */
[----:B------:R-:W1:Y:S01]  /*0020*/  LDCU.64 UR8, c[0x0][0x358] ;  /* 0x00006b00ff0877ac */ /* 0x000e620008000a00 */
[----:B------:R-:W-:Y:S01]  /*0030*/  BSSY.RECONVERGENT B0, `(.L_x_277) ;  /* 0x000006a000007945 */ /* 0x000fe20003800200 */
[----:B------:R-:W2:Y:S01]  /*0040*/  S2R R11, SR_CTAID.X ;  /* 0x00000000000b7919 */ /* 0x000ea20000002500 */
[----:B0-----:R-:W-:-:S13]  /*0050*/  ISETP.GT.U32.AND P0, PT, R0, 0xff, PT ;  /* 0x000000ff0000780c */ /* 0x001fda0003f04070 */
[----:B-12---:R-:W-:Y:S05]  /*0060*/  @P0 BRA `(.L_x_278) ;  /* 0x0000000400980947 */ /* 0x006fea0003800000 */
[----:B------:R-:W0:Y:S01]  /*0070*/  LDC R13, c[0x0][0x360] ;  /* 0x0000d800ff0d7b82 */ /* 0x000e220000000800 */
[----:B------:R-:W-:Y:S01]  /*0080*/  BSSY.RECONVERGENT B1, `(.L_x_279) ;  /* 0x0000031000017945 */ /* 0x000fe20003800200 */
[----:B------:R-:W-:Y:S01]  /*0090*/  IMAD.MOV.U32 R24, RZ, RZ, R0 ;  /* 0x000000ffff187224 */ /* 0x000fe200078e0000 */
[----:B0-----:R-:W0:Y:S01]  /*00a0*/  I2F.U32.RP R7, R13 ;  /* 0x0000000d00077306 */ /* 0x001e220000209000 */
[----:B------:R-:W-:Y:S01]  /*00b0*/  IMAD.IADD R4, R0, 0x1, R13 ;  /* 0x0000000100047824 */ /* 0x000fe200078e020d */
[----:B------:R-:W-:-:S04]  /*00c0*/  ISETP.NE.U32.AND P2, PT, R13, RZ, PT ;  /* 0x000000ff0d00720c */ /* 0x000fc80003f45070 */
[C---:B------:R-:W-:Y:S02]  /*00d0*/  ISETP.GE.U32.AND P0, PT, R4.reuse, 0x100, PT ;  /* 0x000001000400780c */ /* 0x040fe40003f06070 */
[----:B------:R-:W-:Y:S01]  /*00e0*/  VIMNMX.U32 R5, PT, PT, R4, 0x100, !PT ;  /* 0x0000010004057848 */ /* 0x000fe20007fe0000 */
[----:B0-----:R-:W0:Y:S02]  /*00f0*/  MUFU.RCP R7, R7 ;  /* 0x0000000700077308 */ /* 0x001e240000001000 */
[----:B0-----:R-:W-:-:S06]  /*0100*/  VIADD R2, R7, 0xffffffe ;  /* 0x0ffffffe07027836 */ /* 0x001fcc0000000000 */
[----:B------:R0:W1:Y:S02]  /*0110*/  F2I.FTZ.U32.TRUNC.NTZ R3, R2 ;  /* 0x0000000200037305 */ /* 0x000064000021f000 */
[----:B0-----:R-:W-:Y:S02]  /*0120*/  IMAD.MOV.U32 R2, RZ, RZ, RZ ;  /* 0x000000ffff027224 */ /* 0x001fe400078e00ff */
[----:B-1----:R-:W-:-:S04]  /*0130*/  IMAD.MOV R6, RZ, RZ, -R3 ;  /* 0x000000ffff067224 */ /* 0x002fc800078e0a03 */
[----:B------:R-:W-:Y:S01]  /*0140*/  IMAD R9, R6, R13, RZ ;  /* 0x0000000d06097224 */ /* 0x000fe200078e02ff */
[----:B------:R-:W-:-:S03]  /*0150*/  SEL R6, RZ, 0x1, P0 ;  /* 0x00000001ff067807 */ /* 0x000fc60000000000 */
[----:B------:R-:W-:Y:S01]  /*0160*/  IMAD.HI.U32 R3, R3, R9, R2 ;  /* 0x0000000903037227 */ /* 0x000fe200078e0002 */
[----:B------:R-:W-:-:S05]  /*0170*/  IADD3 R4, PT, PT, R5, -R4, -R6 ;  /* 0x8000000405047210 */ /* 0x000fca0007ffe806 */
[----:B------:R-:W-:-:S04]  /*0180*/  IMAD.HI.U32 R3, R3, R4, RZ ;  /* 0x0000000403037227 */ /* 0x000fc800078e00ff */
[----:B------:R-:W-:-:S04]  /*0190*/  IMAD.MOV R2, RZ, RZ, -R3 ;  /* 0x000000ffff027224 */ /* 0x000fc800078e0a03 */
[----:B------:R-:W-:-:S05]  /*01a0*/  IMAD R4, R13, R2, R4 ;  /* 0x000000020d047224 */ /* 0x000fca00078e0204 */
[----:B------:R-:W-:-:S13]  /*01b0*/  ISETP.GE.U32.AND P0, PT, R4, R13, PT ;  /* 0x0000000d0400720c */ /* 0x000fda0003f06070 */
[----:B------:R-:W-:Y:S01]  /*01c0*/  @P0 IMAD.IADD R4, R4, 0x1, -R13 ;  /* 0x0000000104040824 */ /* 0x000fe200078e0a0d */
[----:B------:R-:W-:-:S04]  /*01d0*/  @P0 IADD3 R3, PT, PT, R3, 0x1, RZ ;  /* 0x0000000103030810 */ /* 0x000fc80007ffe0ff */
        /* <DEDUP_REMOVED lines=12> */
[----:B------:R-:W-:Y:S01]  /*02a0*/  IMAD R5, R11, 0x100, R0 ;  /* 0x000001000b057824 */ /* 0x000fe200078e0200 */
[----:B------:R-:W-:Y:S02]  /*02b0*/  MOV R24, R0 ;  /* 0x0000000000187202 */ /* 0x000fe40000000f00 */
[----:B------:R-:W-:-:S05]  /*02c0*/  LOP3.LUT R4, R4, 0x3, RZ, 0xc0, !PT ;  /* 0x0000000304047812 */ /* 0x000fca00078ec0ff */
[----:B------:R-:W-:Y:S02]  /*02d0*/  IMAD.MOV R4, RZ, RZ, -R4 ;  /* 0x000000ffff047224 */ /* 0x000fe400078e0a04 */
[----:B-1----:R-:W-:Y:S01]  /*02e0*/  IMAD.WIDE.U32 R2, R5, 0x4, R2 ;  /* 0x0000000405027825 */ /* 0x002fe200078e0002 */
[----:B0-----:R-:W-:-:S07]  /*02f0*/  LEA R6, R7, R6, 0x18 ;  /* 0x0000000607067211 */ /* 0x001fce00078ec0ff */
.L_x_281:
[----:B0-----:R0:W2:Y:S01]  /*0300*/  LDG.E R8, desc[UR8][R2.64] ;  /* 0x0000000802087981 */ /* 0x0010a2000c1e1900 */
[----:B------:R-:W-:Y:S01]  /*0310*/  LEA.HI R5, R24, R24, RZ, 0x1b ;  /* 0x0000001818057211 */ /* 0x000fe200078fd8ff */
[----:B------:R-:W-:Y:S02]  /*0320*/  VIADD R4, R4, 0x1 ;  /* 0x0000000104047836 */ /* 0x000fe40000000000 */
[----:B------:R-:W-:Y:S02]  /*0330*/  IMAD.IADD R24, R13, 0x1, R24 ;  /* 0x000000010d187824 */ /* 0x000fe400078e0218 */
[----:B------:R-:W-:Y:S01]  /*0340*/  IMAD R5, R5, 0x4, R6 ;  /* 0x0000000405057824 */ /* 0x000fe200078e0206 */
[----:B------:R-:W-:Y:S01]  /*0350*/  ISETP.NE.AND P0, PT, R4, RZ, PT ;  /* 0x000000ff0400720c */ /* 0x000fe20003f05270 */
[----:B0-----:R-:W-:-:S03]  /*0360*/  IMAD.WIDE.U32 R2, R13, 0x4, R2 ;  /* 0x000000040d027825 */ /* 0x001fc600078e0002 */
[----:B--2---:R0:W-:Y:S09]  /*0370*/  STS [R5], R8 ;  /* 0x0000000805007388 */ /* 0x0041f20000000800 */
[----:B------:R-:W-:Y:S05]  /*0380*/  @P0 BRA `(.L_x_281) ;  /* 0xfffffffc00dc0947 */ /* 0x000fea000383ffff */
.L_x_280:
[----:B------:R-:W-:Y:S05]  /*0390*/  BSYNC.RECONVERGENT B1 ;  /* 0x0000000000017941 */ /* 0x000fea0003800200 */
.L_x_279:
[----:B------:R-:W-:Y:S05]  /*03a0*/  @!P1 BRA `(.L_x_278) ;  /* 0x0000000000c89947 */ /* 0x000fea0003800000 */
[----:B------:R-:W1:Y:S01]  /*03b0*/  S2R R3, SR_CgaCtaId ;  /* 0x0000000000037919 */ /* 0x000e620000008800 */
[----:B------:R-:W-:Y:S01]  /*03c0*/  MOV R14, 0x400 ;  /* 0x00000400000e7802 */ /* 0x000fe20000000f00 */
[C---:B------:R-:W-:Y:S01]  /*03d0*/  IMAD.SHL.U32 R15, R13.reuse, 0x4, RZ ;  /* 0x000000040d0f7824 */ /* 0x040fe200078e00ff */
[----:B------:R-:W-:Y:S01]  /*03e0*/  LEA R10, R13, R24, 0x1 ;  /* 0x000000180d0a7211 */ /* 0x000fe200078e08ff */
[--C-:B------:R-:W-:Y:S02]  /*03f0*/  IMAD R22, R11, 0x100, R24.reuse ;  /* 0x000001000b167824 */ /* 0x100fe400078e0218 */
[C---:B------:R-:W-:Y:S02]  /*0400*/  IMAD.IADD R16, R24.reuse, 0x1, R13 ;  /* 0x0000000118107824 */ /* 0x040fe400078e020d */
[----:B------:R-:W-:Y:S01]  /*0410*/  IMAD R23, R24, 0x4, R15 ;  /* 0x0000000418177824 */ /* 0x000fe200078e020f */
[C---:B------:R-:W-:Y:S01]  /*0420*/  LEA R20, R13.reuse, R22, 0x1 ;  /* 0x000000160d147211 */ /* 0x040fe200078e08ff */
[----:B------:R-:W-:-:S02]  /*0430*/  IMAD R12, R13, 0x3, R24 ;  /* 0x000000030d0c7824 */ /* 0x000fc400078e0218 */
[----:B------:R-:W-:Y:S02]  /*0440*/  IMAD.MOV.U32 R18, RZ, RZ, RZ ;  /* 0x000000ffff127224 */ /* 0x000fe400078e00ff */
[----:B------:R-:W-:Y:S02]  /*0450*/  IMAD R17, R11, 0x100, R16 ;  /* 0x000001000b117824 */ /* 0x000fe400078e0210 */
[----:B------:R-:W-:Y:S01]  /*0460*/  IMAD R21, R13, 0x3, R22 ;  /* 0x000000030d157824 */ /* 0x000fe200078e0216 */
[----:B-1----:R-:W-:-:S05]  /*0470*/  LEA R14, R3, R14, 0x18 ;  /* 0x0000000e030e7211 */ /* 0x002fca00078ec0ff */
[----:B------:R-:W-:Y:S02]  /*0480*/  IMAD.IADD R23, R14, 0x1, R23 ;  /* 0x000000010e177824 */ /* 0x000fe400078e0217 */
[----:B------:R-:W-:-:S07]  /*0490*/  IMAD R19, R24, 0x4, R14 ;  /* 0x0000000418137824 */ /* 0x000fce00078e020e */
.L_x_282:
[----:B01----:R-:W0:Y:S02]  /*04a0*/  LDC.64 R8, c[0x0][0x398] ;  /* 0x0000e600ff087b82 */ /* 0x003e240000000a00 */
[----:B0-----:R-:W-:-:S04]  /*04b0*/  IMAD.WIDE.U32 R2, R22, 0x4, R8 ;  /* 0x0000000416027825 */ /* 0x001fc800078e0008 */
[--C-:B------:R-:W-:Y:S02]  /*04c0*/  IMAD.WIDE.U32 R4, R17, 0x4, R8.reuse ;  /* 0x0000000411047825 */ /* 0x100fe400078e0008 */
[----:B------:R0:W2:Y:S02]  /*04d0*/  LDG.E R2, desc[UR8][R2.64] ;  /* 0x0000000802027981 */ /* 0x0000a4000c1e1900 */
[--C-:B------:R-:W-:Y:S02]  /*04e0*/  IMAD.WIDE.U32 R6, R20, 0x4, R8.reuse ;  /* 0x0000000414067825 */ /* 0x100fe400078e0008 */
[----:B------:R-:W3:Y:S02]  /*04f0*/  LDG.E R4, desc[UR8][R4.64] ;  /* 0x0000000804047981 */ /* 0x000ee4000c1e1900 */
[----:B------:R-:W-:Y:S02]  /*0500*/  IMAD.WIDE.U32 R8, R21, 0x4, R8 ;  /* 0x0000000415087825 */ /* 0x000fe400078e0008 */
[----:B------:R-:W4:Y:S04]  /*0510*/  LDG.E R6, desc[UR8][R6.64] ;  /* 0x0000000806067981 */ /* 0x000f28000c1e1900 */
[----:B------:R-:W5:Y:S01]  /*0520*/  LDG.E R8, desc[UR8][R8.64] ;  /* 0x0000000808087981 */ /* 0x000f62000c1e1900 */
[----:B------:R-:W-:-:S02]  /*0530*/  SHF.R.U32.HI R26, RZ, 0x3, R24 ;  /* 0x00000003ff1a7819 */ /* 0x000fc40000011618 */
[----:B------:R-:W-:Y:S02]  /*0540*/  SHF.R.U32.HI R25, RZ, 0x3, R16 ;  /* 0x00000003ff197819 */ /* 0x000fe40000011610 */
[----:B------:R-:W-:Y:S02]  /*0550*/  LOP3.LUT R28, R26, 0x1ffffffc, RZ, 0xc0, !PT ;  /* 0x1ffffffc1a1c7812 */ /* 0x000fe400078ec0ff */
[----:B------:R-:W-:Y:S02]  /*0560*/  LOP3.LUT R26, R25, 0x1ffffffc, RZ, 0xc0, !PT ;  /* 0x1ffffffc191a7812 */ /* 0x000fe400078ec0ff */
[----:B------:R-:W-:Y:S02]  /*0570*/  LEA.HI R25, R10, R10, RZ, 0x1b ;  /* 0x0000000a0a197211 */ /* 0x000fe400078fd8ff */
[----:B------:R-:W-:Y:S02]  /*0580*/  LEA.HI R27, R12, R12, RZ, 0x1b ;  /* 0x0000000c0c1b7211 */ /* 0x000fe400078fd8ff */
[-C--:B------:R-:W-:Y:S01]  /*0590*/  IADD3 R29, PT, PT, R19, R18.reuse, R28 ;  /* 0x00000012131d7210 */ /* 0x080fe20007ffe01c */
[----:B------:R-:W-:Y:S01]  /*05a0*/  IMAD R25, R25, 0x4, R14 ;  /* 0x0000000419197824 */ /* 0x000fe200078e020e */
[----:B0-----:R-:W-:Y:S01]  /*05b0*/  IADD3 R3, PT, PT, R23, R18, R26 ;  /* 0x0000001217037210 */ /* 0x001fe20007ffe01a */
[----:B------:R-:W-:Y:S01]  /*05c0*/  IMAD R27, R27, 0x4, R14 ;  /* 0x000000041b1b7824 */ /* 0x000fe200078e020e */
[----:B------:R-:W-:-:S04]  /*05d0*/  IADD3 R24, PT, PT, R13, R24, R13 ;  /* 0x000000180d187210 */ /* 0x000fc80007ffe00d */
[----:B------:R-:W-:-:S04]  /*05e0*/  IADD3 R24, PT, PT, R13, R24, R13 ;  /* 0x000000180d187210 */ /* 0x000fc80007ffe00d */
[----:B------:R-:W-:Y:S01]  /*05f0*/  ISETP.GE.U32.AND P0, PT, R24, 0x100, PT ;  /* 0x000001001800780c */ /* 0x000fe20003f06070 */
[C---:B------:R-:W-:Y:S01]  /*0600*/  IMAD.IADD R10, R15.reuse, 0x1, R10 ;  /* 0x000000010f0a7824 */ /* 0x040fe200078e020a */
[C---:B------:R-:W-:Y:S01]  /*0610*/  IADD3 R12, PT, PT, R15.reuse, R12, RZ ;  /* 0x0000000c0f0c7210 */ /* 0x040fe20007ffe0ff */
[----:B------:R-:W-:Y:S01]  /*0620*/  IMAD.IADD R16, R15, 0x1, R16 ;  /* 0x000000010f107824 */ /* 0x000fe200078e0210 */
[----:B------:R-:W-:Y:S01]  /*0630*/  LEA R18, R13, R18, 0x4 ;  /* 0x000000120d127211 */ /* 0x000fe200078e20ff */
[C---:B------:R-:W-:Y:S02]  /*0640*/  IMAD.IADD R17, R15.reuse, 0x1, R17 ;  /* 0x000000010f117824 */ /* 0x040fe400078e0211 */
[C---:B------:R-:W-:Y:S02]  /*0650*/  IMAD.IADD R20, R15.reuse, 0x1, R20 ;  /* 0x000000010f147824 */ /* 0x040fe400078e0214 */
[C---:B------:R-:W-:Y:S02]  /*0660*/  IMAD.IADD R21, R15.reuse, 0x1, R21 ;  /* 0x000000010f157824 */ /* 0x040fe400078e0215 */
[----:B------:R-:W-:Y:S01]  /*0670*/  IMAD.IADD R22, R15, 0x1, R22 ;  /* 0x000000010f167824 */ /* 0x000fe200078e0216 */
[----:B--2---:R1:W-:Y:S04]  /*0680*/  STS [R29], R2 ;  /* 0x000000021d007388 */ /* 0x0043e80000000800 */
[----:B---3--:R1:W-:Y:S04]  /*0690*/  STS [R3], R4 ;  /* 0x0000000403007388 */ /* 0x0083e80000000800 */
[----:B----4-:R1:W-:Y:S04]  /*06a0*/  STS [R25], R6 ;  /* 0x0000000619007388 */ /* 0x0103e80000000800 */
[----:B-----5:R1:W-:Y:S01]  /*06b0*/  STS [R27], R8 ;  /* 0x000000081b007388 */ /* 0x0203e20000000800 */
[----:B------:R-:W-:Y:S05]  /*06c0*/  @!P0 BRA `(.L_x_282) ;  /* 0xfffffffc00748947 */ /* 0x000fea000383ffff */
.L_x_278:
[----:B------:R-:W-:Y:S05]  /*06d0*/  BSYNC.RECONVERGENT B0 ;  /* 0x0000000000007941 */ /* 0x000fea0003800200 */
.L_x_277:
[----:B------:R-:W2:Y:S02]  /*06e0*/  LDCU UR4, c[0x0][0x388] ;  /* 0x00007100ff0477ac */ /* 0x000ea40008000800 */
[----:B--2---:R-:W-:-:S04]  /*06f0*/  ULEA UR4, UR4, 0x1f8, 0x3 ;  /* 0x000001f804047891 */ /* 0x004fc8000f8e18ff */
[----:B------:R-:W-:-:S04]  /*0700*/  USHF.R.S32.HI UR5, URZ, 0x1f, UR4 ;  /* 0x0000001fff057899 */ /* 0x000fc80008011404 */
[----:B------:R-:W-:-:S04]  /*0710*/  ULEA.HI UR5, UR5, UR4, URZ, 0x6 ;  /* 0x0000000405057291 */ /* 0x000fc8000f8f30ff */
[----:B------:R-:W-:Y:S01]  /*0720*/  USHF.R.S32.HI UR5, URZ, 0x6, UR5 ;  /* 0x00000006ff057899 */ /* 0x000fe20008011405 */
[----:B------:R-:W-:Y:S05]  /*0730*/  BAR.SYNC.DEFER_BLOCKING 0x0 ;  /* 0x0000000000007b1d */ /* 0x000fea0000010000 */
[----:B------:R-:W-:-:S13]  /*0740*/  ISETP.GE.AND P0, PT, R0, UR5, PT ;  /* 0x0000000500007c0c */ /* 0x000fda000bf06270 */
[----:B------:R-:W-:Y:S05]  /*0750*/  @P0 EXIT ;  /* 0x000000000000094d */ /* 0x000fea0003800000 */
[----:B-1----:R-:W0:Y:S01]  /*0760*/  LDC R3, c[0x0][0x360] ;  /* 0x0000d800ff037b82 */ /* 0x002e220000000800 */
[----:B------:R-:W1:Y:S01]  /*0770*/  LDCU UR7, c[0x0][0x3a0] ;  /* 0x00007400ff0777ac */ /* 0x000e620008000800 */
[----:B------:R-:W-:Y:S01]  /*0780*/  BSSY.RECONVERGENT B0, `(.L_x_283) ;  /* 0x000003f000007945 */ /* 0x000fe20003800200 */
[----:B------:R-:W-:Y:S01]  /*0790*/  IMAD R11, R11, UR5, RZ ;  /* 0x000000050b0b7c24 */ /* 0x000fe2000f8e02ff */
[----:B------:R-:W2:Y:S01]  /*07a0*/  LDCU UR10, c[0x0][0x388] ;  /* 0x00007100ff0a77ac */ /* 0x000ea20008000800 */
[----:B0-----:R-:W0:Y:S01]  /*07b0*/  I2F.U32.RP R8, R3 ;  /* 0x0000000300087306 */ /* 0x001e220000209000 */
[----:B------:R-:W-:Y:S01]  /*07c0*/  IMAD.IADD R2, R0, 0x1, R3 ;  /* 0x0000000100027824 */ /* 0x000fe200078e0203 */
[----:B------:R-:W-:-:S04]  /*07d0*/  ISETP.NE.U32.AND P2, PT, R3, RZ, PT ;  /* 0x000000ff0300720c */ /* 0x000fc80003f45070 */
[C---:B------:R-:W-:Y:S02]  /*07e0*/  ISETP.GE.U32.AND P0, PT, R2.reuse, UR5, PT ;  /* 0x0000000502007c0c */ /* 0x040fe4000bf06070 */
[----:B------:R-:W-:Y:S01]  /*07f0*/  VIMNMX.U32 R7, PT, PT, R2, UR5, !PT ;  /* 0x0000000502077c48 */ /* 0x000fe2000ffe0000 */
[----:B0-----:R-:W0:Y:S02]  /*0800*/  MUFU.RCP R8, R8 ;  /* 0x0000000800087308 */ /* 0x001e240000001000 */
[----:B0-----:R-:W-:-:S06]  /*0810*/  VIADD R4, R8, 0xffffffe ;  /* 0x0ffffffe08047836 */ /* 0x001fcc0000000000 */
[----:B------:R0:W3:Y:S02]  /*0820*/  F2I.FTZ.U32.TRUNC.NTZ R5, R4 ;  /* 0x0000000400057305 */ /* 0x0000e4000021f000 */
[----:B0-----:R-:W-:Y:S02]  /*0830*/  IMAD.MOV.U32 R4, RZ, RZ, RZ ;  /* 0x000000ffff047224 */ /* 0x001fe400078e00ff */
[----:B---3--:R-:W-:-:S04]  /*0840*/  IMAD.MOV R6, RZ, RZ, -R5 ;  /* 0x000000ffff067224 */ /* 0x008fc800078e0a05 */
        /* <DEDUP_REMOVED lines=14> */
[----:B------:R-:W-:-:S04]  /*0930*/  LOP3.LUT R4, R2, 0x3, RZ, 0xc0, !PT ;  /* 0x0000000302047812 */ /* 0x000fc800078ec0ff */
[----:B------:R-:W-:-:S13]  /*0940*/  ISETP.NE.AND P0, PT, R4, 0x3, PT ;  /* 0x000000030400780c */ /* 0x000fda0003f05270 */
[----:B-12---:R-:W-:Y:S05]  /*0950*/  @!P0 BRA `(.L_x_284) ;  /* 0x0000000000848947 */ /* 0x006fea0003800000 */
[----:B------:R-:W0:Y:S01]  /*0960*/  LDC.64 R4, c[0x0][0x380] ;  /* 0x0000e000ff047b82 */ /* 0x000e220000000a00 */
[----:B------:R-:W-:Y:S02]  /*0970*/  VIADD R10, R2, 0x1 ;  /* 0x00000001020a7836 */ /* 0x000fe40000000000 */
[----:B------:R-:W-:-:S03]  /*0980*/  IMAD.IADD R17, R0, 0x1, R11 ;  /* 0x0000000100117824 */ /* 0x000fc600078e020b */
[----:B------:R-:W-:Y:S02]  /*0990*/  LOP3.LUT R10, R10, 0x3, RZ, 0xc0, !PT ;  /* 0x000000030a0a7812 */ /* 0x000fe400078ec0ff */
[----:B------:R-:W1:Y:S03]  /*09a0*/  LDC.64 R6, c[0x0][0x3a8] ;  /* 0x0000ea00ff067b82 */ /* 0x000e660000000a00 */
[C---:B------:R-:W-:Y:S01]  /*09b0*/  IMAD R0, R10.reuse, R3, R0 ;  /* 0x000000030a007224 */ /* 0x040fe200078e0200 */
[----:B------:R-:W-:-:S04]  /*09c0*/  IADD3 R10, PT, PT, -R10, RZ, RZ ;  /* 0x000000ff0a0a7210 */ /* 0x000fc80007ffe1ff */
[----:B------:R-:W2:Y:S03]  /*09d0*/  LDC.64 R8, c[0x0][0x390] ;  /* 0x0000e400ff087b82 */ /* 0x000ea60000000a00 */
.L_x_287:
[----:B------:R-:W-:Y:S01]  /*09e0*/  ISETP.GE.U32.AND P0, PT, R17, UR10, PT ;  /* 0x0000000a11007c0c */ /* 0x000fe2000bf06070 */
[----:B------:R-:W-:Y:S01]  /*09f0*/  VIADD R10, R10, 0x1 ;  /* 0x000000010a0a7836 */ /* 0x000fe20000000000 */
[----:B------:R-:W-:Y:S04]  /*0a00*/  BSSY.RECONVERGENT B1, `(.L_x_285) ;  /* 0x0000014000017945 */ /* 0x000fe80003800200 */
[----:B------:R-:W-:-:S07]  /*0a10*/  ISETP.NE.AND P1, PT, R10, RZ, PT ;  /* 0x000000ff0a00720c */ /* 0x000fce0003f25270 */
[----:B---3--:R-:W-:Y:S06]  /*0a20*/  @P0 BRA `(.L_x_286) ;  /* 0x0000000000440947 */ /* 0x008fec0003800000 */
[----:B0-----:R-:W-:-:S05]  /*0a30*/  IMAD.WIDE.U32 R12, R17, 0x4, R4 ;  /* 0x00000004110c7825 */ /* 0x001fca00078e0004 */
[----:B------:R-:W3:Y:S01]  /*0a40*/  LDG.E R19, desc[UR8][R12.64] ;  /* 0x000000080c137981 */ /* 0x000ee2000c1e1900 */
[----:B-1----:R-:W-:-:S06]  /*0a50*/  IMAD.WIDE.U32 R14, R17, 0x4, R6 ;  /* 0x00000004110e7825 */ /* 0x002fcc00078e0006 */
[----:B------:R-:W4:Y:S01]  /*0a60*/  LDG.E R15, desc[UR8][R14.64] ;  /* 0x000000080e0f7981 */ /* 0x000f22000c1e1900 */
[----:B------:R-:W0:Y:S01]  /*0a70*/  S2UR UR6, SR_CgaCtaId ;  /* 0x00000000000679c3 */ /* 0x000e220000008800 */
[----:B------:R-:W-:Y:S02]  /*0a80*/  UMOV UR4, 0x400 ;  /* 0x0000040000047882 */ /* 0x000fe40000000000 */
[----:B0-----:R-:W-:Y:S01]  /*0a90*/  ULEA UR4, UR6, UR4, 0x18 ;  /* 0x0000000406047291 */ /* 0x001fe2000f8ec0ff */
[----:B---3--:R-:W-:-:S04]  /*0aa0*/  SHF.R.U32.HI R16, RZ, UR7, R19 ;  /* 0x00000007ff107c19 */ /* 0x008fc80008011613 */
[----:B------:R-:W-:Y:S02]  /*0ab0*/  SHF.R.U32.HI R18, RZ, 0x5, R16 ;  /* 0x00000005ff127819 */ /* 0x000fe40000011610 */
[----:B------:R-:W-:Y:S02]  /*0ac0*/  LOP3.LUT R16, R16, 0xff, RZ, 0xc0, !PT ;  /* 0x000000ff10107812 */ /* 0x000fe400078ec0ff */
[----:B------:R-:W-:-:S05]  /*0ad0*/  LOP3.LUT R21, R18, 0x7, RZ, 0xc0, !PT ;  /* 0x0000000712157812 */ /* 0x000fca00078ec0ff */
[----:B------:R-:W-:-:S05]  /*0ae0*/  IMAD.IADD R16, R16, 0x1, R21 ;  /* 0x0000000110107824 */ /* 0x000fca00078e0215 */
[----:B------:R-:W-:-:S06]  /*0af0*/  LEA R16, R16, UR4, 0x2 ;  /* 0x0000000410107c11 */ /* 0x000fcc000f8e10ff */
[----:B------:R-:W4:Y:S02]  /*0b00*/  LDS R16, [R16] ;  /* 0x0000000010107984 */ /* 0x000f240000000800 */
[----:B----4-:R-:W-:-:S05]  /*0b10*/  IADD3 R13, PT, PT, R16, -0x1, R15 ;  /* 0xffffffff100d7810 */ /* 0x010fca0007ffe00f */
[----:B--2---:R-:W-:-:S05]  /*0b20*/  IMAD.WIDE.U32 R12, R13, 0x4, R8 ;  /* 0x000000040d0c7825 */ /* 0x004fca00078e0008 */
[----:B------:R3:W-:Y:S02]  /*0b30*/  STG.E desc[UR8][R12.64], R19 ;  /* 0x000000130c007986 */ /* 0x0007e4000c101908 */
.L_x_286:
[----:B------:R-:W-:Y:S05]  /*0b40*/  BSYNC.RECONVERGENT B1 ;  /* 0x0000000000017941 */ /* 0x000fea0003800200 */
.L_x_285:
[----:B------:R-:W-:Y:S01]  /*0b50*/  IMAD.IADD R17, R3, 0x1, R17 ;  /* 0x0000000103117824 */ /* 0x000fe200078e0211 */
[----:B------:R-:W-:Y:S06]  /*0b60*/  @P1 BRA `(.L_x_287) ;  /* 0xfffffffc009c1947 */ /* 0x000fec000383ffff */
.L_x_284:
[----:B------:R-:W-:Y:S05]  /*0b70*/  BSYNC.RECONVERGENT B0 ;  /* 0x0000000000007941 */ /* 0x000fea0003800200 */
.L_x_283:
[----:B------:R-:W-:-:S13]  /*0b80*/  ISETP.GE.U32.AND P0, PT, R2, 0x3, PT ;  /* 0x000000030200780c */ /* 0x000fda0003f06070 */
[----:B------:R-:W-:Y:S05]  /*0b90*/  @!P0 EXIT ;  /* 0x000000000000894d */ /* 0x000fea0003800000 */
[----:B------:R-:W4:Y:S01]  /*0ba0*/  LDC R2, c[0x0][0x388] ;  /* 0x0000e200ff027b82 */ /* 0x000f220000000800 */
[----:B------:R-:W-:Y:S01]  /*0bb0*/  IMAD.IADD R10, R0, 0x1, R11 ;  /* 0x00000001000a7824 */ /* 0x000fe200078e020b */
[----:B------:R-:W2:Y:S03]  /*0bc0*/  LDCU UR7, c[0x0][0x3a0] ;  /* 0x00007400ff0777ac */ /* 0x000ea60008000800 */
[----:B------:R-:W-:Y:S01]  /*0bd0*/  IMAD.IADD R11, R10, 0x1, R3 ;  /* 0x000000010a0b7824 */ /* 0x000fe200078e0203 */
[C---:B---3--:R-:W-:Y:S01]  /*0be0*/  LEA R13, R3.reuse, R10, 0x1 ;  /* 0x0000000a030d7211 */ /* 0x048fe200078e08ff */
[----:B------:R-:W-:Y:S01]  /*0bf0*/  IMAD R15, R3, 0x3, R10 ;  /* 0x00000003030f7824 */ /* 0x000fe200078e020a */
[----:B0-----:R-:W0:Y:S08]  /*0c00*/  LDC.64 R4, c[0x0][0x380] ;  /* 0x0000e000ff047b82 */ /* 0x001e300000000a00 */
[----:B-1----:R-:W1:Y:S08]  /*0c10*/  LDC.64 R6, c[0x0][0x3a8] ;  /* 0x0000ea00ff067b82 */ /* 0x002e700000000a00 */
[----:B--2---:R-:W2:Y:S02]  /*0c20*/  LDC.64 R8, c[0x0][0x390] ;  /* 0x0000e400ff087b82 */ /* 0x004ea40000000a00 */
.L_x_296:
[-C--:B----4-:R-:W-:Y:S01]  /*0c30*/  ISETP.GE.U32.AND P0, PT, R10, R2.reuse, PT ;  /* 0x000000020a00720c */ /* 0x090fe20003f06070 */
[----:B------:R-:W-:Y:S01]  /*0c40*/  BSSY.RECONVERGENT B0, `(.L_x_288) ;  /* 0x0000016000007945 */ /* 0x000fe20003800200 */
[-C--:B------:R-:W-:Y:S02]  /*0c50*/  ISETP.GE.U32.AND P1, PT, R11, R2.reuse, PT ;  /* 0x000000020b00720c */ /* 0x080fe40003f26070 */
[-C--:B------:R-:W-:Y:S02]  /*0c60*/  ISETP.GE.U32.AND P2, PT, R13, R2.reuse, PT ;  /* 0x000000020d00720c */ /* 0x080fe40003f46070 */
[----:B------:R-:W-:-:S07]  /*0c70*/  ISETP.GE.U32.AND P3, PT, R15, R2, PT ;  /* 0x000000020f00720c */ /* 0x000fce0003f66070 */
[----:B0--3--:R-:W-:Y:S06]  /*0c80*/  @P0 BRA `(.L_x_289) ;  /* 0x0000000000440947 */ /* 0x009fec0003800000 */
        /* <DEDUP_REMOVED lines=17> */
.L_x_289:
[----:B------:R-:W-:Y:S05]  /*0da0*/  BSYNC.RECONVERGENT B0 ;  /* 0x0000000000007941 */ /* 0x000fea0003800200 */
.L_x_288:
[----:B------:R-:W-:Y:S04]  /*0db0*/  BSSY.RECONVERGENT B0, `(.L_x_290) ;  /* 0x0000013000007945 */ /* 0x000fe80003800200 */
[----:B------:R-:W-:Y:S05]  /*0dc0*/  @P1 BRA `(.L_x_291) ;  /* 0x0000000000441947 */ /* 0x000fea0003800000 */
[----:B0--3--:R-:W-:-:S05]  /*0dd0*/  IMAD.WIDE.U32 R16, R11, 0x4, R4 ;  /* 0x000000040b107825 */ /* 0x009fca00078e0004 */
        /* <DEDUP_REMOVED lines=16> */
.L_x_291:
[----:B------:R-:W-:Y:S05]  /*0ee0*/  BSYNC.RECONVERGENT B0 ;  /* 0x0000000000007941 */ /* 0x000fea0003800200 */
.L_x_290:
[----:B------:R-:W-:Y:S04]  /*0ef0*/  BSSY.RECONVERGENT B0, `(.L_x_292) ;  /* 0x0000013000007945 */ /* 0x000fe80003800200 */
[----:B------:R-:W-:Y:S05]  /*0f00*/  @P2 BRA `(.L_x_293) ;  /* 0x0000000000442947 */ /* 0x000fea0003800000 */
[----:B0--34-:R-:W-:-:S05]  /*0f10*/  IMAD.WIDE.U32 R16, R13, 0x4, R4 ;  /* 0x000000040d107825 */ /* 0x019fca00078e0004 */
        /* <DEDUP_REMOVED lines=16> */
.L_x_293:
[----:B------:R-:W-:Y:S05]  /*1020*/  BSYNC.RECONVERGENT B0 ;  /* 0x0000000000007941 */ /* 0x000fea0003800200 */
.L_x_292:
        /* <DEDUP_REMOVED lines=19> */
.L_x_295:
[----:B------:R-:W-:Y:S05]  /*1160*/  BSYNC.RECONVERGENT B0 ;  /* 0x0000000000007941 */ /* 0x000fea0003800200 */
.L_x_294:
[C---:B------:R-:W-:Y:S01]  /*1170*/  IMAD R0, R3.reuse, 0x4, R0 ;  /* 0x0000000403007824 */ /* 0x040fe200078e0200 */
[C---:B------:R-:W-:Y:S01]  /*1180*/  LEA R11, R3.reuse, R11, 0x2 ;  /* 0x0000000b030b7211 */ /* 0x040fe200078e10ff */
[C---:B------:R-:W-:Y:S02]  /*1190*/  IMAD R13, R3.reuse, 0x4, R13 ;  /* 0x00000004030d7824 */ /* 0x040fe400078e020d */
[C---:B------:R-:W-:Y:S01]  /*11a0*/  IMAD R15, R3.reuse, 0x4, R15 ;  /* 0x00000004030f7824 */ /* 0x040fe200078e020f */
[----:B------:R-:W-:Y:S01]  /*11b0*/  ISETP.GE.AND P0, PT, R0, UR5, PT ;  /* 0x0000000500007c0c */ /* 0x000fe2000bf06270 */
[----:B------:R-:W-:-:S12]  /*11c0*/  IMAD R10, R3, 0x4, R10 ;  /* 0x00000004030a7824 */ /* 0x000fd800078e020a */
[----:B------:R-:W-:Y:S05]  /*11d0*/  @!P0 BRA `(.L_x_296) ;  /* 0xfffffff800948947 */ /* 0x000fea000383ffff */
[----:B------:R-:W-:Y:S05]  /*11e0*/  EXIT ;  /* 0x000000000000794d */ /* 0x000fea0003800000 */
.L_x_297:
        /* <DEDUP_REMOVED lines=9> */
.L_x_345:


//--------------------- .text._Z12reduceKernelPjiS_ --------------------------
	.section	.text._Z12reduceKernelPjiS_,"ax",@progbits
	.align	128
        .global         _Z12reduceKernelPjiS_
        .type           _Z12reduceKernelPjiS_,@function
        .size           _Z12reduceKernelPjiS_,(.L_x_346 - _Z12reduceKernelPjiS_)
        .other          _Z12reduceKernelPjiS_,@"STO_CUDA_ENTRY STV_DEFAULT"
_Z12reduceKernelPjiS_:
.text._Z12reduceKernelPjiS_:
[----:B------:R-:W-:Y:S01]  /*0000*/  LDC R1, c[0x0][0x37c] ;  /* 0x0000df00ff017b82 */ /* 0x000fe20000000800 */
[----:B------:R-:W0:Y:S01]  /*0010*/  S2R R7, SR_CTAID.X ;  /* 0x0000000000077919 */ /* 0x000e220000002500 */
[----:B------:R-:W0:Y:S01]  /*0020*/  LDCU UR4, c[0x0][0x360] ;  /* 0x00006c00ff0477ac */ /* 0x000e220008000800 */
[----:B------:R-:W0:Y:S01]  /*0030*/  S2R R0, SR_TID.X ;  /* 0x0000000000007919 */ /* 0x000e220000002100 */
[----:B------:R-:W1:Y:S01]  /*0040*/  LDCU UR5, c[0x0][0x388] ;  /* 0x00007100ff0577ac */ /* 0x000e620008000800 */
[----:B0-----:R-:W-:-:S05]  /*0050*/  IMAD R7, R7, UR4, R0 ;  /* 0x0000000407077c24 */ /* 0x001fca000f8e0200 */
[----:B-1----:R-:W-:-:S13]  /*0060*/  ISETP.GE.AND P0, PT, R7, UR5, PT ;  /* 0x0000000507007c0c */ /* 0x002fda000bf06270 */
[----:B------:R-:W-:Y:S05]  /*0070*/  @P0 EXIT ;  /* 0x000000000000094d */ /* 0x000fea0003800000 */
[----:B------:R-:W0:Y:S01]  /*0080*/  LDC.64 R2, c[0x0][0x380] ;  /* 0x0000e000ff027b82 */ /* 0x000e220000000a00 */
[----:B------:R-:W1:Y:S07]  /*0090*/  LDCU.64 UR4, c[0x0][0x358] ;  /* 0x00006b00ff0477ac */ /* 0x000e6e0008000a00 */
[----:B------:R-:W2:Y:S01]  /*00a0*/  LDC.64 R4, c[0x0][0x390] ;  /* 0x0000e400ff047b82 */ /* 0x000ea20000000a00 */
[----:B0-----:R-:W-:-:S06]  /*00b0*/  IMAD.WIDE R2, R7, 0x4, R2 ;  /* 0x0000000407027825 */ /* 0x001fcc00078e0202 */
[----:B-1----:R-:W3:Y:S01]  /*00c0*/  LDG.E R2, desc[UR4][R2.64] ;  /* 0x0000000402027981 */ /* 0x002ee2000c1e1900 */
[----:B--2---:R-:W-:-:S05]  /*00d0*/  IMAD.WIDE R4, R7, 0x4, R4 ;  /* 0x0000000407047825 */ /* 0x004fca00078e0204 */
[----:B------:R-:W3:Y:S02]  /*00e0*/  LDG.E R7, desc[UR4][R4.64] ;  /* 0x0000000404077981 */ /* 0x000ee4000c1e1900 */
[----:B---3--:R-:W-:-:S05]  /*00f0*/  IADD3 R7, PT, PT, -R2, R7, RZ ;  /* 0x0000000702077210 */ /* 0x008fca0007ffe1ff */
[----:B------:R-:W-:Y:S01]  /*0100*/  STG.E desc[UR4][R4.64], R7 ;  /* 0x0000000704007986 */ /* 0x000fe2000c101904 */
[----:B------:R-:W-:Y:S05]  /*0110*/  EXIT ;  /* 0x000000000000794d */ /* 0x000fea0003800000 */
.L_x_298:
        /* <DEDUP_REMOVED lines=14> */
.L_x_346:


//--------------------- .text._Z18sumPrefixBlkKernelPjiS_ --------------------------
	.section	.text._Z18sumPrefixBlkKernelPjiS_,"ax",@progbits
	.align	128
        .global         _Z18sumPrefixBlkKernelPjiS_
        .type           _Z18sumPrefixBlkKernelPjiS_,@function
        .size           _Z18sumPrefixBlkKernelPjiS_,(.L_x_347 - _Z18sumPrefixBlkKernelPjiS_)
        .other          _Z18sumPrefixBlkKernelPjiS_,@"STO_CUDA_ENTRY STV_DEFAULT"
_Z18sumPrefixBlkKernelPjiS_:
.text._Z18sumPrefixBlkKernelPjiS_:
[----:B------:R-:W-:Y:S01]  /*0000*/  LDC R1, c[0x0][0x37c] ;  /* 0x0000df00ff017b82 */ /* 0x000fe20000000800 */
[----:B------:R-:W0:Y:S01]  /*0010*/  S2R R10, SR_CTAID.X ;  /* 0x00000000000a7919 */ /* 0x000e220000002500 */
[----:B------:R-:W1:Y:S01]  /*0020*/  LDCU.64 UR6, c[0x0][0x358] ;  /* 0x00006b00ff0677ac */ /* 0x000e620008000a00 */
[----:B------:R-:W-:Y:S01]  /*0030*/  IMAD.MOV.U32 R0, RZ, RZ, RZ ;  /* 0x000000ffff007224 */ /* 0x000fe200078e00ff */
[----:B------:R-:W2:Y:S01]  /*0040*/  LDCU UR4, c[0x0][0x388] ;  /* 0x00007100ff0477ac */ /* 0x000ea20008000800 */
[----:B0-----:R-:W-:-:S13]  /*0050*/  ISETP.NE.AND P0, PT, R10, RZ, PT ;  /* 0x000000ff0a00720c */ /* 0x001fda0003f05270 */
[----:B------:R-:W0:Y:S01]  /*0060*/  @P0 LDC.64 R2, c[0x0][0x390] ;  /* 0x0000e400ff020b82 */ /* 0x000e220000000a00 */
[----:B------:R-:W-:Y:S01]  /*0070*/  @P0 VIADD R5, R10, 0xffffffff ;  /* 0xffffffff0a050836 */ /* 0x000fe20000000000 */
[----:B--2---:R-:W-:-:S03]  /*0080*/  ULEA UR4, UR4, 0x1f8, 0x3 ;  /* 0x000001f804047891 */ /* 0x004fc6000f8e18ff */
[----:B0-----:R-:W-:-:S05]  /*0090*/  @P0 IMAD.WIDE.U32 R2, R5, 0x4, R2 ;  /* 0x0000000405020825 */ /* 0x001fca00078e0002 */
[----:B-1----:R0:W5:Y:S01]  /*00a0*/  @P0 LDG.E R0, desc[UR6][R2.64] ;  /* 0x0000000602000981 */ /* 0x002162000c1e1900 */
[----:B------:R-:W-:-:S04]  /*00b0*/  USHF.R.S32.HI UR5, URZ, 0x1f, UR4 ;  /* 0x0000001fff057899 */ /* 0x000fc80008011404 */
[----:B------:R-:W-:-:S04]  /*00c0*/  ULEA.HI UR5, UR5, UR4, URZ, 0x6 ;  /* 0x0000000405057291 */ /* 0x000fc8000f8f30ff */
[----:B------:R-:W-:Y:S01]  /*00d0*/  USHF.R.S32.HI UR5, URZ, 0x6, UR5 ;  /* 0x00000006ff057899 */ /* 0x000fe20008011405 */
[----:B0-----:R-:W0:Y:S05]  /*00e0*/  S2R R2, SR_TID.X ;  /* 0x0000000000027919 */ /* 0x001e2a0000002100 */
[----:B0-----:R-:W-:-:S13]  /*00f0*/  ISETP.GE.AND P0, PT, R2, UR5, PT ;  /* 0x0000000502007c0c */ /* 0x001fda000bf06270 */
[----:B------:R-:W-:Y:S05]  /*0100*/  @P0 EXIT ;  /* 0x000000000000094d */ /* 0x000fea0003800000 */
[----:B------:R-:W0:Y:S01]  /*0110*/  LDC R3, c[0x0][0x360] ;  /* 0x0000d800ff037b82 */ /* 0x000e220000000800 */
[----:B------:R-:W1:Y:S01]  /*0120*/  LDCU UR4, c[0x0][0x388] ;  /* 0x00007100ff0477ac */ /* 0x000e620008000800 */
[----:B------:R-:W-:Y:S01]  /*0130*/  BSSY.RECONVERGENT B0, `(.L_x_299) ;  /* 0x000002d000007945 */ /* 0x000fe20003800200 */
[----:B0-----:R-:W0:Y:S01]  /*0140*/  I2F.U32.RP R9, R3 ;  /* 0x0000000300097306 */ /* 0x001e220000209000 */
[----:B------:R-:W-:Y:S01]  /*0150*/  IMAD.IADD R6, R2, 0x1, R3 ;  /* 0x0000000102067824 */ /* 0x000fe200078e0203 */
[----:B------:R-:W-:-:S04]  /*0160*/  ISETP.NE.U32.AND P2, PT, R3, RZ, PT ;  /* 0x000000ff0300720c */ /* 0x000fc80003f45070 */
[C---:B------:R-:W-:Y:S02]  /*0170*/  ISETP.GE.U32.AND P0, PT, R6.reuse, UR5, PT ;  /* 0x0000000506007c0c */ /* 0x040fe4000bf06070 */
[----:B------:R-:W-:Y:S01]  /*0180*/  VIMNMX.U32 R7, PT, PT, R6, UR5, !PT ;  /* 0x0000000506077c48 */ /* 0x000fe2000ffe0000 */
[----:B0-----:R-:W0:Y:S02]  /*0190*/  MUFU.RCP R9, R9 ;  /* 0x0000000900097308 */ /* 0x001e240000001000 */
[----:B0-----:R-:W-:-:S06]  /*01a0*/  IADD3 R4, PT, PT, R9, 0xffffffe, RZ ;  /* 0x0ffffffe09047810 */ /* 0x001fcc0007ffe0ff */
[----:B------:R0:W2:Y:S02]  /*01b0*/  F2I.FTZ.U32.TRUNC.NTZ R5, R4 ;  /* 0x0000000400057305 */ /* 0x0000a4000021f000 */
[----:B0-----:R-:W-:Y:S02]  /*01c0*/  HFMA2 R4, -RZ, RZ, 0, 0 ;  /* 0x00000000ff047431 */ /* 0x001fe400000001ff */
[----:B--2---:R-:W-:-:S04]  /*01d0*/  IMAD.MOV R8, RZ, RZ, -R5 ;  /* 0x000000ffff087224 */ /* 0x004fc800078e0a05 */
[----:B------:R-:W-:Y:S01]  /*01e0*/  IMAD R11, R8, R3, RZ ;  /* 0x00000003080b7224 */ /* 0x000fe200078e02ff */
[----:B------:R-:W-:-:S03]  /*01f0*/  SEL R8, RZ, 0x1, P0 ;  /* 0x00000001ff087807 */ /* 0x000fc60000000000 */
[----:B------:R-:W-:Y:S01]  /*0200*/  IMAD.HI.U32 R5, R5, R11, R4 ;  /* 0x0000000b05057227 */ /* 0x000fe200078e0004 */
[----:B------:R-:W-:-:S03]  /*0210*/  IADD3 R6, PT, PT, R7, -R6, -R8 ;  /* 0x8000000607067210 */ /* 0x000fc60007ffe808 */
[----:B------:R-:W-:Y:S02]  /*0220*/  IMAD R7, R10, UR5, RZ ;  /* 0x000000050a077c24 */ /* 0x000fe4000f8e02ff */
        /* <DEDUP_REMOVED lines=13> */
[----:B-1----:R-:W-:Y:S05]  /*0300*/  @!P1 BRA `(.L_x_300) ;  /* 0x00000000003c9947 */ /* 0x002fea0003800000 */
[----:B------:R-:W-:Y:S01]  /*0310*/  IADD3 R4, PT, PT, R4, 0x1, RZ ;  /* 0x0000000104047810 */ /* 0x000fe20007ffe0ff */
[----:B------:R-:W-:-:S03]  /*0320*/  IMAD.IADD R6, R7, 0x1, R2 ;  /* 0x0000000107067824 */ /* 0x000fc600078e0202 */
[----:B------:R-:W-:-:S05]  /*0330*/  LOP3.LUT R4, R4, 0x3, RZ, 0xc0, !PT ;  /* 0x0000000304047812 */ /* 0x000fca00078ec0ff */
[----:B------:R-:W-:Y:S02]  /*0340*/  IMAD R2, R4, R3, R2 ;  /* 0x0000000304027224 */ /* 0x000fe400078e0202 */
[----:B------:R-:W-:-:S07]  /*0350*/  IMAD.MOV R8, RZ, RZ, -R4 ;  /* 0x000000ffff087224 */ /* 0x000fce00078e0a04 */
.L_x_301:
[----:B------:R-:W-:-:S13]  /*0360*/  ISETP.GE.U32.AND P1, PT, R6, UR4, PT ;  /* 0x0000000406007c0c */ /* 0x000fda000bf26070 */
[----:B------:R-:W0:Y:S02]  /*0370*/  @!P1 LDC.64 R4, c[0x0][0x380] ;  /* 0x0000e000ff049b82 */ /* 0x000e240000000a00 */
[----:B0-----:R-:W-:-:S05]  /*0380*/  @!P1 IMAD.WIDE.U32 R4, R6, 0x4, R4 ;  /* 0x0000000406049825 */ /* 0x001fca00078e0004 */
[----:B------:R-:W2:Y:S01]  /*0390*/  @!P1 LDG.E R9, desc[UR6][R4.64] ;  /* 0x0000000604099981 */ /* 0x000ea2000c1e1900 */
[----:B------:R-:W-:Y:S01]  /*03a0*/  VIADD R8, R8, 0x1 ;  /* 0x0000000108087836 */ /* 0x000fe20000000000 */
[----:B------:R-:W-:Y:S02]  /*03b0*/  IADD3 R6, PT, PT, R3, R6, RZ ;  /* 0x0000000603067210 */ /* 0x000fe40007ffe0ff */
[----:B--2--5:R-:W-:-:S05]  /*03c0*/  @!P1 IADD3 R9, PT, PT, R9, R0, RZ ;  /* 0x0000000009099210 */ /* 0x024fca0007ffe0ff */
[----:B------:R0:W-:Y:S01]  /*03d0*/  @!P1 STG.E desc[UR6][R4.64], R9 ;  /* 0x0000000904009986 */ /* 0x0001e2000c101906 */
[----:B------:R-:W-:-:S13]  /*03e0*/  ISETP.NE.AND P1, PT, R8, RZ, PT ;  /* 0x000000ff0800720c */ /* 0x000fda0003f25270 */
[----:B0-----:R-:W-:Y:S05]  /*03f0*/  @P1 BRA `(.L_x_301) ;  /* 0xfffffffc00d81947 */ /* 0x001fea000383ffff */
.L_x_300:
[----:B------:R-:W-:Y:S05]  /*0400*/  BSYNC.RECONVERGENT B0 ;  /* 0x0000000000007941 */ /* 0x000fea0003800200 */
.L_x_299:
[----:B------:R-:W-:Y:S05]  /*0410*/  @!P0 EXIT ;  /* 0x000000000000894d */ /* 0x000fea0003800000 */
[----:B------:R-:W-:Y:S01]  /*0420*/  IMAD.IADD R4, R7, 0x1, R2 ;  /* 0x0000000107047824 */ /* 0x000fe200078e0202 */
[----:B------:R-:W0:Y:S03]  /*0430*/  LDCU UR4, c[0x0][0x388] ;  /* 0x00007100ff0477ac */ /* 0x000e260008000800 */
[C-C-:B------:R-:W-:Y:S01]  /*0440*/  IMAD R8, R3.reuse, 0x2, R4.reuse ;  /* 0x0000000203087824 */ /* 0x140fe200078e0204 */
[----:B------:R-:W-:Y:S01]  /*0450*/  IADD3 R6, PT, PT, R4, R3, RZ ;  /* 0x0000000304067210 */ /* 0x000fe20007ffe0ff */
[----:B------:R-:W-:-:S07]  /*0460*/  IMAD R10, R3, 0x3, R4 ;  /* 0x00000003030a7824 */ /* 0x000fce00078e0204 */
.L_x_302:
[----:B0-----:R-:W-:-:S13]  /*0470*/  ISETP.GE.U32.AND P0, PT, R4, UR4, PT ;  /* 0x0000000404007c0c */ /* 0x001fda000bf06070 */
[----:B-1----:R-:W0:Y:S02]  /*0480*/  @!P0 LDC.64 R12, c[0x0][0x380] ;  /* 0x0000e000ff0c8b82 */ /* 0x002e240000000a00 */
[----:B0-----:R-:W-:-:S05]  /*0490*/  @!P0 IMAD.WIDE.U32 R12, R4, 0x4, R12 ;  /* 0x00000004040c8825 */ /* 0x001fca00078e000c */
[----:B------:R-:W2:Y:S01]  /*04a0*/  @!P0 LDG.E R5, desc[UR6][R12.64] ;  /* 0x000000060c058981 */ /* 0x000ea2000c1e1900 */
[----:B------:R-:W-:-:S13]  /*04b0*/  ISETP.GE.U32.AND P1, PT, R6, UR4, PT ;  /* 0x0000000406007c0c */ /* 0x000fda000bf26070 */
[----:B------:R-:W0:Y:S02]  /*04c0*/  @!P1 LDC.64 R14, c[0x0][0x380] ;  /* 0x0000e000ff0e9b82 */ /* 0x000e240000000a00 */
[----:B0-----:R-:W-:Y:S01]  /*04d0*/  @!P1 IMAD.WIDE.U32 R14, R6, 0x4, R14 ;  /* 0x00000004060e9825 */ /* 0x001fe200078e000e */
[----:B--2--5:R-:W-:-:S05]  /*04e0*/  @!P0 IADD3 R5, PT, PT, R5, R0, RZ ;  /* 0x0000000005058210 */ /* 0x024fca0007ffe0ff */
[----:B------:R0:W-:Y:S04]  /*04f0*/  @!P0 STG.E desc[UR6][R12.64], R5 ;  /* 0x000000050c008986 */ /* 0x0001e8000c101906 */
[----:B------:R-:W2:Y:S01]  /*0500*/  @!P1 LDG.E R7, desc[UR6][R14.64] ;  /* 0x000000060e079981 */ /* 0x000ea2000c1e1900 */
[----:B------:R-:W-:-:S13]  /*0510*/  ISETP.GE.U32.AND P0, PT, R8, UR4, PT ;  /* 0x0000000408007c0c */ /* 0x000fda000bf06070 */
[----:B------:R-:W1:Y:S02]  /*0520*/  @!P0 LDC.64 R16, c[0x0][0x380] ;  /* 0x0000e000ff108b82 */ /* 0x000e640000000a00 */
[----:B-1----:R-:W-:-:S04]  /*0530*/  @!P0 IMAD.WIDE.U32 R16, R8, 0x4, R16 ;  /* 0x0000000408108825 */ /* 0x002fc800078e0010 */
[----:B--2---:R-:W-:-:S05]  /*0540*/  @!P1 IMAD.IADD R7, R7, 0x1, R0 ;  /* 0x0000000107079824 */ /* 0x004fca00078e0200 */
[----:B------:R1:W-:Y:S04]  /*0550*/  @!P1 STG.E desc[UR6][R14.64], R7 ;  /* 0x000000070e009986 */ /* 0x0003e8000c101906 */
[----:B------:R-:W2:Y:S01]  /*0560*/  @!P0 LDG.E R9, desc[UR6][R16.64] ;  /* 0x0000000610098981 */ /* 0x000ea2000c1e1900 */
[----:B------:R-:W-:-:S13]  /*0570*/  ISETP.GE.U32.AND P1, PT, R10, UR4, PT ;  /* 0x000000040a007c0c */ /* 0x000fda000bf26070 */
[----:B------:R-:W0:Y:S02]  /*0580*/  @!P1 LDC.64 R18, c[0x0][0x380] ;  /* 0x0000e000ff129b82 */ /* 0x000e240000000a00 */
[----:B0-----:R-:W-:Y:S01]  /*0590*/  @!P1 IMAD.WIDE.U32 R12, R10, 0x4, R18 ;  /* 0x000000040a0c9825 */ /* 0x001fe200078e0012 */
[----:B--2---:R-:W-:-:S05]  /*05a0*/  @!P0 IADD3 R9, PT, PT, R9, R0, RZ ;  /* 0x0000000009098210 */ /* 0x004fca0007ffe0ff */
[----:B------:R1:W-:Y:S04]  /*05b0*/  @!P0 STG.E desc[UR6][R16.64], R9 ;  /* 0x0000000910008986 */ /* 0x0003e8000c101906 */
[----:B------:R-:W2:Y:S01]  /*05c0*/  @!P1 LDG.E R5, desc[UR6][R12.64] ;  /* 0x000000060c059981 */ /* 0x000ea2000c1e1900 */
[C---:B------:R-:W-:Y:S01]  /*05d0*/  LEA R2, R3.reuse, R2, 0x2 ;  /* 0x0000000203027211 */ /* 0x040fe200078e10ff */
[C---:B------:R-:W-:Y:S01]  /*05e0*/  IMAD R4, R3.reuse, 0x4, R4 ;  /* 0x0000000403047824 */ /* 0x040fe200078e0204 */
[C---:B------:R-:W-:Y:S01]  /*05f0*/  LEA R6, R3.reuse, R6, 0x2 ;  /* 0x0000000603067211 */ /* 0x040fe200078e10ff */
[C---:B------:R-:W-:Y:S01]  /*0600*/  IMAD R8, R3.reuse, 0x4, R8 ;  /* 0x0000000403087824 */ /* 0x040fe200078e0208 */
[----:B------:R-:W-:Y:S02]  /*0610*/  ISETP.GE.AND P0, PT, R2, UR5, PT ;  /* 0x0000000502007c0c */ /* 0x000fe4000bf06270 */
[----:B------:R-:W-:Y:S01]  /*0620*/  LEA R10, R3, R10, 0x2 ;  /* 0x0000000a030a7211 */ /* 0x000fe200078e10ff */
[----:B--2---:R-:W-:-:S05]  /*0630*/  @!P1 IMAD.IADD R5, R5, 0x1, R0 ;  /* 0x0000000105059824 */ /* 0x004fca00078e0200 */
[----:B------:R1:W-:Y:S05]  /*0640*/  @!P1 STG.E desc[UR6][R12.64], R5 ;  /* 0x000000050c009986 */ /* 0x0003ea000c101906 */
[----:B------:R-:W-:Y:S05]  /*0650*/  @!P0 BRA `(.L_x_302) ;  /* 0xfffffffc00848947 */ /* 0x000fea000383ffff */
[----:B------:R-:W-:Y:S05]  /*0660*/  EXIT ;  /* 0x000000000000794d */ /* 0x000fea0003800000 */
.L_x_303:
        /* <DEDUP_REMOVED lines=9> */
.L_x_347:


//--------------------- .text._Z13scanBlkKernelPjiS_S_ --------------------------
	.section	.text._Z13scanBlkKernelPjiS_S_,"ax",@progbits
	.align	128
        .global         _Z13scanBlkKernelPjiS_S_
        .type           _Z13scanBlkKernelPjiS_S_,@function
        .size           _Z13scanBlkKernelPjiS_S_,(.L_x_348 - _Z13scanBlkKernelPjiS_S_)
        .other          _Z13scanBlkKernelPjiS_S_,@"STO_CUDA_ENTRY STV_DEFAULT"
_Z13scanBlkKernelPjiS_S_:
.text._Z13scanBlkKernelPjiS_S_:
[----:B------:R-:W-:Y:S01]  /*0000*/  LDC R1, c[0x0][0x37c] ;  /* 0x0000df00ff017b82 */ /* 0x000fe20000000800 */
[----:B------:R-:W0:Y:S01]  /*0010*/  LDCU UR4, c[0x0][0x388] ;  /* 0x00007100ff0477ac */ /* 0x000e220008000800 */
[----:B------:R-:W1:Y:S06]  /*0020*/  S2R R8, SR_TID.X ;  /* 0x0000000000087919 */ /* 0x000e6c0000002100 */
[----:B------:R-:W1:Y:S01]  /*0030*/  LDC R5, c[0x0][0x360] ;  /* 0x0000d800ff057b82 */ /* 0x000e620000000800 */
[----:B------:R-:W-:Y:S01]  /*0040*/  BSSY.RECONVERGENT B0, `(.L_x_304) ;  /* 0x0000080000007945 */ /* 0x000fe20003800200 */
[----:B------:R-:W2:Y:S01]  /*0050*/  LDCU.64 UR6, c[0x0][0x358] ;  /* 0x00006b00ff0677ac */ /* 0x000ea20008000a00 */
[----:B------:R-:W3:Y:S01]  /*0060*/  S2R R6, SR_CTAID.X ;  /* 0x0000000000067919 */ /* 0x000ee20000002500 */
[----:B0-----:R-:W-:Y:S01]  /*0070*/  IMAD.U32 R22, RZ, RZ, UR4 ;  /* 0x00000004ff167e24 */ /* 0x001fe2000f8e00ff */
[----:B------:R-:W0:Y:S03]  /*0080*/  LDCU UR4, c[0x0][0x388] ;  /* 0x00007100ff0477ac */ /* 0x000e260008000800 */
[----:B------:R-:W-:-:S04]  /*0090*/  VIADD R7, R22, 0x3f ;  /* 0x0000003f16077836 */ /* 0x000fc80000000000 */
[----:B------:R-:W-:-:S05]  /*00a0*/  IMAD.SHL.U32 R4, R7, 0x8, RZ ;  /* 0x0000000807047824 */ /* 0x000fca00078e00ff */
[----:B------:R-:W-:Y:S01]  /*00b0*/  SHF.R.S32.HI R3, RZ, 0x1f, R4 ;  /* 0x0000001fff037819 */ /* 0x000fe20000011404 */
[----:B-1----:R-:W-:-:S03]  /*00c0*/  IMAD.IADD R2, R8, 0x1, R5 ;  /* 0x0000000108027824 */ /* 0x002fc600078e0205 */
[----:B------:R-:W-:-:S04]  /*00d0*/  LEA.HI R4, R3, R4, RZ, 0x6 ;  /* 0x0000000403047211 */ /* 0x000fc800078f30ff */
[----:B------:R-:W-:-:S04]  /*00e0*/  SHF.R.S32.HI R3, RZ, 0x6, R4 ;  /* 0x00000006ff037819 */ /* 0x000fc80000011404 */
[----:B------:R-:W-:-:S13]  /*00f0*/  ISETP.GE.AND P0, PT, R8, R3, PT ;  /* 0x000000030800720c */ /* 0x000fda0003f06270 */
[----:B0-23--:R-:W-:Y:S05]  /*0100*/  @P0 BRA `(.L_x_305) ;  /* 0x0000000400cc0947 */ /* 0x00dfea0003800000 */
[----:B------:R-:W0:Y:S01]  /*0110*/  I2F.U32.RP R12, R5 ;  /* 0x00000005000c7306 */ /* 0x000e220000209000 */
[----:B------:R-:W-:Y:S01]  /*0120*/  ISETP.GE.U32.AND P0, PT, R2, R3, PT ;  /* 0x000000030200720c */ /* 0x000fe20003f06070 */
[----:B------:R-:W-:Y:S01]  /*0130*/  IMAD.MOV.U32 R10, RZ, RZ, RZ ;  /* 0x000000ffff0a7224 */ /* 0x000fe200078e00ff */
[----:B------:R-:W-:Y:S01]  /*0140*/  VIMNMX.U32 R9, PT, PT, R3, R2, !PT ;  /* 0x0000000203097248 */ /* 0x000fe20007fe0000 */
[----:B------:R-:W-:Y:S01]  /*0150*/  BSSY.RECONVERGENT B1, `(.L_x_306) ;  /* 0x0000030000017945 */ /* 0x000fe20003800200 */
[----:B------:R-:W-:Y:S01]  /*0160*/  ISETP.NE.U32.AND P2, PT, R5, RZ, PT ;  /* 0x000000ff0500720c */ /* 0x000fe20003f45070 */
[----:B------:R-:W-:Y:S02]  /*0170*/  IMAD R15, R3, R6, RZ ;  /* 0x00000006030f7224 */ /* 0x000fe400078e02ff */
[----:B0-----:R-:W0:Y:S02]  /*0180*/  MUFU.RCP R12, R12 ;  /* 0x0000000c000c7308 */ /* 0x001e240000001000 */
[----:B0-----:R-:W-:-:S06]  /*0190*/  VIADD R11, R12, 0xffffffe ;  /* 0x0ffffffe0c0b7836 */ /* 0x001fcc0000000000 */
[----:B------:R-:W0:Y:S02]  /*01a0*/  F2I.FTZ.U32.TRUNC.NTZ R11, R11 ;  /* 0x0000000b000b7305 */ /* 0x000e24000021f000 */
[----:B0-----:R-:W-:-:S04]  /*01b0*/  IMAD.MOV R0, RZ, RZ, -R11 ;  /* 0x000000ffff007224 */ /* 0x001fc800078e0a0b */
        /* <DEDUP_REMOVED lines=16> */
[----:B------:R-:W-:Y:S01]  /*02c0*/  ISETP.NE.AND P0, PT, R0, 0x3, PT ;  /* 0x000000030000780c */ /* 0x000fe20003f05270 */
[----:B------:R-:W-:-:S12]  /*02d0*/  IMAD.MOV.U32 R0, RZ, RZ, R8 ;  /* 0x000000ffff007224 */ /* 0x000fd800078e0008 */
[----:B------:R-:W-:Y:S05]  /*02e0*/  @!P0 BRA `(.L_x_307) ;  /* 0x0000000000588947 */ /* 0x000fea0003800000 */
[----:B------:R-:W0:Y:S01]  /*02f0*/  S2R R9, SR_CgaCtaId ;  /* 0x0000000000097919 */ /* 0x000e220000008800 */
[----:B------:R-:W1:Y:S01]  /*0300*/  LDC.64 R10, c[0x0][0x380] ;  /* 0x0000e000ff0a7b82 */ /* 0x000e620000000a00 */
[----:B------:R-:W-:Y:S01]  /*0310*/  VIADD R13, R13, 0x1 ;  /* 0x000000010d0d7836 */ /* 0x000fe20000000000 */
[----:B------:R-:W-:-:S04]  /*0320*/  MOV R0, 0x400 ;  /* 0x0000040000007802 */ /* 0x000fc80000000f00 */
[----:B------:R-:W-:-:S05]  /*0330*/  LOP3.LUT R13, R13, 0x3, RZ, 0xc0, !PT ;  /* 0x000000030d0d7812 */ /* 0x000fca00078ec0ff */
[----:B------:R-:W-:Y:S01]  /*0340*/  IMAD.MOV R14, RZ, RZ, -R13 ;  /* 0x000000ffff0e7224 */ /* 0x000fe200078e0a0d */
[----:B0-----:R-:W-:Y:S01]  /*0350*/  LEA R18, R9, R0, 0x18 ;  /* 0x0000000009127211 */ /* 0x001fe200078ec0ff */
[--C-:B------:R-:W-:Y:S02]  /*0360*/  IMAD.IADD R9, R15, 0x1, R8.reuse ;  /* 0x000000010f097824 */ /* 0x100fe400078e0208 */
[----:B------:R-:W-:-:S07]  /*0370*/  IMAD.MOV.U32 R0, RZ, RZ, R8 ;  /* 0x000000ffff007224 */ /* 0x000fce00078e0008 */
.L_x_308:
[----:B------:R-:W-:Y:S02]  /*0380*/  IMAD.U32 R22, RZ, RZ, UR4 ;  /* 0x00000004ff167e24 */ /* 0x000fe4000f8e00ff */
[----:B0-----:R-:W-:Y:S02]  /*0390*/  HFMA2 R16, -RZ, RZ, 0, 0 ;  /* 0x00000000ff107431 */ /* 0x001fe400000001ff */
[C---:B-1----:R-:W-:Y:S01]  /*03a0*/  IMAD.WIDE R12, R9.reuse, 0x4, R10 ;  /* 0x00000004090c7825 */ /* 0x042fe200078e020a */
[----:B------:R-:W-:-:S13]  /*03b0*/  ISETP.GE.AND P0, PT, R9, R22, PT ;  /* 0x000000160900720c */ /* 0x000fda0003f06270 */
[----:B------:R-:W2:Y:S01]  /*03c0*/  @!P0 LDG.E R16, desc[UR6][R12.64] ;  /* 0x000000060c108981 */ /* 0x000ea2000c1e1900 */
[----:B------:R-:W-:Y:S01]  /*03d0*/  LEA.HI R17, R0, R0, RZ, 0x1b ;  /* 0x0000000000117211 */ /* 0x000fe200078fd8ff */
[----:B------:R-:W-:Y:S02]  /*03e0*/  VIADD R14, R14, 0x1 ;  /* 0x000000010e0e7836 */ /* 0x000fe40000000000 */
[----:B------:R-:W-:Y:S02]  /*03f0*/  IMAD.IADD R0, R5, 0x1, R0 ;  /* 0x0000000105007824 */ /* 0x000fe400078e0200 */
[----:B------:R-:W-:Y:S01]  /*0400*/  IMAD R17, R17, 0x4, R18 ;  /* 0x0000000411117824 */ /* 0x000fe200078e0212 */
[----:B------:R-:W-:Y:S01]  /*0410*/  ISETP.NE.AND P0, PT, R14, RZ, PT ;  /* 0x000000ff0e00720c */ /* 0x000fe20003f05270 */
[----:B------:R-:W-:-:S03]  /*0420*/  IMAD.IADD R9, R5, 0x1, R9 ;  /* 0x0000000105097824 */ /* 0x000fc600078e0209 */
[----:B--2---:R0:W-:Y:S09]  /*0430*/  STS [R17], R16 ;  /* 0x0000001011007388 */ /* 0x0041f20000000800 */
[----:B------:R-:W-:Y:S05]  /*0440*/  @P0 BRA `(.L_x_308) ;  /* 0xfffffffc00cc0947 */ /* 0x000fea000383ffff */
.L_x_307:
[----:B------:R-:W-:Y:S05]  /*0450*/  BSYNC.RECONVERGENT B1 ;  /* 0x0000000000017941 */ /* 0x000fea0003800200 */
.L_x_306:
[----:B------:R-:W-:Y:S05]  /*0460*/  @!P1 BRA `(.L_x_305) ;  /* 0x0000000000f49947 */ /* 0x000fea0003800000 */
[----:B------:R-:W1:Y:S01]  /*0470*/  S2R R10, SR_CgaCtaId ;  /* 0x00000000000a7919 */ /* 0x000e620000008800 */
[----:B------:R-:W2:Y:S01]  /*0480*/  LDC R22, c[0x0][0x388] ;  /* 0x0000e200ff167b82 */ /* 0x000ea20000000800 */
[----:B------:R-:W-:Y:S01]  /*0490*/  MOV R11, 0x400 ;  /* 0x00000400000b7802 */ /* 0x000fe20000000f00 */
[----:B------:R-:W-:Y:S01]  /*04a0*/  IMAD.SHL.U32 R9, R5, 0x4, RZ ;  /* 0x0000000405097824 */ /* 0x000fe200078e00ff */
[----:B------:R-:W-:Y:S01]  /*04b0*/  MOV R20, RZ ;  /* 0x000000ff00147202 */ /* 0x000fe20000000f00 */
[--C-:B------:R-:W-:Y:S02]  /*04c0*/  IMAD.IADD R12, R15, 0x1, R0.reuse ;  /* 0x000000010f0c7824 */ /* 0x100fe400078e0200 */
[----:B0-----:R-:W-:Y:S02]  /*04d0*/  IMAD R16, R0, 0x4, R9 ;  /* 0x0000000400107824 */ /* 0x001fe400078e0209 */
[C-C-:B------:R-:W-:Y:S02]  /*04e0*/  IMAD R14, R5.reuse, 0x2, R0.reuse ;  /* 0x00000002050e7824 */ /* 0x140fe400078e0200 */
[----:B------:R-:W-:-:S02]  /*04f0*/  IMAD R18, R5, 0x3, R0 ;  /* 0x0000000305127824 */ /* 0x000fc400078e0200 */
[----:B------:R-:W-:Y:S01]  /*0500*/  IMAD R19, R5, 0x3, R12 ;  /* 0x0000000305137824 */ /* 0x000fe200078e020c */
[----:B-1----:R-:W-:Y:S01]  /*0510*/  LEA R11, R10, R11, 0x18 ;  /* 0x0000000b0a0b7211 */ /* 0x002fe200078ec0ff */
[----:B------:R-:W-:-:S04]  /*0520*/  IMAD.IADD R10, R0, 0x1, R5 ;  /* 0x00000001000a7824 */ /* 0x000fc800078e0205 */
[----:B------:R-:W-:Y:S02]  /*0530*/  IMAD.IADD R13, R15, 0x1, R10 ;  /* 0x000000010f0d7824 */ /* 0x000fe400078e020a */
[----:B------:R-:W-:Y:S02]  /*0540*/  IMAD R15, R5, 0x2, R12 ;  /* 0x00000002050f7824 */ /* 0x000fe400078e020c */
[----:B------:R-:W-:Y:S02]  /*0550*/  IMAD.IADD R21, R11, 0x1, R16 ;  /* 0x000000010b157824 */ /* 0x000fe400078e0210 */
[----:B------:R-:W-:-:S07]  /*0560*/  IMAD R23, R0, 0x4, R11 ;  /* 0x0000000400177824 */ /* 0x000fce00078e020b */
.L_x_309:
[----:B--2---:R-:W-:Y:S02]  /*0570*/  ISETP.GE.AND P0, PT, R12, R22, PT ;  /* 0x000000160c00720c */ /* 0x004fe40003f06270 */
[----:B-1----:R-:W-:-:S11]  /*0580*/  CS2R R28, SRZ ;  /* 0x00000000001c7805 */ /* 0x002fd6000001ff00 */
[----:B------:R-:W0:Y:S02]  /*0590*/  @!P0 LDC.64 R16, c[0x0][0x380] ;  /* 0x0000e000ff108b82 */ /* 0x000e240000000a00 */
[----:B0-----:R-:W-:-:S05]  /*05a0*/  @!P0 IMAD.WIDE R24, R12, 0x4, R16 ;  /* 0x000000040c188825 */ /* 0x001fca00078e0210 */
[----:B------:R0:W2:Y:S01]  /*05b0*/  @!P0 LDG.E R28, desc[UR6][R24.64] ;  /* 0x00000006181c8981 */ /* 0x0000a2000c1e1900 */
[----:B------:R-:W-:Y:S02]  /*05c0*/  ISETP.GE.AND P0, PT, R13, R22, PT ;  /* 0x000000160d00720c */ /* 0x000fe40003f06270 */
[----:B------:R-:W-:-:S04]  /*05d0*/  SHF.R.U32.HI R26, RZ, 0x3, R0 ;  /* 0x00000003ff1a7819 */ /* 0x000fc80000011600 */
[----:B------:R-:W-:-:S04]  /*05e0*/  LOP3.LUT R26, R26, 0x1ffffffc, RZ, 0xc0, !PT ;  /* 0x1ffffffc1a1a7812 */ /* 0x000fc800078ec0ff */
[----:B------:R-:W-:-:S03]  /*05f0*/  IADD3 R27, PT, PT, R23, R20, R26 ;  /* 0x00000014171b7210 */ /* 0x000fc60007ffe01a */
[----:B------:R-:W1:Y:S01]  /*0600*/  @!P0 LDC.64 R16, c[0x0][0x380] ;  /* 0x0000e000ff108b82 */ /* 0x000e620000000a00 */
[----:B0-----:R-:W-:-:S04]  /*0610*/  SHF.R.U32.HI R24, RZ, 0x3, R10 ;  /* 0x00000003ff187819 */ /* 0x001fc8000001160a */
[----:B------:R-:W-:Y:S01]  /*0620*/  LOP3.LUT R24, R24, 0x1ffffffc, RZ, 0xc0, !PT ;  /* 0x1ffffffc18187812 */ /* 0x000fe200078ec0ff */
[----:B--2---:R1:W-:Y:S02]  /*0630*/  STS [R27], R28 ;  /* 0x0000001c1b007388 */ /* 0x0043e40000000800 */
[----:B-1----:R-:W-:-:S05]  /*0640*/  @!P0 IMAD.WIDE R26, R13, 0x4, R16 ;  /* 0x000000040d1a8825 */ /* 0x002fca00078e0210 */
[----:B------:R0:W2:Y:S01]  /*0650*/  @!P0 LDG.E R29, desc[UR6][R26.64] ;  /* 0x000000061a1d8981 */ /* 0x0000a2000c1e1900 */
[----:B------:R-:W-:Y:S01]  /*0660*/  ISETP.GE.AND P0, PT, R15, R22, PT ;  /* 0x000000160f00720c */ /* 0x000fe20003f06270 */
[----:B------:R-:W-:Y:S01]  /*0670*/  IMAD.MOV.U32 R28, RZ, RZ, RZ ;  /* 0x000000ffff1c7224 */ /* 0x000fe200078e00ff */
[----:B0-----:R-:W-:-:S11]  /*0680*/  IADD3 R26, PT, PT, R21, R20, R24 ;  /* 0x00000014151a7210 */ /* 0x001fd60007ffe018 */
[----:B------:R-:W0:Y:S02]  /*0690*/  @!P0 LDC.64 R16, c[0x0][0x380] ;  /* 0x0000e000ff108b82 */ /* 0x000e240000000a00 */
[----:B0-----:R-:W-:-:S05]  /*06a0*/  @!P0 IMAD.WIDE R24, R15, 0x4, R16 ;  /* 0x000000040f188825 */ /* 0x001fca00078e0210 */
[----:B------:R-:W3:Y:S01]  /*06b0*/  @!P0 LDG.E R28, desc[UR6][R24.64] ;  /* 0x00000006181c8981 */ /* 0x000ee2000c1e1900 */
[----:B------:R-:W-:-:S13]  /*06c0*/  ISETP.GE.AND P0, PT, R19, R22, PT ;  /* 0x000000161300720c */ /* 0x000fda0003f06270 */
[----:B------:R-:W0:Y:S02]  /*06d0*/  @!P0 LDC.64 R16, c[0x0][0x380] ;  /* 0x0000e000ff108b82 */ /* 0x000e240000000a00 */
[----:B0-----:R-:W-:Y:S01]  /*06e0*/  @!P0 IMAD.WIDE R16, R19, 0x4, R16 ;  /* 0x0000000413108825 */ /* 0x001fe200078e0210 */
[----:B--2---:R0:W-:Y:S03]  /*06f0*/  STS [R26], R29 ;  /* 0x0000001d1a007388 */ /* 0x0041e60000000800 */
[----:B0-----:R-:W-:-:S06]  /*0700*/  IMAD.MOV.U32 R26, RZ, RZ, RZ ;  /* 0x000000ffff1a7224 */ /* 0x001fcc00078e00ff */
[----:B------:R-:W2:Y:S01]  /*0710*/  @!P0 LDG.E R26, desc[UR6][R16.64] ;  /* 0x00000006101a8981 */ /* 0x000ea2000c1e1900 */
[----:B------:R-:W-:Y:S02]  /*0720*/  LEA.HI R27, R14, R14, RZ, 0x1b ;  /* 0x0000000e0e1b7211 */ /* 0x000fe400078fd8ff */
[----:B------:R-:W-:-:S03]  /*0730*/  LEA.HI R29, R18, R18, RZ, 0x1b ;  /* 0x00000012121d7211 */ /* 0x000fc600078fd8ff */
[----:B------:R-:W-:Y:S01]  /*0740*/  IMAD R27, R27, 0x4, R11 ;  /* 0x000000041b1b7824 */ /* 0x000fe200078e020b */
[----:B------:R-:W-:Y:S02]  /*0750*/  LEA R29, R29, R11, 0x2 ;  /* 0x0000000b1d1d7211 */ /* 0x000fe400078e10ff */
[----:B------:R-:W-:-:S04]  /*0760*/  IADD3 R0, PT, PT, R5, R0, R5 ;  /* 0x0000000005007210 */ /* 0x000fc80007ffe005 */
[----:B------:R-:W-:-:S04]  /*0770*/  IADD3 R0, PT, PT, R5, R0, R5 ;  /* 0x0000000005007210 */ /* 0x000fc80007ffe005 */
[----:B------:R-:W-:Y:S01]  /*0780*/  ISETP.GE.AND P0, PT, R0, R3, PT ;  /* 0x000000030000720c */ /* 0x000fe20003f06270 */
[----:B---3--:R1:W-:Y:S01]  /*0790*/  STS [R27], R28 ;  /* 0x0000001c1b007388 */ /* 0x0083e20000000800 */
[C---:B------:R-:W-:Y:S02]  /*07a0*/  IMAD.IADD R14, R9.reuse, 0x1, R14 ;  /* 0x00000001090e7824 */ /* 0x040fe400078e020e */
[C---:B------:R-:W-:Y:S02]  /*07b0*/  IMAD.IADD R18, R9.reuse, 0x1, R18 ;  /* 0x0000000109127824 */ /* 0x040fe400078e0212 */
[----:B------:R-:W-:Y:S02]  /*07c0*/  IMAD.IADD R10, R9, 0x1, R10 ;  /* 0x00000001090a7824 */ /* 0x000fe400078e020a */
[----:B------:R-:W-:Y:S02]  /*07d0*/  IMAD R20, R5, 0x10, R20 ;  /* 0x0000001005147824 */ /* 0x000fe400078e0214 */
[----:B------:R-:W-:-:S02]  /*07e0*/  IMAD.IADD R12, R9, 0x1, R12 ;  /* 0x00000001090c7824 */ /* 0x000fc400078e020c */
[C---:B------:R-:W-:Y:S02]  /*07f0*/  IMAD.IADD R13, R9.reuse, 0x1, R13 ;  /* 0x00000001090d7824 */ /* 0x040fe400078e020d */
[C---:B------:R-:W-:Y:S02]  /*0800*/  IMAD.IADD R15, R9.reuse, 0x1, R15 ;  /* 0x00000001090f7824 */ /* 0x040fe400078e020f */
[----:B------:R-:W-:Y:S01]  /*0810*/  IMAD.IADD R19, R9, 0x1, R19 ;  /* 0x0000000109137824 */ /* 0x000fe200078e0213 */
[----:B--2---:R1:W-:Y:S01]  /*0820*/  STS [R29], R26 ;  /* 0x0000001a1d007388 */ /* 0x0043e20000000800 */
[----:B------:R-:W-:Y:S05]  /*0830*/  @!P0 BRA `(.L_x_309) ;  /* 0xfffffffc004c8947 */ /* 0x000fea000383ffff */
.L_x_305:
[----:B------:R-:W-:Y:S05]  /*0840*/  BSYNC.RECONVERGENT B0 ;  /* 0x0000000000007941 */ /* 0x000fea0003800200 */
.L_x_304:
[----:B------:R-:W2:Y:S01]  /*0850*/  S2R R12, SR_CgaCtaId ;  /* 0x00000000000c7919 */ /* 0x000ea20000008800 */
[----:B------:R-:W-:Y:S01]  /*0860*/  SHF.L.U32 R21, R8, 0x2, RZ ;  /* 0x0000000208157819 */ /* 0x000fe200000006ff */
[----:B------:R-:W-:Y:S01]  /*0870*/  IMAD.SHL.U32 R9, R2, 0x4, RZ ;  /* 0x0000000402097824 */ /* 0x000fe200078e00ff */
[----:B------:R-:W-:Y:S01]  /*0880*/  MOV R23, 0x400 ;  /* 0x0000040000177802 */ /* 0x000fe20000000f00 */
[----:B------:R-:W-:Y:S01]  /*0890*/  BAR.SYNC.DEFER_BLOCKING 0x0 ;  /* 0x0000000000007b1d */ /* 0x000fe20000010000 */
[----:B------:R-:W-:Y:S01]  /*08a0*/  LEA.HI R20, R8, R21, RZ, 0x1d ;  /* 0x0000001508147211 */ /* 0x000fe200078fe8ff */
[----:B------:R-:W-:Y:S01]  /*08b0*/  VIADD R0, R21, 0x1 ;  /* 0x0000000115007836 */ /* 0x000fe20000000000 */
[----:B------:R-:W-:Y:S02]  /*08c0*/  LEA.HI.SX32 R4, R4, R3, 0x15 ;  /* 0x0000000304047211 */ /* 0x000fe400078faaff */
[----:B------:R-:W-:Y:S01]  /*08d0*/  ISETP.GE.AND P0, PT, R22, 0x1, PT ;  /* 0x000000011600780c */ /* 0x000fe20003f06270 */
[----:B------:R-:W-:Y:S01]  /*08e0*/  IMAD R10, R5, 0x4, R0 ;  /* 0x00000004050a7824 */ /* 0x000fe200078e0200 */
[CC--:B------:R-:W-:Y:S01]  /*08f0*/  LEA.HI R0, R2.reuse, R9.reuse, RZ, 0x1d ;  /* 0x0000000902007211 */ /* 0x0c0fe200078fe8ff */
[----:B------:R-:W-:Y:S01]  /*0900*/  BSSY.RECONVERGENT B0, `(.L_x_310) ;  /* 0x000003c000007945 */ /* 0x000fe20003800200 */
[----:B-1----:R-:W-:Y:S01]  /*0910*/  LEA.HI R27, R2, R2, RZ, 0x1b ;  /* 0x00000002021b7211 */ /* 0x002fe200078fd8ff */
[C---:B------:R-:W-:Y:S01]  /*0920*/  VIADD R14, R10.reuse, 0x1 ;  /* 0x000000010a0e7836 */ /* 0x040fe20000000000 */
[----:B------:R-:W-:-:S02]  /*0930*/  LEA.HI R10, R10, R9, RZ, 0x1b ;  /* 0x000000090a0a7211 */ /* 0x000fc400078fd8ff */
[----:B------:R-:W-:Y:S02]  /*0940*/  SHF.R.S32.HI R28, RZ, 0x1f, R7 ;  /* 0x0000001fff1c7819 */ /* 0x000fe40000011407 */
[----:B------:R-:W-:Y:S02]  /*0950*/  LEA.HI R14, R14, R9, RZ, 0x1b ;  /* 0x000000090e0e7211 */ /* 0x000fe400078fd8ff */
[----:B------:R-:W-:-:S04]  /*0960*/  LEA.HI R7, R28, R7, RZ, 0x6 ;  /* 0x000000071c077211 */ /* 0x000fc800078f30ff */
[----:B------:R-:W-:Y:S02]  /*0970*/  SHF.R.S32.HI R22, RZ, 0x6, R7 ;  /* 0x00000006ff167819 */ /* 0x000fe40000011407 */
[----:B--2---:R-:W-:Y:S02]  /*0980*/  LEA R23, R12, R23, 0x18 ;  /* 0x000000170c177211 */ /* 0x004fe400078ec0ff */
[----:B------:R-:W-:-:S03]  /*0990*/  LEA.HI R12, R21, R21, RZ, 0x1b ;  /* 0x00000015150c7211 */ /* 0x000fc600078fd8ff */
[--C-:B------:R-:W-:Y:S02]  /*09a0*/  IMAD R18, R20, 0x4, R23.reuse ;  /* 0x0000000414127824 */ /* 0x100fe400078e0217 */
[--C-:B------:R-:W-:Y:S02]  /*09b0*/  IMAD R12, R12, 0x4, R23.reuse ;  /* 0x000000040c0c7824 */ /* 0x100fe400078e0217 */
[--C-:B------:R-:W-:Y:S01]  /*09c0*/  IMAD R11, R10, 0x4, R23.reuse ;  /* 0x000000040a0b7824 */ /* 0x100fe200078e0217 */
[----:B------:R-:W-:Y:S01]  /*09d0*/  LEA R10, R14, R23, 0x2 ;  /* 0x000000170e0a7211 */ /* 0x000fe200078e10ff */
[--C-:B------:R-:W-:Y:S01]  /*09e0*/  IMAD R19, R0, 0x4, R23.reuse ;  /* 0x0000000400137824 */ /* 0x100fe200078e0217 */
[----:B------:R-:W-:Y:S01]  /*09f0*/  LDS R18, [R18] ;  /* 0x0000000012127984 */ /* 0x000fe20000000800 */
[----:B------:R-:W-:Y:S01]  /*0a00*/  IMAD R4, R4, 0x4, R23 ;  /* 0x0000000404047824 */ /* 0x000fe200078e0217 */
[----:B------:R-:W-:Y:S02]  /*0a10*/  LEA.HI R23, R8, R8, RZ, 0x1b ;  /* 0x0000000808177211 */ /* 0x000fe400078fd8ff */
[----:B0-----:R-:W-:Y:S01]  /*0a20*/  LDS R17, [R12+0x4] ;  /* 0x000004000c117984 */ /* 0x001fe20000000800 */
[----:B------:R-:W-:-:S02]  /*0a30*/  IMAD R26, R27, 0x4, R4 ;  /* 0x000000041b1a7824 */ /* 0x000fc400078e0204 */
[----:B------:R-:W-:Y:S01]  /*0a40*/  IMAD R25, R23, 0x4, R4 ;  /* 0x0000000417197824 */ /* 0x000fe200078e0204 */
[----:B------:R-:W0:Y:S04]  /*0a50*/  LDS R16, [R12+0x8] ;  /* 0x000008000c107984 */ /* 0x000e280000000800 */
[----:B------:R-:W-:Y:S04]  /*0a60*/  LDS R15, [R19] ;  /* 0x00000000130f7984 */ /* 0x000fe80000000800 */
[----:B------:R-:W-:Y:S04]  /*0a70*/  LDS R14, [R11+0x4] ;  /* 0x000004000b0e7984 */ /* 0x000fe80000000800 */
[----:B------:R-:W1:Y:S04]  /*0a80*/  LDS R13, [R10+0x8] ;  /* 0x000008000a0d7984 */ /* 0x000e680000000800 */
[----:B------:R-:W2:Y:S04]  /*0a90*/  LDS R9, [R12+0xc] ;  /* 0x00000c000c097984 */ /* 0x000ea80000000800 */
[----:B------:R-:W3:Y:S01]  /*0aa0*/  LDS R0, [R11+0xc] ;  /* 0x00000c000b007984 */ /* 0x000ee20000000800 */
[----:B0-----:R-:W-:-:S02]  /*0ab0*/  IADD3 R24, PT, PT, R16, R17, R18 ;  /* 0x0000001110187210 */ /* 0x001fc40007ffe012 */
[----:B-1----:R-:W-:-:S03]  /*0ac0*/  IADD3 R23, PT, PT, R13, R14, R15 ;  /* 0x0000000e0d177210 */ /* 0x002fc60007ffe00f */
[----:B--2---:R-:W-:Y:S02]  /*0ad0*/  IMAD.IADD R24, R24, 0x1, R9 ;  /* 0x0000000118187824 */ /* 0x004fe400078e0209 */
[----:B---3--:R-:W-:-:S03]  /*0ae0*/  IMAD.IADD R23, R23, 0x1, R0 ;  /* 0x0000000117177824 */ /* 0x008fc600078e0200 */
[----:B------:R0:W-:Y:S04]  /*0af0*/  STS [R25], R24 ;  /* 0x0000001819007388 */ /* 0x0001e80000000800 */
[----:B------:R0:W-:Y:S01]  /*0b00*/  STS [R26], R23 ;  /* 0x000000171a007388 */ /* 0x0001e20000000800 */
[----:B------:R-:W-:Y:S06]  /*0b10*/  BAR.SYNC.DEFER_BLOCKING 0x0 ;  /* 0x0000000000007b1d */ /* 0x000fec0000010000 */
[----:B------:R-:W-:Y:S05]  /*0b20*/  @!P0 BRA `(.L_x_311) ;  /* 0x0000000000648947 */ /* 0x000fea0003800000 */
[----:B0-----:R-:W-:Y:S02]  /*0b30*/  IMAD.MOV.U32 R23, RZ, RZ, 0x1 ;  /* 0x00000001ff177424 */ /* 0x001fe400078e00ff */
[----:B------:R-:W-:-:S07]  /*0b40*/  IMAD.MOV.U32 R25, RZ, RZ, R22 ;  /* 0x000000ffff197224 */ /* 0x000fce00078e0016 */
.L_x_314:
[----:B------:R-:W-:Y:S01]  /*0b50*/  ISETP.GE.U32.AND P0, PT, R8, R25, PT ;  /* 0x000000190800720c */ /* 0x000fe20003f06070 */
[----:B------:R-:W-:-:S12]  /*0b60*/  BSSY.RECONVERGENT B1, `(.L_x_312) ;  /* 0x0000010000017945 */ /* 0x000fd80003800200 */
[----:B0-----:R-:W-:Y:S05]  /*0b70*/  @P0 BRA `(.L_x_313) ;  /* 0x0000000000380947 */ /* 0x001fea0003800000 */
[----:B------:R-:W-:-:S04]  /*0b80*/  IMAD R24, R8, -0x2, R21 ;  /* 0xfffffffe08187824 */ /* 0x000fc800078e0215 */
[----:B------:R-:W-:-:S04]  /*0b90*/  VIADD R24, R24, 0x2 ;  /* 0x0000000218187836 */ /* 0x000fc80000000000 */
[----:B------:R-:W-:-:S04]  /*0ba0*/  IMAD R24, R24, R23, RZ ;  /* 0x0000001718187224 */ /* 0x000fc800078e02ff */
[C---:B------:R-:W-:Y:S01]  /*0bb0*/  IMAD.IADD R28, R24.reuse, 0x1, -R23 ;  /* 0x00000001181c7824 */ /* 0x040fe200078e0a17 */
[----:B------:R-:W-:-:S04]  /*0bc0*/  IADD3 R26, PT, PT, R24, -0x1, RZ ;  /* 0xffffffff181a7810 */ /* 0x000fc80007ffe0ff */
[C---:B------:R-:W-:Y:S01]  /*0bd0*/  LEA.HI.SX32 R29, R26.reuse, R24, 0x1b ;  /* 0x000000181a1d7211 */ /* 0x040fe200078fdaff */
[----:B------:R-:W-:-:S04]  /*0be0*/  IMAD.IADD R27, R26, 0x1, -R23 ;  /* 0x000000011a1b7824 */ /* 0x000fc800078e0a17 */
[----:B------:R-:W-:Y:S01]  /*0bf0*/  IMAD R29, R29, 0x4, R4 ;  /* 0x000000041d1d7824 */ /* 0x000fe200078e0204 */
[----:B------:R-:W-:-:S04]  /*0c00*/  LEA.HI.SX32 R27, R27, R28, 0x1b ;  /* 0x0000001c1b1b7211 */ /* 0x000fc800078fdaff */
[----:B------:R-:W-:Y:S01]  /*0c10*/  LDS R24, [R29+-0x4] ;  /* 0xfffffc001d187984 */ /* 0x000fe20000000800 */
[----:B------:R-:W-:-:S06]  /*0c20*/  IMAD R27, R27, 0x4, R4 ;  /* 0x000000041b1b7824 */ /* 0x000fcc00078e0204 */
[----:B------:R-:W0:Y:S02]  /*0c30*/  LDS R27, [R27+-0x4] ;  /* 0xfffffc001b1b7984 */ /* 0x000e240000000800 */
[----:B0-----:R-:W-:-:S05]  /*0c40*/  IMAD.IADD R24, R27, 0x1, R24 ;  /* 0x000000011b187824 */ /* 0x001fca00078e0218 */
[----:B------:R0:W-:Y:S02]  /*0c50*/  STS [R29+-0x4], R24 ;  /* 0xfffffc181d007388 */ /* 0x0001e40000000800 */
.L_x_313:
[----:B------:R-:W-:Y:S05]  /*0c60*/  BSYNC.RECONVERGENT B1 ;  /* 0x0000000000017941 */ /* 0x000fea0003800200 */
.L_x_312:
[----:B------:R-:W-:Y:S01]  /*0c70*/  IMAD.SHL.U32 R23, R23, 0x2, RZ ;  /* 0x0000000217177824 */ /* 0x000fe200078e00ff */
[----:B------:R-:W-:Y:S01]  /*0c80*/  BAR.SYNC.DEFER_BLOCKING 0x0 ;  /* 0x0000000000007b1d */ /* 0x000fe20000010000 */
[----:B------:R-:W-:-:S03]  /*0c90*/  SHF.R.U32.HI R25, RZ, 0x1, R25 ;  /* 0x00000001ff197819 */ /* 0x000fc60000011619 */
[----:B------:R-:W-:-:S13]  /*0ca0*/  ISETP.GT.AND P0, PT, R23, R22, PT ;  /* 0x000000161700720c */ /* 0x000fda0003f04270 */
[----:B------:R-:W-:Y:S05]  /*0cb0*/  @!P0 BRA `(.L_x_314) ;  /* 0xfffffffc00a48947 */ /* 0x000fea000383ffff */
.L_x_311:
[----:B------:R-:W-:Y:S05]  /*0cc0*/  BSYNC.RECONVERGENT B0 ;  /* 0x0000000000007941 */ /* 0x000fea0003800200 */
.L_x_310:
[----:B------:R-:W-:-:S04]  /*0cd0*/  SHF.R.S32.HI R21, RZ, 0x7, R7 ;  /* 0x00000007ff157819 */ /* 0x000fc80000011407 */
[----:B------:R-:W-:-:S13]  /*0ce0*/  ISETP.GE.AND P0, PT, R21, 0x1, PT ;  /* 0x000000011500780c */ /* 0x000fda0003f06270 */
[----:B------:R-:W-:Y:S05]  /*0cf0*/  @!P0 BRA `(.L_x_315) ;  /* 0x0000002000908947 */ /* 0x000fea0003800000 */
[C---:B------:R-:W-:Y:S01]  /*0d00*/  ISETP.NE.AND P0, PT, R8.reuse, RZ, PT ;  /* 0x000000ff0800720c */ /* 0x040fe20003f05270 */
[----:B------:R-:W-:Y:S01]  /*0d10*/  BSSY.RECONVERGENT B0, `(.L_x_316) ;  /* 0x0000010000007945 */ /* 0x000fe20003800200 */
[----:B------:R-:W-:-:S11]  /*0d20*/  VIADD R7, R8, 0x1 ;  /* 0x0000000108077836 */ /* 0x000fd60000000000 */
[----:B------:R-:W-:Y:S05]  /*0d30*/  @P0 BRA `(.L_x_317) ;  /* 0x0000000000340947 */ /* 0x000fea0003800000 */
[----:B------:R-:W-:-:S05]  /*0d40*/  LOP3.LUT R22, R22, 0xfffffffe, RZ, 0xc0, !PT ;  /* 0xfffffffe16167812 */ /* 0x000fca00078ec0ff */
[----:B------:R-:W-:-:S04]  /*0d50*/  IMAD R22, R7, R22, RZ ;  /* 0x0000001607167224 */ /* 0x000fc800078e02ff */
[----:B0-----:R-:W-:Y:S01]  /*0d60*/  VIADD R23, R22, 0xffffffff ;  /* 0xffffffff16177836 */ /* 0x001fe20000000000 */
[----:B------:R-:W-:-:S03]  /*0d70*/  IADD3 R25, PT, PT, R21, R22, RZ ;  /* 0x0000001615197210 */ /* 0x000fc60007ffe0ff */
[----:B------:R-:W-:Y:S01]  /*0d80*/  IMAD.IADD R24, R21, 0x1, R23 ;  /* 0x0000000115187824 */ /* 0x000fe200078e0217 */
[----:B------:R-:W-:-:S04]  /*0d90*/  LEA.HI R23, R23, R22, RZ, 0x1b ;  /* 0x0000001617177211 */ /* 0x000fc800078fd8ff */
[----:B------:R-:W-:Y:S01]  /*0da0*/  LEA.HI R25, R24, R25, RZ, 0x1b ;  /* 0x0000001918197211 */ /* 0x000fe200078fd8ff */
[----:B------:R-:W-:-:S04]  /*0db0*/  IMAD R23, R23, 0x4, R4 ;  /* 0x0000000417177824 */ /* 0x000fc800078e0204 */
[----:B------:R-:W-:Y:S02]  /*0dc0*/  IMAD R25, R25, 0x4, R4 ;  /* 0x0000000419197824 */ /* 0x000fe400078e0204 */
[----:B------:R-:W-:Y:S04]  /*0dd0*/  LDS R23, [R23+-0x4] ;  /* 0xfffffc0017177984 */ /* 0x000fe80000000800 */
[----:B------:R-:W0:Y:S02]  /*0de0*/  LDS R22, [R25+-0x4] ;  /* 0xfffffc0019167984 */ /* 0x000e240000000800 */
[----:B0-----:R-:W-:-:S05]  /*0df0*/  IMAD.IADD R22, R23, 0x1, R22 ;  /* 0x0000000117167824 */ /* 0x001fca00078e0216 */
[----:B------:R1:W-:Y:S02]  /*0e00*/  STS [R25+-0x4], R22 ;  /* 0xfffffc1619007388 */ /* 0x0003e40000000800 */
.L_x_317:
[----:B------:R-:W-:Y:S05]  /*0e10*/  BSYNC.RECONVERGENT B0 ;  /* 0x0000000000007941 */ /* 0x000fea0003800200 */
.L_x_316:
[----:B------:R-:W-:Y:S01]  /*0e20*/  BAR.SYNC.DEFER_BLOCKING 0x0 ;  /* 0x0000000000007b1d */ /* 0x000fe20000010000 */
[----:B------:R-:W-:-:S13]  /*0e30*/  ISETP.NE.AND P0, PT, R21, 0x1, PT ;  /* 0x000000011500780c */ /* 0x000fda0003f05270 */
[----:B------:R-:W-:Y:S05]  /*0e40*/  @!P0 BRA `(.L_x_315) ;  /* 0x00000020003c8947 */ /* 0x000fea0003800000 */
[----:B------:R-:W-:Y:S01]  /*0e50*/  ISETP.GT.U32.AND P0, PT, R8, 0x2, PT ;  /* 0x000000020800780c */ /* 0x000fe20003f04070 */
[----:B------:R-:W-:-:S12]  /*0e60*/  BSSY.RECONVERGENT B0, `(.L_x_318) ;  /* 0x0000010000007945 */ /* 0x000fd80003800200 */
[----:B------:R-:W-:Y:S05]  /*0e70*/  @P0 BRA `(.L_x_319) ;  /* 0x0000000000380947 */ /* 0x000fea0003800000 */
[----:B-1----:R-:W-:Y:S02]  /*0e80*/  LOP3.LUT R22, R21, 0x7ffffffe, RZ, 0xc0, !PT ;  /* 0x7ffffffe15167812 */ /* 0x002fe400078ec0ff */
[----:B0-----:R-:W-:-:S03]  /*0e90*/  SHF.R.U32.HI R24, RZ, 0x1, R21 ;  /* 0x00000001ff187819 */ /* 0x001fc60000011615 */
[----:B------:R-:W-:-:S04]  /*0ea0*/  IMAD R22, R7, R22, RZ ;  /* 0x0000001607167224 */ /* 0x000fc800078e02ff */
[C---:B------:R-:W-:Y:S02]  /*0eb0*/  VIADD R23, R22.reuse, 0xffffffff ;  /* 0xffffffff16177836 */ /* 0x040fe40000000000 */
[--C-:B------:R-:W-:Y:S02]  /*0ec0*/  IMAD.IADD R25, R22, 0x1, R24.reuse ;  /* 0x0000000116197824 */ /* 0x100fe400078e0218 */
[C---:B------:R-:W-:Y:S01]  /*0ed0*/  IMAD.IADD R24, R23.reuse, 0x1, R24 ;  /* 0x0000000117187824 */ /* 0x040fe200078e0218 */
        /* <DEDUP_REMOVED lines=8> */
.L_x_319:
[----:B------:R-:W-:Y:S05]  /*0f60*/  BSYNC.RECONVERGENT B0 ;  /* 0x0000000000007941 */ /* 0x000fea0003800200 */
.L_x_318:
[----:B------:R-:W-:Y:S01]  /*0f70*/  BAR.SYNC.DEFER_BLOCKING 0x0 ;  /* 0x0000000000007b1d */ /* 0x000fe20000010000 */
[----:B------:R-:W-:-:S13]  /*0f80*/  ISETP.GE.U32.AND P0, PT, R21, 0x4, PT ;  /* 0x000000041500780c */ /* 0x000fda0003f06070 */
[----:B------:R-:W-:Y:S05]  /*0f90*/  @!P0 BRA `(.L_x_315) ;  /* 0x0000001c00e88947 */ /* 0x000fea0003800000 */
[----:B------:R-:W-:Y:S01]  /*0fa0*/  ISETP.GT.U32.AND P0, PT, R8, 0x6, PT ;  /* 0x000000060800780c */ /* 0x000fe20003f04070 */
[----:B------:R-:W-:-:S12]  /*0fb0*/  BSSY.RECONVERGENT B0, `(.L_x_320) ;  /* 0x0000010000007945 */ /* 0x000fd80003800200 */
[----:B------:R-:W-:Y:S05]  /*0fc0*/  @P0 BRA `(.L_x_321) ;  /* 0x0000000000380947 */ /* 0x000fea0003800000 */
[----:B-12---:R-:W-:-:S04]  /*0fd0*/  SHF.R.U32.HI R22, RZ, 0x1, R21 ;  /* 0x00000001ff167819 */ /* 0x006fc80000011615 */
[----:B------:R-:W-:-:S05]  /*0fe0*/  LOP3.LUT R22, R22, 0x3ffffffe, RZ, 0xc0, !PT ;  /* 0x3ffffffe16167812 */ /* 0x000fca00078ec0ff */
[----:B------:R-:W-:-:S04]  /*0ff0*/  IMAD R22, R7, R22, RZ ;  /* 0x0000001607167224 */ /* 0x000fc800078e02ff */
[----:B0-----:R-:W-:Y:S01]  /*1000*/  VIADD R23, R22, 0xffffffff ;  /* 0xffffffff16177836 */ /* 0x001fe20000000000 */
        /* <DEDUP_REMOVED lines=10> */
.L_x_321:
[----:B------:R-:W-:Y:S05]  /*10b0*/  BSYNC.RECONVERGENT B0 ;  /* 0x0000000000007941 */ /* 0x000fea0003800200 */
.L_x_320:
[----:B------:R-:W-:Y:S01]  /*10c0*/  BAR.SYNC.DEFER_BLOCKING 0x0 ;  /* 0x0000000000007b1d */ /* 0x000fe20000010000 */
[----:B------:R-:W-:-:S13]  /*10d0*/  ISETP.GE.U32.AND P0, PT, R21, 0x8, PT ;  /* 0x000000081500780c */ /* 0x000fda0003f06070 */
[----:B------:R-:W-:Y:S05]  /*10e0*/  @!P0 BRA `(.L_x_315) ;  /* 0x0000001c00948947 */ /* 0x000fea0003800000 */
[----:B------:R-:W-:Y:S01]  /*10f0*/  ISETP.GT.U32.AND P0, PT, R8, 0xe, PT ;  /* 0x0000000e0800780c */ /* 0x000fe20003f04070 */
[----:B------:R-:W-:-:S12]  /*1100*/  BSSY.RECONVERGENT B0, `(.L_x_322) ;  /* 0x0000010000007945 */ /* 0x000fd80003800200 */
[----:B------:R-:W-:Y:S05]  /*1110*/  @P0 BRA `(.L_x_323) ;  /* 0x0000000000380947 */ /* 0x000fea0003800000 */
[----:B-123--:R-:W-:-:S04]  /*1120*/  SHF.R.U32.HI R22, RZ, 0x2, R21 ;  /* 0x00000002ff167819 */ /* 0x00efc80000011615 */
        /* <DEDUP_REMOVED lines=11> */
[----:B0-----:R-:W-:-:S05]  /*11e0*/  IADD3 R22, PT, PT, R23, R22, RZ ;  /* 0x0000001617167210 */ /* 0x001fca0007ffe0ff */
[----:B------:R4:W-:Y:S02]  /*11f0*/  STS [R25+-0x4], R22 ;  /* 0xfffffc1619007388 */ /* 0x0009e40000000800 */
.L_x_323:
[----:B------:R-:W-:Y:S05]  /*1200*/  BSYNC.RECONVERGENT B0 ;  /* 0x0000000000007941 */ /* 0x000fea0003800200 */
.L_x_322:
[----:B------:R-:W-:Y:S01]  /*1210*/  BAR.SYNC.DEFER_BLOCKING 0x0 ;  /* 0x0000000000007b1d */ /* 0x000fe20000010000 */
[----:B------:R-:W-:-:S13]  /*1220*/  ISETP.GE.U32.AND P0, PT, R21, 0x10, PT ;  /* 0x000000101500780c */ /* 0x000fda0003f06070 */
[----:B------:R-:W-:Y:S05]  /*1230*/  @!P0 BRA `(.L_x_315) ;  /* 0x0000001c00408947 */ /* 0x000fea0003800000 */
[----:B------:R-:W-:Y:S01]  /*1240*/  ISETP.GT.U32.AND P0, PT, R8, 0x1e, PT ;  /* 0x0000001e0800780c */ /* 0x000fe20003f04070 */
[----:B------:R-:W-:-:S12]  /*1250*/  BSSY.RECONVERGENT B0, `(.L_x_324) ;  /* 0x0000010000007945 */ /* 0x000fd80003800200 */
[----:B------:R-:W-:Y:S05]  /*1260*/  @P0 BRA `(.L_x_325) ;  /* 0x0000000000380947 */ /* 0x000fea0003800000 */
[----:B-1234-:R-:W-:-:S04]  /*1270*/  SHF.R.U32.HI R22, RZ, 0x3, R21 ;  /* 0x00000003ff167819 */ /* 0x01efc80000011615 */
        /* <DEDUP_REMOVED lines=13> */
.L_x_325:
[----:B------:R-:W-:Y:S05]  /*1350*/  BSYNC.RECONVERGENT B0 ;  /* 0x0000000000007941 */ /* 0x000fea0003800200 */
.L_x_324:
[----:B------:R-:W-:Y:S01]  /*1360*/  BAR.SYNC.DEFER_BLOCKING 0x0 ;  /* 0x0000000000007b1d */ /* 0x000fe20000010000 */
[----:B------:R-:W-:-:S13]  /*1370*/  ISETP.GE.U32.AND P0, PT, R21, 0x20, PT ;  /* 0x000000201500780c */ /* 0x000fda0003f06070 */
[----:B------:R-:W-:Y:S05]  /*1380*/  @!P0 BRA `(.L_x_315) ;  /* 0x0000001800ec8947 */ /* 0x000fea0003800000 */
[----:B------:R-:W-:Y:S01]  /*1390*/  ISETP.GT.U32.AND P0, PT, R8, 0x3e, PT ;  /* 0x0000003e0800780c */ /* 0x000fe20003f04070 */
[----:B------:R-:W-:-:S12]  /*13a0*/  BSSY.RECONVERGENT B0, `(.L_x_326) ;  /* 0x0000010000007945 */ /* 0x000fd80003800200 */
[----:B------:R-:W-:Y:S05]  /*13b0*/  @P0 BRA `(.L_x_327) ;  /* 0x0000000000380947 */ /* 0x000fea0003800000 */
[----:B01234-:R-:W-:-:S04]  /*13c0*/  SHF.R.U32.HI R22, RZ, 0x4, R21 ;  /* 0x00000004ff167819 */ /* 0x01ffc80000011615 */
[----:B------:R-:W-:-:S05]  /*13d0*/  LOP3.LUT R22, R22, 0x7fffffe, RZ, 0xc0, !PT ;  /* 0x07fffffe16167812 */ /* 0x000fca00078ec0ff */
[----:B------:R-:W-:-:S04]  /*13e0*/  IMAD R22, R7, R22, RZ ;  /* 0x0000001607167224 */ /* 0x000fc800078e02ff */
        /* <DEDUP_REMOVED lines=11> */
.L_x_327:
[----:B------:R-:W-:Y:S05]  /*14a0*/  BSYNC.RECONVERGENT B0 ;  /* 0x0000000000007941 */ /* 0x000fea0003800200 */
.L_x_326:
        /* <DEDUP_REMOVED lines=8> */
[----:B------:R-:W-:-:S05]  /*1530*/  IMAD R22, R7, R22, RZ ;  /* 0x0000001607167224 */ /* 0x000fca00078e02ff */
[----:B------:R-:W-:Y:S02]  /*1540*/  IADD3 R23, PT, PT, R22, -0x1, RZ ;  /* 0xffffffff16177810 */ /* 0x000fe40007ffe0ff */
[CC--:B------:R-:W-:Y:S02]  /*1550*/  LEA.HI R25, R21.reuse, R22.reuse, RZ, 0x1a ;  /* 0x0000001615197211 */ /* 0x0c0fe400078fd0ff */
        /* <DEDUP_REMOVED lines=9> */
.L_x_329:
[----:B------:R-:W-:Y:S05]  /*15f0*/  BSYNC.RECONVERGENT B0 ;  /* 0x0000000000007941 */ /* 0x000fea0003800200 */
.L_x_328:
        /* <DEDUP_REMOVED lines=20> */
.L_x_331:
[----:B------:R-:W-:Y:S05]  /*1740*/  BSYNC.RECONVERGENT B0 ;  /* 0x0000000000007941 */ /* 0x000fea0003800200 */
.L_x_330:
        /* <DEDUP_REMOVED lines=13> */
[----:B------:R-:W-:Y:S02]  /*1820*/  LEA.HI.SX32 R25, R24, R25, 0x1b ;  /* 0x0000001918197211 */ /* 0x000fe400078fdaff */
[----:B------:R-:W-:-:S03]  /*1830*/  LEA R23, R23, R4, 0x2 ;  /* 0x0000000417177211 */ /* 0x000fc600078e10ff */
[----:B------:R-:W-:-:S03]  /*1840*/  IMAD R25, R25, 0x4, R4 ;  /* 0x0000000419197824 */ /* 0x000fc600078e0204 */
[----:B------:R-:W-:Y:S04]  /*1850*/  LDS R23, [R23+-0x4] ;  /* 0xfffffc0017177984 */ /* 0x000fe80000000800 */
[----:B------:R-:W0:Y:S02]  /*1860*/  LDS R22, [R25+-0x4] ;  /* 0xfffffc0019167984 */ /* 0x000e240000000800 */
[----:B0-----:R-:W-:-:S05]  /*1870*/  IMAD.IADD R22, R23, 0x1, R22 ;  /* 0x0000000117167824 */ /* 0x001fca00078e0216 */
[----:B------:R0:W-:Y:S02]  /*1880*/  STS [R25+-0x4], R22 ;  /* 0xfffffc1619007388 */ /* 0x0001e40000000800 */
.L_x_333:
[----:B------:R-:W-:Y:S05]  /*1890*/  BSYNC.RECONVERGENT B0 ;  /* 0x0000000000007941 */ /* 0x000fea0003800200 */
.L_x_332:
[----:B------:R-:W-:Y:S01]  /*18a0*/  BAR.SYNC.DEFER_BLOCKING 0x0 ;  /* 0x0000000000007b1d */ /* 0x000fe20000010000 */
[----:B------:R-:W-:-:S13]  /*18b0*/  ISETP.GE.U32.AND P0, PT, R21, 0x200, PT ;  /* 0x000002001500780c */ /* 0x000fda0003f06070 */
[----:B------:R-:W-:Y:S05]  /*18c0*/  @!P0 BRA `(.L_x_315) ;  /* 0x00000014009c8947 */ /* 0x000fea0003800000 */
[----:B------:R-:W-:Y:S01]  /*18d0*/  ISETP.NE.AND P0, PT, R8, 0x3ff, PT ;  /* 0x000003ff0800780c */ /* 0x000fe20003f05270 */
[----:B------:R-:W-:-:S12]  /*18e0*/  BSSY.RECONVERGENT B0, `(.L_x_334) ;  /* 0x0000010000007945 */ /* 0x000fd80003800200 */
[----:B------:R-:W-:Y:S05]  /*18f0*/  @!P0 BRA `(.L_x_335) ;  /* 0x0000000000388947 */ /* 0x000fea0003800000 */
        /* <DEDUP_REMOVED lines=14> */
.L_x_335:
[----:B------:R-:W-:Y:S05]  /*19e0*/  BSYNC.RECONVERGENT B0 ;  /* 0x0000000000007941 */ /* 0x000fea0003800200 */
.L_x_334:
[----:B------:R-:W-:Y:S01]  /*19f0*/  BAR.SYNC.DEFER_BLOCKING 0x0 ;  /* 0x0000000000007b1d */ /* 0x000fe20000010000 */
[----:B------:R-:W-:-:S13]  /*1a00*/  ISETP.GE.U32.AND P0, PT, R21, 0x400, PT ;  /* 0x000004001500780c */ /* 0x000fda0003f06070 */
[----:B------:R-:W-:Y:S05]  /*1a10*/  @!P0 BRA `(.L_x_315) ;  /* 0x0000001400488947 */ /* 0x000fea0003800000 */
[----:B01234-:R-:W-:Y:S02]  /*1a20*/  SHF.R.U32.HI R22, RZ, 0x9, R21 ;  /* 0x00000009ff167819 */ /* 0x01ffe40000011615 */
[----:B------:R-:W-:Y:S02]  /*1a30*/  ISETP.GE.U32.AND P0, PT, R21, 0x800, PT ;  /* 0x000008001500780c */ /* 0x000fe40003f06070 */
[----:B------:R-:W-:-:S05]  /*1a40*/  LOP3.LUT R22, R22, 0x3ffffe, RZ, 0xc0, !PT ;  /* 0x003ffffe16167812 */ /* 0x000fca00078ec0ff */
[----:B------:R-:W-:Y:S01]  /*1a50*/  IMAD R23, R7, R22, RZ ;  /* 0x0000001607177224 */ /* 0x000fe200078e02ff */
[----:B------:R-:W-:-:S03]  /*1a60*/  SHF.R.U32.HI R22, RZ, 0xa, R21 ;  /* 0x0000000aff167819 */ /* 0x000fc60000011615 */
[C---:B------:R-:W-:Y:S02]  /*1a70*/  VIADD R24, R23.reuse, 0xffffffff ;  /* 0xffffffff17187836 */ /* 0x040fe40000000000 */
[----:B------:R-:W-:-:S03]  /*1a80*/  IMAD.IADD R26, R23, 0x1, R22 ;  /* 0x00000001171a7824 */ /* 0x000fc600078e0216 */
[C---:B------:R-:W-:Y:S02]  /*1a90*/  IADD3 R25, PT, PT, R24.reuse, R22, RZ ;  /* 0x0000001618197210 */ /* 0x040fe40007ffe0ff */
        /* <DEDUP_REMOVED lines=9> */
[----:B------:R-:W-:Y:S05]  /*1b30*/  @!P0 BRA `(.L_x_315) ;  /* 0x0000001400008947 */ /* 0x000fea0003800000 */
[----:B------:R-:W-:Y:S02]  /*1b40*/  LOP3.LUT R22, R22, 0x1ffffe, RZ, 0xc0, !PT ;  /* 0x001ffffe16167812 */ /* 0x000fe400078ec0ff */
[----:B------:R-:W-:-:S03]  /*1b50*/  ISETP.GE.U32.AND P0, PT, R21, 0x1000, PT ;  /* 0x000010001500780c */ /* 0x000fc60003f06070 */
[----:B------:R-:W-:Y:S01]  /*1b60*/  IMAD R23, R7, R22, RZ ;  /* 0x0000001607177224 */ /* 0x000fe200078e02ff */
[----:B------:R-:W-:-:S03]  /*1b70*/  SHF.R.U32.HI R22, RZ, 0xb, R21 ;  /* 0x0000000bff167819 */ /* 0x000fc60000011615 */
[C---:B0-----:R-:W-:Y:S02]  /*1b80*/  VIADD R24, R23.reuse, 0xffffffff ;  /* 0xffffffff17187836 */ /* 0x041fe40000000000 */
[--C-:B------:R-:W-:Y:S02]  /*1b90*/  IMAD.IADD R26, R23, 0x1, R22.reuse ;  /* 0x00000001171a7824 */ /* 0x100fe400078e0216 */
[C---:B------:R-:W-:Y:S01]  /*1ba0*/  IMAD.IADD R25, R24.reuse, 0x1, R22 ;  /* 0x0000000118197824 */ /* 0x040fe200078e0216 */
        /* <DEDUP_REMOVED lines=299> */
[----:B------:R-:W-:-:S05]  /*2e60*/  LOP3.LUT R22, R22, 0x6, RZ, 0xc0, !PT ;  /* 0x0000000616167812 */ /* 0x000fca00078ec0ff */
[----:B------:R-:W-:-:S04]  /*2e70*/  IMAD R22, R7, R22, RZ ;  /* 0x0000001607167224 */ /* 0x000fc800078e02ff */
[----:B------:R-:W-:Y:S01]  /*2e80*/  VIADD R7, R22, 0xffffffff ;  /* 0xffffffff16077836 */ /* 0x000fe20000000000 */
[----:B0-----:R-:W-:-:S04]  /*2e90*/  LEA.HI R24, R21, R22, RZ, 0x3 ;  /* 0x0000001615187211 */ /* 0x001fc800078f18ff */
        /* <DEDUP_REMOVED lines=10> */
.L_x_315:
[----:B------:R-:W-:Y:S01]  /*2f40*/  ISETP.NE.AND P0, PT, R8, RZ, PT ;  /* 0x000000ff0800720c */ /* 0x000fe20003f05270 */
[----:B------:R-:W5:Y:S01]  /*2f50*/  S2UR UR5, SR_CgaCtaId ;  /* 0x00000000000579c3 */ /* 0x000f620000008800 */
[----:B0-----:R-:W-:Y:S01]  /*2f60*/  IADD3 R21, PT, PT, R2, -0x1, RZ ;  /* 0xffffffff02157810 */ /* 0x001fe20007ffe0ff */
[----:B------:R-:W-:Y:S01]  /*2f70*/  UMOV UR4, 0x400 ;  /* 0x0000040000047882 */ /* 0x000fe20000000000 */
[----:B------:R-:W-:Y:S02]  /*2f80*/  BSSY.RECONVERGENT B0, `(.L_x_336) ;  /* 0x0000088000007945 */ /* 0x000fe40003800200 */
[----:B------:R-:W-:-:S05]  /*2f90*/  LEA.HI R23, R21, R2, RZ, 0x1b ;  /* 0x0000000215177211 */ /* 0x000fca00078fd8ff */
[----:B------:R-:W-:Y:S02]  /*2fa0*/  IMAD R23, R23, 0x4, R4 ;  /* 0x0000000417177824 */ /* 0x000fe400078e0204 */
[----:B------:R-:W-:-:S05]  /*2fb0*/  @P0 VIADD R7, R8, 0xffffffff ;  /* 0xffffffff08070836 */ /* 0x000fca0000000000 */
[----:B------:R-:W-:Y:S01]  /*2fc0*/  @P0 LEA.HI R21, R7, R8, RZ, 0x1b ;  /* 0x0000000807150211 */ /* 0x000fe200078fd8ff */
[----:B------:R-:W-:-:S04]  /*2fd0*/  IMAD.MOV.U32 R7, RZ, RZ, RZ ;  /* 0x000000ffff077224 */ /* 0x000fc800078e00ff */
[----:B------:R-:W-:Y:S02]  /*2fe0*/  @P0 IMAD R21, R21, 0x4, R4 ;  /* 0x0000000415150824 */ /* 0x000fe400078e0204 */
[----:B------:R-:W0:Y:S01]  /*2ff0*/  LDS R4, [R23+-0x4] ;  /* 0xfffffc0017047984 */ /* 0x000e220000000800 */
[----:B-----5:R-:W-:Y:S01]  /*3000*/  ULEA UR4, UR5, UR4, 0x18 ;  /* 0x0000000405047291 */ /* 0x020fe2000f8ec0ff */
[----:B------:R-:W0:Y:S02]  /*3010*/  LDCU UR5, c[0x0][0x388] ;  /* 0x00007100ff0577ac */ /* 0x000e240008000800 */
[----:B------:R-:W5:Y:S01]  /*3020*/  @P0 LDS R7, [R21+-0x4] ;  /* 0xfffffc0015070984 */ /* 0x000f620000000800 */
[----:B------:R-:W-:Y:S01]  /*3030*/  BAR.SYNC.DEFER_BLOCKING 0x0 ;  /* 0x0000000000007b1d */ /* 0x000fe20000010000 */
[----:B------:R-:W-:Y:S01]  /*3040*/  ISETP.GE.AND P0, PT, R8, R3, PT ;  /* 0x000000030800720c */ /* 0x000fe20003f06270 */
[----:B0-----:R-:W-:Y:S02]  /*3050*/  IMAD.IADD R4, R15, 0x1, R4 ;  /* 0x000000010f047824 */ /* 0x001fe400078e0204 */
[----:B-----5:R-:W-:Y:S01]  /*3060*/  IMAD.IADD R18, R18, 0x1, R7 ;  /* 0x0000000112127824 */ /* 0x020fe200078e0207 */
[----:B------:R-:W-:Y:S01]  /*3070*/  LEA R7, R20, UR4, 0x2 ;  /* 0x0000000414077c11 */ /* 0x000fe2000f8e10ff */
[----:B------:R-:W-:-:S03]  /*3080*/  IMAD.IADD R14, R14, 0x1, R4 ;  /* 0x000000010e0e7824 */ /* 0x000fc600078e0204 */
[----:B------:R-:W-:Y:S01]  /*3090*/  IADD3 R17, PT, PT, R17, R18, RZ ;  /* 0x0000001211117210 */ /* 0x000fe20007ffe0ff */
[----:B------:R-:W-:Y:S01]  /*30a0*/  IMAD.IADD R13, R13, 0x1, R14 ;  /* 0x000000010d0d7824 */ /* 0x000fe200078e020e */
[----:B------:R0:W-:Y:S03]  /*30b0*/  STS [R7], R18 ;  /* 0x0000001207007388 */ /* 0x0001e60000000800 */
[----:B------:R-:W-:Y:S01]  /*30c0*/  IMAD.IADD R16, R16, 0x1, R17 ;  /* 0x0000000110107824 */ /* 0x000fe200078e0211 */
[----:B------:R0:W-:Y:S01]  /*30d0*/  STS [R19], R4 ;  /* 0x0000000413007388 */ /* 0x0001e20000000800 */
[----:B------:R-:W-:Y:S02]  /*30e0*/  IMAD.IADD R0, R0, 0x1, R13 ;  /* 0x0000000100007824 */ /* 0x000fe400078e020d */
[----:B------:R-:W-:Y:S01]  /*30f0*/  IMAD.IADD R9, R9, 0x1, R16 ;  /* 0x0000000109097824 */ /* 0x000fe200078e0210 */
[----:B------:R0:W-:Y:S04]  /*3100*/  STS [R12+0x4], R17 ;  /* 0x000004110c007388 */ /* 0x0001e80000000800 */
[----:B------:R0:W-:Y:S04]  /*3110*/  STS [R11+0x4], R14 ;  /* 0x0000040e0b007388 */ /* 0x0001e80000000800 */
[----:B------:R0:W-:Y:S04]  /*3120*/  STS [R12+0x8], R16 ;  /* 0x000008100c007388 */ /* 0x0001e80000000800 */
[----:B------:R0:W-:Y:S04]  /*3130*/  STS [R10+0x8], R13 ;  /* 0x0000080d0a007388 */ /* 0x0001e80000000800 */
[----:B------:R0:W-:Y:S04]  /*3140*/  STS [R12+0xc], R9 ;  /* 0x00000c090c007388 */ /* 0x0001e80000000800 */
[----:B------:R0:W-:Y:S01]  /*3150*/  STS [R11+0xc], R0 ;  /* 0x00000c000b007388 */ /* 0x0001e20000000800 */
[----:B------:R-:W-:Y:S06]  /*3160*/  BAR.SYNC.DEFER_BLOCKING 0x0 ;  /* 0x0000000000007b1d */ /* 0x000fec0000010000 */
[----:B------:R-:W-:Y:S05]  /*3170*/  @P0 BRA `(.L_x_337) ;  /* 0x0000000400a00947 */ /* 0x000fea0003800000 */
[----:B0-----:R-:W0:Y:S01]  /*3180*/  I2F.U32.RP R9, R5 ;  /* 0x0000000500097306 */ /* 0x001e220000209000 */
[----:B------:R-:W-:Y:S01]  /*3190*/  ISETP.GE.AND P0, PT, R2, R3, PT ;  /* 0x000000030200720c */ /* 0x000fe20003f06270 */
[----:B------:R-:W-:Y:S01]  /*31a0*/  BSSY.RECONVERGENT B1, `(.L_x_338) ;  /* 0x000002e000017945 */ /* 0x000fe20003800200 */
[----:B------:R-:W-:Y:S01]  /*31b0*/  VIMNMX R7, PT, PT, R3, R2, !PT ;  /* 0x0000000203077248 */ /* 0x000fe20007fe0100 */
[----:B------:R-:W-:Y:S01]  /*31c0*/  IMAD.MOV.U32 R24, RZ, RZ, R8 ;  /* 0x000000ffff187224 */ /* 0x000fe200078e0008 */
[----:B------:R-:W-:-:S03]  /*31d0*/  ISETP.NE.U32.AND P2, PT, R5, RZ, PT ;  /* 0x000000ff0500720c */ /* 0x000fc60003f45070 */
[----:B0-----:R-:W0:Y:S02]  /*31e0*/  MUFU.RCP R9, R9 ;  /* 0x0000000900097308 */ /* 0x001e240000001000 */
[----:B0-----:R-:W-:-:S06]  /*31f0*/  VIADD R10, R9, 0xffffffe ;  /* 0x0ffffffe090a7836 */ /* 0x001fcc0000000000 */
[----:B------:R0:W5:Y:S02]  /*3200*/  F2I.FTZ.U32.TRUNC.NTZ R11, R10 ;  /* 0x0000000a000b7305 */ /* 0x000164000021f000 */
[----:B0-----:R-:W-:Y:S02]  /*3210*/  IMAD.MOV.U32 R10, RZ, RZ, RZ ;  /* 0x000000ffff0a7224 */ /* 0x001fe400078e00ff */
[----:B-----5:R-:W-:-:S04]  /*3220*/  IMAD.MOV R4, RZ, RZ, -R11 ;  /* 0x000000ffff047224 */ /* 0x020fc800078e0a0b */
[----:B------:R-:W-:Y:S01]  /*3230*/  IMAD R13, R4, R5, RZ ;  /* 0x00000005040d7224 */ /* 0x000fe200078e02ff */
[----:B------:R-:W-:-:S03]  /*3240*/  SEL R4, RZ, 0x1, P0 ;  /* 0x00000001ff047807 */ /* 0x000fc60000000000 */
[----:B------:R-:W-:Y:S01]  /*3250*/  IMAD.HI.U32 R13, R11, R13, R10 ;  /* 0x0000000d0b0d7227 */ /* 0x000fe200078e000a */
[----:B------:R-:W-:-:S05]  /*3260*/  IADD3 R2, PT, PT, R7, -R2, -R4 ;  /* 0x8000000207027210 */ /* 0x000fca0007ffe804 */
[----:B------:R-:W-:-:S04]  /*3270*/  IMAD.HI.U32 R7, R13, R2, RZ ;  /* 0x000000020d077227 */ /* 0x000fc800078e00ff */
[----:B------:R-:W-:Y:S01]  /*3280*/  IMAD R13, R3, R6, RZ ;  /* 0x00000006030d7224 */ /* 0x000fe200078e02ff */
[----:B------:R-:W-:-:S05]  /*3290*/  IADD3 R9, PT, PT, -R7, RZ, RZ ;  /* 0x000000ff07097210 */ /* 0x000fca0007ffe1ff */
[----:B------:R-:W-:-:S05]  /*32a0*/  IMAD R2, R5, R9, R2 ;  /* 0x0000000905027224 */ /* 0x000fca00078e0202 */
[----:B------:R-:W-:-:S13]  /*32b0*/  ISETP.GE.U32.AND P0, PT, R2, R5, PT ;  /* 0x000000050200720c */ /* 0x000fda0003f06070 */
[----:B------:R-:W-:Y:S02]  /*32c0*/  @P0 IMAD.IADD R2, R2, 0x1, -R5 ;  /* 0x0000000102020824 */ /* 0x000fe400078e0a05 */
        /* <DEDUP_REMOVED lines=9> */
[----:B------:R-:W0:Y:S01]  /*3360*/  LDC R9, c[0x0][0x388] ;  /* 0x0000e200ff097b82 */ /* 0x000e220000000800 */
[----:B------:R-:W-:Y:S01]  /*3370*/  VIADD R4, R4, 0x1 ;  /* 0x0000000104047836 */ /* 0x000fe20000000000 */
[----:B------:R-:W-:Y:S01]  /*3380*/  MOV R24, R8 ;  /* 0x0000000800187202 */ /* 0x000fe20000000f00 */
[----:B------:R-:W-:-:S03]  /*3390*/  IMAD.IADD R2, R13, 0x1, R8 ;  /* 0x000000010d027824 */ /* 0x000fc600078e0208 */
[----:B------:R-:W-:-:S05]  /*33a0*/  LOP3.LUT R4, R4, 0x3, RZ, 0xc0, !PT ;  /* 0x0000000304047812 */ /* 0x000fca00078ec0ff */
[----:B------:R-:W-:-:S07]  /*33b0*/  IMAD.MOV R4, RZ, RZ, -R4 ;  /* 0x000000ffff047224 */ /* 0x000fce00078e0a04 */
.L_x_340:
[----:B0-----:R-:W-:Y:S01]  /*33c0*/  ISETP.GE.U32.AND P0, PT, R2, R9, PT ;  /* 0x000000090200720c */ /* 0x001fe20003f06070 */
[----:B------:R-:W-:-:S12]  /*33d0*/  VIADD R4, R4, 0x1 ;  /* 0x0000000104047836 */ /* 0x000fd80000000000 */
[----:B------:R-:W-:Y:S01]  /*33e0*/  @!P0 LEA.HI R7, R24, R24, RZ, 0x1b ;  /* 0x0000001818078211 */ /* 0x000fe200078fd8ff */
[----:B------:R-:W0:Y:S01]  /*33f0*/  @!P0 LDC.64 R10, c[0x0][0x390] ;  /* 0x0000e400ff0a8b82 */ /* 0x000e220000000a00 */
[----:B------:R-:W-:Y:S02]  /*3400*/  IMAD.IADD R24, R5, 0x1, R24 ;  /* 0x0000000105187824 */ /* 0x000fe400078e0218 */
[----:B------:R-:W-:-:S06]  /*3410*/  @!P0 LEA R7, R7, UR4, 0x2 ;  /* 0x0000000407078c11 */ /* 0x000fcc000f8e10ff */
[----:B------:R-:W5:Y:S01]  /*3420*/  @!P0 LDS R7, [R7] ;  /* 0x0000000007078984 */ /* 0x000f620000000800 */
[----:B0-----:R-:W-:-:S04]  /*3430*/  @!P0 IMAD.WIDE.U32 R10, R2, 0x4, R10 ;  /* 0x00000004020a8825 */ /* 0x001fc800078e000a */
[----:B------:R-:W-:Y:S01]  /*3440*/  IMAD.IADD R2, R5, 0x1, R2 ;  /* 0x0000000105027824 */ /* 0x000fe200078e0202 */
[----:B-----5:R0:W-:Y:S01]  /*3450*/  @!P0 STG.E desc[UR6][R10.64], R7 ;  /* 0x000000070a008986 */ /* 0x0201e2000c101906 */
[----:B------:R-:W-:-:S13]  /*3460*/  ISETP.NE.AND P0, PT, R4, RZ, PT ;  /* 0x000000ff0400720c */ /* 0x000fda0003f05270 */
[----:B0-----:R-:W-:Y:S05]  /*3470*/  @P0 BRA `(.L_x_340) ;  /* 0xfffffffc00d00947 */ /* 0x001fea000383ffff */
.L_x_339:
[----:B------:R-:W-:Y:S05]  /*3480*/  BSYNC.RECONVERGENT B1 ;  /* 0x0000000000017941 */ /* 0x000fea0003800200 */
.L_x_338:
[----:B------:R-:W-:Y:S05]  /*3490*/  @!P1 BRA `(.L_x_337) ;  /* 0x0000000000d89947 */ /* 0x000fea0003800000 */
[C---:B------:R-:W-:Y:S01]  /*34a0*/  IMAD.SHL.U32 R7, R5.reuse, 0x4, RZ ;  /* 0x0000000405077824 */ /* 0x040fe200078e00ff */
[----:B------:R-:W-:Y:S01]  /*34b0*/  LEA R2, R5, R24, 0x1 ;  /* 0x0000001805027211 */ /* 0x000fe200078e08ff */
[C---:B------:R-:W-:Y:S01]  /*34c0*/  IMAD.IADD R14, R24.reuse, 0x1, R5 ;  /* 0x00000001180e7824 */ /* 0x040fe200078e0205 */
[C---:B------:R-:W-:Y:S01]  /*34d0*/  LEA R9, R24.reuse, UR4, 0x2 ;  /* 0x0000000418097c11 */ /* 0x040fe2000f8e10ff */
[C---:B------:R-:W-:Y:S02]  /*34e0*/  IMAD.IADD R4, R13.reuse, 0x1, R24 ;  /* 0x000000010d047824 */ /* 0x040fe400078e0218 */
[----:B------:R-:W-:Y:S02]  /*34f0*/  IMAD R11, R24, 0x4, R7 ;  /* 0x00000004180b7824 */ /* 0x000fe400078e0207 */
[----:B------:R-:W-:Y:S02]  /*3500*/  IMAD.IADD R10, R13, 0x1, R14 ;  /* 0x000000010d0a7824 */ /* 0x000fe400078e020e */
[----:B------:R-:W-:-:S02]  /*3510*/  IMAD R12, R5, 0x3, R24 ;  /* 0x00000003050c7824 */ /* 0x000fc400078e0218 */
[----:B-1234-:R-:W-:Y:S02]  /*3520*/  IMAD.MOV.U32 R22, RZ, RZ, RZ ;  /* 0x000000ffff167224 */ /* 0x01efe400078e00ff */
[C-C-:B------:R-:W-:Y:S02]  /*3530*/  IMAD R13, R5.reuse, 0x2, R4.reuse ;  /* 0x00000002050d7824 */ /* 0x140fe400078e0204 */
[----:B------:R-:W-:Y:S02]  /*3540*/  IMAD R15, R5, 0x3, R4 ;  /* 0x00000003050f7824 */ /* 0x000fe400078e0204 */
[----:B------:R-:W-:-:S07]  /*3550*/  VIADD R11, R11, UR4 ;  /* 0x000000040b0b7c36 */ /* 0x000fce0008000000 */
.L_x_341:
[----:B------:R-:W-:Y:S02]  /*3560*/  ISETP.GE.U32.AND P1, PT, R10, UR5, PT ;  /* 0x000000050a007c0c */ /* 0x000fe4000bf26070 */
[----:B------:R-:W-:Y:S02]  /*3570*/  ISETP.GE.U32.AND P0, PT, R4, UR5, PT ;  /* 0x0000000504007c0c */ /* 0x000fe4000bf06070 */
[----:B------:R-:W-:Y:S02]  /*3580*/  ISETP.GE.U32.AND P2, PT, R13, UR5, PT ;  /* 0x000000050d007c0c */ /* 0x000fe4000bf46070 */
[----:B------:R-:W-:-:S07]  /*3590*/  ISETP.GE.U32.AND P3, PT, R15, UR5, PT ;  /* 0x000000050f007c0c */ /* 0x000fce000bf66070 */
[----:B-1----:R-:W-:Y:S01]  /*35a0*/  @!P1 SHF.R.U32.HI R17, RZ, 0x3, R14 ;  /* 0x00000003ff119819 */ /* 0x002fe2000001160e */
[----:B------:R-:W0:Y:S01]  /*35b0*/  @!P1 LDC.64 R20, c[0x0][0x390] ;  /* 0x0000e400ff149b82 */ /* 0x000e220000000a00 */
[----:B------:R-:W-:Y:S02]  /*35c0*/  @!P0 SHF.R.U32.HI R16, RZ, 0x3, R24 ;  /* 0x00000003ff108819 */ /* 0x000fe40000011618 */
[----:B------:R-:W-:Y:S02]  /*35d0*/  @!P1 LOP3.LUT R17, R17, 0x1ffffffc, RZ, 0xc0, !PT ;  /* 0x1ffffffc11119812 */ /* 0x000fe400078ec0ff */
[----:B------:R-:W-:Y:S02]  /*35e0*/  @!P0 LOP3.LUT R16, R16, 0x1ffffffc, RZ, 0xc0, !PT ;  /* 0x1ffffffc10108812 */ /* 0x000fe400078ec0ff */
[----:B------:R-:W-:Y:S01]  /*35f0*/  @!P1 IADD3 R27, PT, PT, R11, R22, R17 ;  /* 0x000000160b1b9210 */ /* 0x000fe20007ffe011 */
[----:B------:R-:W1:Y:S01]  /*3600*/  @!P0 LDC.64 R28, c[0x0][0x390] ;  /* 0x0000e400ff1c8b82 */ /* 0x000e620000000a00 */
[----:B------:R-:W-:Y:S01]  /*3610*/  @!P2 LEA.HI R17, R2, R2, RZ, 0x1b ;  /* 0x000000020211a211 */ /* 0x000fe200078fd8ff */
[C---:B------:R-:W-:Y:S01]  /*3620*/  IMAD.IADD R2, R7.reuse, 0x1, R2 ;  /* 0x0000000107027824 */ /* 0x040fe200078e0202 */
[----:B------:R-:W-:Y:S01]  /*3630*/  @!P3 LEA.HI R18, R12, R12, RZ, 0x1b ;  /* 0x0000000c0c12b211 */ /* 0x000fe200078fd8ff */
[----:B------:R-:W-:Y:S01]  /*3640*/  IMAD.IADD R12, R7, 0x1, R12 ;  /* 0x00000001070c7824 */ /* 0x000fe200078e020c */
[----:B------:R-:W-:Y:S01]  /*3650*/  @!P0 IADD3 R16, PT, PT, R9, R22, R16 ;  /* 0x0000001609108210 */ /* 0x000fe20007ffe010 */
[----:B------:R-:W-:Y:S01]  /*3660*/  @!P1 LDS R27, [R27] ;  /* 0x000000001b1b9984 */ /* 0x000fe20000000800 */
[----:B------:R-:W-:Y:S01]  /*3670*/  @!P2 LEA R25, R17, UR4, 0x2 ;  /* 0x000000041119ac11 */ /* 0x000fe2000f8e10ff */
[C---:B------:R-:W-:Y:S01]  /*3680*/  IMAD R22, R5.reuse, 0x10, R22 ;  /* 0x0000001005167824 */ /* 0x040fe200078e0216 */
[----:B------:R-:W-:Y:S01]  /*3690*/  @!P3 LEA R23, R18, UR4, 0x2 ;  /* 0x000000041217bc11 */ /* 0x000fe2000f8e10ff */
[----:B------:R2:W3:Y:S01]  /*36a0*/  @!P0 LDS R26, [R16] ;  /* 0x00000000101a8984 */ /* 0x0004e20000000800 */
[----:B------:R-:W4:Y:S01]  /*36b0*/  @!P2 LDC.64 R18, c[0x0][0x390] ;  /* 0x0000e400ff12ab82 */ /* 0x000f220000000a00 */
[----:B------:R-:W-:-:S02]  /*36c0*/  IADD3 R24, PT, PT, R5, R24, R5 ;  /* 0x0000001805187210 */ /* 0x000fc40007ffe005 */
[----:B------:R-:W5:Y:S01]  /*36d0*/  @!P2 LDS R25, [R25] ;  /* 0x000000001919a984 */ /* 0x000f620000000800 */
[----:B------:R-:W-:Y:S01]  /*36e0*/  IADD3 R14, PT, PT, R7, R14, RZ ;  /* 0x0000000e070e7210 */ /* 0x000fe20007ffe0ff */
[----:B0-----:R-:W-:Y:S01]  /*36f0*/  @!P1 IMAD.WIDE.U32 R20, R10, 0x4, R20 ;  /* 0x000000040a149825 */ /* 0x001fe200078e0014 */
[----:B------:R-:W-:Y:S01]  /*3700*/  IADD3 R24, PT, PT, R5, R24, R5 ;  /* 0x0000001805187210 */ /* 0x000fe20007ffe005 */
[----:B------:R-:W0:Y:S01]  /*3710*/  @!P3 LDS R23, [R23] ;  /* 0x000000001717b984 */ /* 0x000e220000000800 */
[----:B--2---:R-:W2:Y:S01]  /*3720*/  @!P3 LDC.64 R16, c[0x0][0x390] ;  /* 0x0000e400ff10bb82 */ /* 0x004ea20000000a00 */
[----:B------:R-:W-:Y:S02]  /*3730*/  IMAD.IADD R10, R7, 0x1, R10 ;  /* 0x00000001070a7824 */ /* 0x000fe400078e020a */
[----:B-1----:R-:W-:-:S04]  /*3740*/  @!P0 IMAD.WIDE.U32 R28, R4, 0x4, R28 ;  /* 0x00000004041c8825 */ /* 0x002fc800078e001c */
[----:B------:R-:W-:Y:S02]  /*3750*/  IMAD.IADD R4, R7, 0x1, R4 ;  /* 0x0000000107047824 */ /* 0x000fe400078e0204 */
[----:B----4-:R-:W-:-:S04]  /*3760*/  @!P2 IMAD.WIDE.U32 R18, R13, 0x4, R18 ;  /* 0x000000040d12a825 */ /* 0x010fc800078e0012 */
[----:B------:R-:W-:Y:S02]  /*3770*/  IMAD.IADD R13, R7, 0x1, R13 ;  /* 0x00000001070d7824 */ /* 0x000fe400078e020d */
[----:B--2---:R-:W-:-:S04]  /*3780*/  @!P3 IMAD.WIDE.U32 R16, R15, 0x4, R16 ;  /* 0x000000040f10b825 */ /* 0x004fc800078e0010 */
[----:B------:R-:W-:Y:S01]  /*3790*/  IMAD.IADD R15, R7, 0x1, R15 ;  /* 0x00000001070f7824 */ /* 0x000fe200078e020f */
[----:B---3--:R1:W-:Y:S01]  /*37a0*/  @!P0 STG.E desc[UR6][R28.64], R26 ;  /* 0x0000001a1c008986 */ /* 0x0083e2000c101906 */
[----:B------:R-:W-:-:S03]  /*37b0*/  ISETP.GE.AND P0, PT, R24, R3, PT ;  /* 0x000000031800720c */ /* 0x000fc60003f06270 */
[----:B------:R1:W-:Y:S04]  /*37c0*/  @!P1 STG.E desc[UR6][R20.64], R27 ;  /* 0x0000001b14009986 */ /* 0x0003e8000c101906 */
[----:B-----5:R1:W-:Y:S04]  /*37d0*/  @!P2 STG.E desc[UR6][R18.64], R25 ;  /* 0x000000191200a986 */ /* 0x0203e8000c101906 */
[----:B0-----:R1:W-:Y:S02]  /*37e0*/  @!P3 STG.E desc[UR6][R16.64], R23 ;  /* 0x000000171000b986 */ /* 0x0013e4000c101906 */
[----:B------:R-:W-:Y:S05]  /*37f0*/  @!P0 BRA `(.L_x_341) ;  /* 0xfffffffc00588947 */ /* 0x000fea000383ffff */
.L_x_337:
[----:B------:R-:W-:Y:S05]  /*3800*/  BSYNC.RECONVERGENT B0 ;  /* 0x0000000000007941 */ /* 0x000fea0003800200 */
.L_x_336:
[----:B------:R-:W-:-:S05]  /*3810*/  VIADD R5, R5, 0xffffffff ;  /* 0xffffffff05057836 */ /* 0x000fca0000000000 */
[----:B------:R-:W-:-:S13]  /*3820*/  ISETP.NE.AND P0, PT, R8, R5, PT ;  /* 0x000000050800720c */ /* 0x000fda0003f05270 */
[----:B------:R-:W-:Y:S05]  /*3830*/  @P0 EXIT ;  /* 0x000000000000094d */ /* 0x000fea0003800000 */
[----:B------:R-:W0:Y:S02]  /*3840*/  LDC.64 R2, c[0x0][0x398] ;  /* 0x0000e600ff027b82 */ /* 0x000e240000000a00 */
[----:B0-----:R-:W-:-:S05]  /*3850*/  IMAD.WIDE.U32 R6, R6, 0x4, R2 ;  /* 0x0000000406067825 */ /* 0x001fca00078e0002 */
[----:B------:R-:W-:Y:S01]  /*3860*/  STG.E desc[UR6][R6.64], R0 ;  /* 0x0000000006007986 */ /* 0x000fe2000c101906 */
[----:B------:R-:W-:Y:S05]  /*3870*/  EXIT ;  /* 0x000000000000794d */ /* 0x000fea0003800000 */
.L_x_342:
        /* <DEDUP_REMOVED lines=16> */
.L_x_348:


//--------------------- .nv.shared._Z9transposePjS_ii --------------------------
	.section	.nv.shared._Z9transposePjS_ii,"aw",@nobits
	.sectionflags	@""
	.align	16
.nv.shared._Z9transposePjS_ii:
	.zero		5248


//--------------------- .nv.shared.reserved.0     --------------------------
	.section	.nv.shared.reserved.0,"aw",@nobits
	.weak		__nv_reservedSMEM_offset_0_alias
	.size		__nv_reservedSMEM_offset_0_alias, 0, 64
	.other		__nv_reservedSMEM_offset_0_alias,@"STO_CUDA_RESERVED_SHARED STV_DEFAULT"
__nv_reservedSMEM_offset_0_alias:
	.zero		0
	.zero		64


//--------------------- .nv.shared._Z15sortLocalKernelPjiiS_S_i --------------------------
	.section	.nv.shared._Z15sortLocalKernelPjiiS_S_i,"aw",@nobits
	.sectionflags	@""
	.align	16
	.zero		1024


//--------------------- .nv.shared._Z13scatterKernelPjiS_S_iS_ --------------------------
	.section	.nv.shared._Z13scatterKernelPjiS_S_iS_,"aw",@nobits
	.sectionflags	@""
	.align	16
	.zero		1024


//--------------------- .nv.shared._Z12reduceKernelPjiS_ --------------------------
	.section	.nv.shared._Z12reduceKernelPjiS_,"aw",@nobits
	.sectionflags	@""
	.align	16
	.zero		1024


//--------------------- .nv.shared._Z18sumPrefixBlkKernelPjiS_ --------------------------
	.section	.nv.shared._Z18sumPrefixBlkKernelPjiS_,"aw",@nobits
	.sectionflags	@""
	.align	16
	.zero		1024


//--------------------- .nv.shared._Z13scanBlkKernelPjiS_S_ --------------------------
	.section	.nv.shared._Z13scanBlkKernelPjiS_S_,"aw",@nobits
	.sectionflags	@""
	.align	16
	.zero		1024


//--------------------- .nv.constant0._Z9transposePjS_ii --------------------------
	.section	.nv.constant0._Z9transposePjS_ii,"a",@progbits
	.sectionflags	@""
	.align	4
.nv.constant0._Z9transposePjS_ii:
	.zero		920


//--------------------- .nv.constant0._Z15sortLocalKernelPjiiS_S_i --------------------------
	.section	.nv.constant0._Z15sortLocalKernelPjiiS_S_i,"a",@progbits
	.sectionflags	@""
	.align	4
.nv.constant0._Z15sortLocalKernelPjiiS_S_i:
	.zero		932


//--------------------- .nv.constant0._Z13scatterKernelPjiS_S_iS_ --------------------------
	.section	.nv.constant0._Z13scatterKernelPjiS_S_iS_,"a",@progbits
	.sectionflags	@""
	.align	4
.nv.constant0._Z13scatterKernelPjiS_S_iS_:
	.zero		944


//--------------------- .nv.constant0._Z12reduceKernelPjiS_ --------------------------
	.section	.nv.constant0._Z12reduceKernelPjiS_,"a",@progbits
	.sectionflags	@""
	.align	4
.nv.constant0._Z12reduceKernelPjiS_:
	.zero		920


//--------------------- .nv.constant0._Z18sumPrefixBlkKernelPjiS_ --------------------------
	.section	.nv.constant0._Z18sumPrefixBlkKernelPjiS_,"a",@progbits
	.sectionflags	@""
	.align	4
.nv.constant0._Z18sumPrefixBlkKernelPjiS_:
	.zero		920


//--------------------- .nv.constant0._Z13scanBlkKernelPjiS_S_ --------------------------
	.section	.nv.constant0._Z13scanBlkKernelPjiS_S_,"a",@progbits
	.sectionflags	@""
	.align	4
.nv.constant0._Z13scanBlkKernelPjiS_S_:
	.zero		928


//--------------------- SYMBOLS --------------------------

	.type		.nv.reservedSmem.offset0,@object
	.size		.nv.reservedSmem.offset0,0x4
	.type		.nv.reservedSmem.cap,@object
	.size		.nv.reservedSmem.cap,0x4
